//
// Generated by NVIDIA NVVM Compiler
//
// Compiler Build ID: CL-36424714
// Cuda compilation tools, release 13.0, V13.0.88
// Based on NVVM 20.0.0
//

.version 9.0
.target sm_100
.address_size 64

	// .globl	stc_batch_f32
.extern .shared .align 16 .b8 shmem[];

.visible .entry stc_batch_f32(
	.param .u64 .ptr .align 1 stc_batch_f32_param_0,
	.param .u64 .ptr .align 1 stc_batch_f32_param_1,
	.param .u64 .ptr .align 1 stc_batch_f32_param_2,
	.param .u64 .ptr .align 1 stc_batch_f32_param_3,
	.param .u64 .ptr .align 1 stc_batch_f32_param_4,
	.param .u32 stc_batch_f32_param_5,
	.param .u32 stc_batch_f32_param_6,
	.param .u32 stc_batch_f32_param_7,
	.param .u32 stc_batch_f32_param_8,
	.param .u64 .ptr .align 1 stc_batch_f32_param_9
)
.maxntid 1
{
	.reg .pred 	%p<147>;
	.reg .b32 	%r<511>;
	.reg .b32 	%f<369>;
	.reg .b64 	%rd<36>;

	ld.param.u64 	%rd8, [stc_batch_f32_param_0];
	ld.param.u64 	%rd3, [stc_batch_f32_param_1];
	ld.param.u64 	%rd4, [stc_batch_f32_param_2];
	ld.param.u64 	%rd5, [stc_batch_f32_param_3];
	ld.param.u64 	%rd6, [stc_batch_f32_param_4];
	ld.param.u32 	%r146, [stc_batch_f32_param_5];
	ld.param.u32 	%r147, [stc_batch_f32_param_6];
	ld.param.u32 	%r149, [stc_batch_f32_param_7];
	ld.param.u32 	%r148, [stc_batch_f32_param_8];
	ld.param.u64 	%rd7, [stc_batch_f32_param_9];
	cvta.to.global.u64 	%rd1, %rd8;
	mov.u32 	%r1, %ctaid.x;
	setp.ge.s32 	%p3, %r1, %r149;
	@%p3 bra 	$L__BB0_130;
	cvta.to.global.u64 	%rd9, %rd3;
	cvta.to.global.u64 	%rd10, %rd4;
	cvta.to.global.u64 	%rd11, %rd5;
	cvta.to.global.u64 	%rd12, %rd6;
	mul.wide.u32 	%rd13, %r1, 4;
	add.s64 	%rd14, %rd9, %rd13;
	ld.global.nc.u32 	%r2, [%rd14];
	add.s64 	%rd15, %rd10, %rd13;
	ld.global.nc.u32 	%r150, [%rd15];
	add.s64 	%rd16, %rd11, %rd13;
	ld.global.nc.u32 	%r151, [%rd16];
	add.s64 	%rd17, %rd12, %rd13;
	ld.global.nc.u32 	%r152, [%rd17];
	min.s32 	%r153, %r2, %r150;
	min.s32 	%r154, %r153, %r151;
	min.s32 	%r155, %r154, %r152;
	setp.lt.s32 	%p4, %r155, 1;
	@%p4 bra 	$L__BB0_130;
	mul.lo.s32 	%r156, %r146, %r1;
	cvta.to.global.u64 	%rd18, %rd7;
	mul.wide.s32 	%rd19, %r156, 4;
	add.s64 	%rd2, %rd18, %rd19;
	setp.lt.s32 	%p5, %r146, 1;
	setp.le.s32 	%p6, %r146, %r147;
	or.pred  	%p7, %p5, %p6;
	@%p7 bra 	$L__BB0_130;
	max.u32 	%r157, %r2, %r150;
	max.u32 	%r158, %r151, %r152;
	max.u32 	%r159, %r157, %r158;
	add.s32 	%r6, %r159, %r147;
	add.s32 	%r7, %r6, -1;
	setp.lt.s32 	%p8, %r6, 2;
	@%p8 bra 	$L__BB0_16;
	min.s32 	%r161, %r7, %r146;
	max.s32 	%r8, %r161, 1;
	and.b32  	%r9, %r8, 15;
	setp.lt.s32 	%p9, %r161, 16;
	mov.b32 	%r445, 0;
	@%p9 bra 	$L__BB0_7;
	and.b32  	%r445, %r8, 2147483632;
	mov.b32 	%r443, 0;
$L__BB0_6:
	.pragma "nounroll";
	mul.wide.u32 	%rd20, %r443, 4;
	add.s64 	%rd21, %rd2, %rd20;
	mov.b32 	%r163, 2143289344;
	st.global.u32 	[%rd21], %r163;
	st.global.u32 	[%rd21+4], %r163;
	st.global.u32 	[%rd21+8], %r163;
	st.global.u32 	[%rd21+12], %r163;
	st.global.u32 	[%rd21+16], %r163;
	st.global.u32 	[%rd21+20], %r163;
	st.global.u32 	[%rd21+24], %r163;
	st.global.u32 	[%rd21+28], %r163;
	st.global.u32 	[%rd21+32], %r163;
	st.global.u32 	[%rd21+36], %r163;
	st.global.u32 	[%rd21+40], %r163;
	st.global.u32 	[%rd21+44], %r163;
	st.global.u32 	[%rd21+48], %r163;
	st.global.u32 	[%rd21+52], %r163;
	st.global.u32 	[%rd21+56], %r163;
	st.global.u32 	[%rd21+60], %r163;
	add.s32 	%r443, %r443, 16;
	setp.ne.s32 	%p10, %r443, %r445;
	@%p10 bra 	$L__BB0_6;
$L__BB0_7:
	setp.eq.s32 	%p11, %r9, 0;
	@%p11 bra 	$L__BB0_16;
	and.b32  	%r14, %r8, 7;
	setp.lt.u32 	%p12, %r9, 8;
	@%p12 bra 	$L__BB0_10;
	mul.wide.u32 	%rd22, %r445, 4;
	add.s64 	%rd23, %rd2, %rd22;
	mov.b32 	%r164, 2143289344;
	st.global.u32 	[%rd23], %r164;
	st.global.u32 	[%rd23+4], %r164;
	st.global.u32 	[%rd23+8], %r164;
	st.global.u32 	[%rd23+12], %r164;
	st.global.u32 	[%rd23+16], %r164;
	st.global.u32 	[%rd23+20], %r164;
	st.global.u32 	[%rd23+24], %r164;
	st.global.u32 	[%rd23+28], %r164;
	add.s32 	%r445, %r445, 8;
$L__BB0_10:
	setp.eq.s32 	%p13, %r14, 0;
	@%p13 bra 	$L__BB0_16;
	and.b32  	%r17, %r8, 3;
	setp.lt.u32 	%p14, %r14, 4;
	@%p14 bra 	$L__BB0_13;
	mul.wide.u32 	%rd24, %r445, 4;
	add.s64 	%rd25, %rd2, %rd24;
	mov.b32 	%r165, 2143289344;
	st.global.u32 	[%rd25], %r165;
	st.global.u32 	[%rd25+4], %r165;
	st.global.u32 	[%rd25+8], %r165;
	st.global.u32 	[%rd25+12], %r165;
	add.s32 	%r445, %r445, 4;
$L__BB0_13:
	setp.eq.s32 	%p15, %r17, 0;
	@%p15 bra 	$L__BB0_16;
	mov.b32 	%r448, 0;
$L__BB0_15:
	.pragma "nounroll";
	mul.wide.u32 	%rd26, %r445, 4;
	add.s64 	%rd27, %rd2, %rd26;
	mov.b32 	%r167, 2143289344;
	st.global.u32 	[%rd27], %r167;
	add.s32 	%r445, %r445, 1;
	add.s32 	%r448, %r448, 1;
	setp.ne.s32 	%p16, %r448, %r17;
	@%p16 bra 	$L__BB0_15;
$L__BB0_16:
	setp.gt.s32 	%p17, %r6, %r146;
	@%p17 bra 	$L__BB0_130;
	add.s32 	%r168, %r152, 1;
	cvt.rn.f32.u32 	%f128, %r168;
	mov.f32 	%f129, 0f40000000;
	div.rn.f32 	%f1, %f129, %f128;
	sub.s32 	%r24, %r146, %r147;
	min.s32 	%r25, %r2, %r24;
	min.s32 	%r26, %r150, %r24;
	setp.lt.s32 	%p19, %r25, 1;
	mov.pred 	%p18, -1;
	mov.f32 	%f308, 0f00000000;
	mov.f32 	%f309, %f308;
	mov.pred 	%p145, %p18;
	@%p19 bra 	$L__BB0_21;
	mov.f32 	%f309, 0f00000000;
	mov.b32 	%r449, 0;
	mov.f32 	%f308, %f309;
$L__BB0_19:
	add.s32 	%r170, %r449, %r147;
	mul.wide.s32 	%rd28, %r170, 4;
	add.s64 	%rd29, %rd1, %rd28;
	ld.global.nc.f32 	%f4, [%rd29];
	abs.f32 	%f5, %f4;
	setp.equ.f32 	%p21, %f5, 0f7F800000;
	mov.pred 	%p145, 0;
	@%p21 bra 	$L__BB0_21;
	add.f32 	%f6, %f308, %f4;
	abs.f32 	%f131, %f308;
	setp.ltu.f32 	%p23, %f131, %f5;
	sub.f32 	%f132, %f4, %f6;
	add.f32 	%f133, %f308, %f132;
	sub.f32 	%f134, %f308, %f6;
	add.f32 	%f135, %f4, %f134;
	selp.f32 	%f136, %f133, %f135, %p23;
	add.f32 	%f309, %f309, %f136;
	add.s32 	%r449, %r449, 1;
	setp.ne.s32 	%p24, %r449, %r25;
	mov.f32 	%f308, %f6;
	mov.pred 	%p145, %p18;
	@%p24 bra 	$L__BB0_19;
$L__BB0_21:
	setp.lt.s32 	%p26, %r26, 1;
	mov.pred 	%p25, -1;
	mov.f32 	%f312, 0f00000000;
	mov.f32 	%f313, %f312;
	mov.pred 	%p146, %p25;
	@%p26 bra 	$L__BB0_25;
	mov.f32 	%f313, 0f00000000;
	mov.b32 	%r450, 0;
	mov.f32 	%f312, %f313;
$L__BB0_23:
	add.s32 	%r172, %r450, %r147;
	mul.wide.s32 	%rd30, %r172, 4;
	add.s64 	%rd31, %rd1, %rd30;
	ld.global.nc.f32 	%f12, [%rd31];
	abs.f32 	%f13, %f12;
	setp.equ.f32 	%p28, %f13, 0f7F800000;
	mov.pred 	%p146, 0;
	@%p28 bra 	$L__BB0_25;
	add.f32 	%f14, %f312, %f12;
	abs.f32 	%f139, %f312;
	setp.ltu.f32 	%p30, %f139, %f13;
	sub.f32 	%f140, %f12, %f14;
	add.f32 	%f141, %f312, %f140;
	sub.f32 	%f142, %f312, %f14;
	add.f32 	%f143, %f12, %f142;
	selp.f32 	%f144, %f141, %f143, %p30;
	add.f32 	%f313, %f313, %f144;
	add.s32 	%r450, %r450, 1;
	setp.ne.s32 	%p31, %r450, %r26;
	mov.f32 	%f312, %f14;
	mov.pred 	%p146, %p25;
	@%p31 bra 	$L__BB0_23;
$L__BB0_25:
	setp.gt.s32 	%p32, %r2, %r24;
	not.pred 	%p33, %p145;
	mov.f32 	%f319, 0f7FC00000;
	or.pred  	%p34, %p32, %p33;
	@%p34 bra 	$L__BB0_27;
	add.f32 	%f146, %f308, %f309;
	cvt.rn.f32.u32 	%f147, %r2;
	div.rn.f32 	%f319, %f146, %f147;
$L__BB0_27:
	setp.gt.s32 	%p35, %r150, %r24;
	not.pred 	%p36, %p146;
	mov.f32 	%f318, 0f7FC00000;
	or.pred  	%p37, %p35, %p36;
	@%p37 bra 	$L__BB0_29;
	add.f32 	%f149, %f312, %f313;
	cvt.rn.f32.u32 	%f150, %r150;
	div.rn.f32 	%f318, %f149, %f150;
$L__BB0_29:
	max.s32 	%r31, %r150, 1;
	setp.lt.s32 	%p38, %r146, 1;
	@%p38 bra 	$L__BB0_130;
	shl.b32 	%r174, %r148, 2;
	mov.u32 	%r175, shmem;
	add.s32 	%r32, %r175, %r174;
	add.s32 	%r33, %r32, %r174;
	add.s32 	%r34, %r33, %r174;
	add.s32 	%r35, %r34, %r174;
	add.s32 	%r36, %r35, %r174;
	add.s32 	%r176, %r147, %r31;
	add.s32 	%r37, %r176, -1;
	not.b32 	%r38, %r151;
	cvt.rn.f32.u32 	%f22, %r152;
	add.s32 	%r177, %r150, 1;
	cvt.rn.f32.u32 	%f153, %r177;
	mov.f32 	%f154, 0f40000000;
	div.rn.f32 	%f23, %f154, %f153;
	add.s32 	%r178, %r2, 1;
	cvt.rn.f32.u32 	%f155, %r178;
	div.rn.f32 	%f24, %f154, %f155;
	max.s32 	%r39, %r2, 1;
	mov.f32 	%f366, 0f00000000;
	mov.f32 	%f367, 0f7FC00000;
	mov.b32 	%r451, 0;
	mov.u32 	%r452, %r451;
	mov.u32 	%r453, %r451;
	mov.u32 	%r43, %r451;
	mov.f32 	%f346, %f367;
	mov.u32 	%r44, %r451;
	mov.u32 	%r509, %r451;
	mov.u32 	%r457, %r451;
	mov.f32 	%f365, %f366;
	mov.f32 	%f345, %f366;
	mov.f32 	%f344, %f366;
	mov.u32 	%r504, %r451;
	mov.u32 	%r496, %r451;
	mov.u32 	%r460, %r451;
	mov.u32 	%r477, %r451;
	mov.u32 	%r474, %r451;
	mov.u32 	%r500, %r451;
	mov.u32 	%r464, %r451;
	mov.u32 	%r481, %r451;
	mov.f32 	%f325, %f319;
	mov.f32 	%f326, %f318;
$L__BB0_31:
	mul.wide.u32 	%rd32, %r453, 4;
	add.s64 	%rd33, %rd1, %rd32;
	ld.global.nc.f32 	%f33, [%rd33];
	setp.lt.s32 	%p39, %r453, %r147;
	@%p39 bra 	$L__BB0_38;
	sub.s32 	%r55, %r453, %r147;
	setp.lt.s32 	%p40, %r55, %r39;
	mov.f32 	%f325, %f319;
	@%p40 bra 	$L__BB0_35;
	abs.f32 	%f157, %f33;
	setp.equ.f32 	%p41, %f157, 0f7F800000;
	abs.f32 	%f158, %f319;
	setp.equ.f32 	%p42, %f158, 0f7F800000;
	or.pred  	%p43, %p41, %p42;
	mov.f32 	%f325, 0f7FC00000;
	@%p43 bra 	$L__BB0_35;
	sub.f32 	%f160, %f33, %f319;
	fma.rn.f32 	%f325, %f24, %f160, %f319;
$L__BB0_35:
	setp.lt.s32 	%p44, %r55, %r31;
	mov.f32 	%f326, %f318;
	@%p44 bra 	$L__BB0_38;
	abs.f32 	%f162, %f33;
	setp.equ.f32 	%p45, %f162, 0f7F800000;
	abs.f32 	%f163, %f318;
	setp.equ.f32 	%p46, %f163, 0f7F800000;
	or.pred  	%p47, %p45, %p46;
	mov.f32 	%f326, 0f7FC00000;
	@%p47 bra 	$L__BB0_38;
	sub.f32 	%f165, %f33, %f318;
	fma.rn.f32 	%f326, %f23, %f165, %f318;
$L__BB0_38:
	setp.lt.s32 	%p48, %r453, %r37;
	abs.f32 	%f167, %f325;
	setp.equ.f32 	%p49, %f167, 0f7F800000;
	or.pred  	%p50, %p48, %p49;
	mov.b32 	%r483, 0;
	mov.f32 	%f343, 0f7FC00000;
	mov.u32 	%r484, %r483;
	mov.u32 	%r485, %r483;
	mov.u32 	%r486, %r483;
	mov.u32 	%r487, %r483;
	@%p50 bra 	$L__BB0_74;
	abs.f32 	%f170, %f326;
	setp.equ.f32 	%p51, %f170, 0f7F800000;
	sub.f32 	%f39, %f325, %f326;
	selp.f32 	%f40, 0f7FC00000, %f39, %p51;
	@%p51 bra 	$L__BB0_74;
	setp.lt.s32 	%p52, %r151, 17;
	shl.b32 	%r181, %r451, 2;
	add.s32 	%r183, %r175, %r181;
	st.shared.f32 	[%r183], %f39;
	add.s32 	%r487, %r457, 1;
	@%p52 bra 	$L__BB0_59;
	setp.lt.s32 	%p53, %r460, 1;
	mov.u32 	%r472, %r460;
	@%p53 bra 	$L__BB0_44;
$L__BB0_42:
	add.s32 	%r184, %r460, %r477;
	setp.gt.s32 	%p54, %r184, %r151;
	selp.b32 	%r185, %r38, -1, %p54;
	add.s32 	%r186, %r185, %r184;
	shl.b32 	%r187, %r186, 2;
	add.s32 	%r188, %r33, %r187;
	ld.shared.u32 	%r189, [%r188];
	rem.s32 	%r190, %r189, %r151;
	shl.b32 	%r191, %r190, 2;
	add.s32 	%r193, %r175, %r191;
	ld.shared.f32 	%f171, [%r193];
	setp.ltu.f32 	%p55, %f171, %f40;
	mov.u32 	%r472, %r460;
	@%p55 bra 	$L__BB0_44;
	add.s32 	%r75, %r460, -1;
	setp.gt.s32 	%p56, %r460, 1;
	mov.b32 	%r472, 0;
	mov.u32 	%r460, %r75;
	@%p56 bra 	$L__BB0_42;
$L__BB0_44:
	add.s32 	%r195, %r472, %r477;
	setp.lt.s32 	%p57, %r195, %r151;
	selp.b32 	%r196, 0, %r151, %p57;
	sub.s32 	%r197, %r195, %r196;
	shl.b32 	%r198, %r197, 2;
	add.s32 	%r199, %r33, %r198;
	st.shared.u32 	[%r199], %r453;
	setp.lt.s32 	%p58, %r472, %r151;
	selp.u32 	%r200, 1, 0, %p58;
	add.s32 	%r486, %r472, %r200;
	setp.lt.s32 	%p59, %r474, 1;
	@%p59 bra 	$L__BB0_48;
	mov.u32 	%r473, %r474;
$L__BB0_46:
	add.s32 	%r201, %r473, %r481;
	setp.gt.s32 	%p60, %r201, %r151;
	selp.b32 	%r202, %r38, -1, %p60;
	add.s32 	%r203, %r202, %r201;
	shl.b32 	%r204, %r203, 2;
	add.s32 	%r205, %r34, %r204;
	ld.shared.u32 	%r206, [%r205];
	rem.s32 	%r207, %r206, %r151;
	shl.b32 	%r208, %r207, 2;
	add.s32 	%r210, %r175, %r208;
	ld.shared.f32 	%f172, [%r210];
	setp.gtu.f32 	%p61, %f172, %f40;
	mov.u32 	%r474, %r473;
	@%p61 bra 	$L__BB0_48;
	add.s32 	%r79, %r473, -1;
	setp.gt.s32 	%p62, %r473, 1;
	mov.b32 	%r474, 0;
	mov.u32 	%r473, %r79;
	@%p62 bra 	$L__BB0_46;
$L__BB0_48:
	add.s32 	%r212, %r474, %r481;
	setp.lt.s32 	%p63, %r212, %r151;
	selp.b32 	%r213, 0, %r151, %p63;
	sub.s32 	%r214, %r212, %r213;
	shl.b32 	%r215, %r214, 2;
	add.s32 	%r216, %r34, %r215;
	st.shared.u32 	[%r216], %r453;
	setp.lt.s32 	%p64, %r474, %r151;
	selp.u32 	%r217, 1, 0, %p64;
	add.s32 	%r484, %r474, %r217;
	sub.s32 	%r82, %r453, %r151;
	setp.lt.s32 	%p65, %r486, 1;
	@%p65 bra 	$L__BB0_52;
	mov.u32 	%r475, %r486;
$L__BB0_50:
	shl.b32 	%r218, %r477, 2;
	add.s32 	%r219, %r33, %r218;
	ld.shared.u32 	%r220, [%r219];
	setp.gt.s32 	%p66, %r220, %r82;
	mov.u32 	%r486, %r475;
	@%p66 bra 	$L__BB0_52;
	add.s32 	%r222, %r477, 1;
	setp.eq.s32 	%p67, %r222, %r151;
	selp.b32 	%r477, 0, %r222, %p67;
	add.s32 	%r86, %r475, -1;
	setp.gt.s32 	%p68, %r475, 1;
	mov.b32 	%r486, 0;
	mov.u32 	%r475, %r86;
	@%p68 bra 	$L__BB0_50;
$L__BB0_52:
	setp.lt.s32 	%p69, %r484, 1;
	@%p69 bra 	$L__BB0_56;
	mov.u32 	%r479, %r484;
$L__BB0_54:
	shl.b32 	%r223, %r481, 2;
	add.s32 	%r224, %r34, %r223;
	ld.shared.u32 	%r225, [%r224];
	setp.gt.s32 	%p70, %r225, %r82;
	mov.u32 	%r484, %r479;
	@%p70 bra 	$L__BB0_56;
	add.s32 	%r227, %r481, 1;
	setp.eq.s32 	%p71, %r227, %r151;
	selp.b32 	%r481, 0, %r227, %p71;
	add.s32 	%r92, %r479, -1;
	setp.gt.s32 	%p72, %r479, 1;
	mov.b32 	%r484, 0;
	mov.u32 	%r479, %r92;
	@%p72 bra 	$L__BB0_54;
$L__BB0_56:
	setp.lt.s32 	%p73, %r487, %r151;
	setp.eq.s32 	%p74, %r486, 0;
	setp.eq.s32 	%p75, %r484, 0;
	or.pred  	%p76, %p74, %p75;
	or.pred  	%p77, %p76, %p73;
	mov.f32 	%f343, 0f42480000;
	mov.u32 	%r483, %r481;
	mov.u32 	%r485, %r477;
	@%p77 bra 	$L__BB0_74;
	shl.b32 	%r228, %r477, 2;
	add.s32 	%r229, %r33, %r228;
	ld.shared.u32 	%r230, [%r229];
	rem.s32 	%r231, %r230, %r151;
	shl.b32 	%r232, %r231, 2;
	add.s32 	%r234, %r175, %r232;
	ld.shared.f32 	%f68, [%r234];
	shl.b32 	%r235, %r481, 2;
	add.s32 	%r236, %r34, %r235;
	ld.shared.u32 	%r237, [%r236];
	rem.s32 	%r238, %r237, %r151;
	shl.b32 	%r239, %r238, 2;
	add.s32 	%r240, %r175, %r239;
	ld.shared.f32 	%f175, [%r240];
	sub.f32 	%f69, %f175, %f68;
	abs.f32 	%f176, %f69;
	setp.leu.f32 	%p78, %f176, 0f25800000;
	mov.u32 	%r483, %r481;
	mov.u32 	%r485, %r477;
	@%p78 bra 	$L__BB0_74;
	sub.f32 	%f177, %f40, %f68;
	mov.f32 	%f178, 0f42C80000;
	div.rn.f32 	%f179, %f178, %f69;
	mul.f32 	%f343, %f177, %f179;
	mov.u32 	%r483, %r481;
	mov.u32 	%r485, %r477;
	bra.uni 	$L__BB0_74;
$L__BB0_59:
	sub.s32 	%r241, %r453, %r457;
	rem.s32 	%r242, %r241, %r151;
	shl.b32 	%r243, %r242, 2;
	add.s32 	%r245, %r175, %r243;
	ld.shared.f32 	%f341, [%r245];
	min.s32 	%r57, %r487, %r151;
	setp.lt.s32 	%p79, %r457, 0;
	mov.f32 	%f342, %f341;
	@%p79 bra 	$L__BB0_71;
	sub.s32 	%r247, %r453, %r57;
	add.s32 	%r58, %r247, 1;
	max.s32 	%r59, %r57, 1;
	and.b32  	%r60, %r59, 7;
	setp.lt.s32 	%p80, %r57, 8;
	mov.b32 	%r469, 0;
	mov.f32 	%f342, %f341;
	@%p80 bra 	$L__BB0_63;
	and.b32  	%r469, %r59, 2147483640;
	neg.s32 	%r467, %r469;
	add.s32 	%r466, %r247, 4;
	mov.f32 	%f342, %f341;
$L__BB0_62:
	.pragma "nounroll";
	add.s32 	%r249, %r466, -3;
	rem.s32 	%r250, %r249, %r151;
	shl.b32 	%r251, %r250, 2;
	add.s32 	%r253, %r175, %r251;
	ld.shared.f32 	%f181, [%r253];
	min.f32 	%f182, %f341, %f181;
	max.f32 	%f183, %f342, %f181;
	add.s32 	%r254, %r466, -2;
	rem.s32 	%r255, %r254, %r151;
	shl.b32 	%r256, %r255, 2;
	add.s32 	%r257, %r175, %r256;
	ld.shared.f32 	%f184, [%r257];
	min.f32 	%f185, %f182, %f184;
	max.f32 	%f186, %f183, %f184;
	add.s32 	%r258, %r466, -1;
	rem.s32 	%r259, %r258, %r151;
	shl.b32 	%r260, %r259, 2;
	add.s32 	%r261, %r175, %r260;
	ld.shared.f32 	%f187, [%r261];
	min.f32 	%f188, %f185, %f187;
	max.f32 	%f189, %f186, %f187;
	add.s32 	%r262, %r466, 4;
	rem.s32 	%r263, %r466, %r151;
	shl.b32 	%r264, %r263, 2;
	add.s32 	%r265, %r175, %r264;
	ld.shared.f32 	%f190, [%r265];
	min.f32 	%f191, %f188, %f190;
	max.f32 	%f192, %f189, %f190;
	add.s32 	%r266, %r466, 1;
	rem.s32 	%r267, %r266, %r151;
	shl.b32 	%r268, %r267, 2;
	add.s32 	%r269, %r175, %r268;
	ld.shared.f32 	%f193, [%r269];
	min.f32 	%f194, %f191, %f193;
	max.f32 	%f195, %f192, %f193;
	add.s32 	%r270, %r466, 2;
	rem.s32 	%r271, %r270, %r151;
	shl.b32 	%r272, %r271, 2;
	add.s32 	%r273, %r175, %r272;
	ld.shared.f32 	%f196, [%r273];
	min.f32 	%f197, %f194, %f196;
	max.f32 	%f198, %f195, %f196;
	add.s32 	%r274, %r466, 3;
	rem.s32 	%r275, %r274, %r151;
	shl.b32 	%r276, %r275, 2;
	add.s32 	%r277, %r175, %r276;
	ld.shared.f32 	%f199, [%r277];
	min.f32 	%f200, %f197, %f199;
	max.f32 	%f201, %f198, %f199;
	rem.s32 	%r278, %r262, %r151;
	shl.b32 	%r279, %r278, 2;
	add.s32 	%r280, %r175, %r279;
	ld.shared.f32 	%f202, [%r280];
	min.f32 	%f341, %f200, %f202;
	max.f32 	%f342, %f201, %f202;
	add.s32 	%r467, %r467, 8;
	add.s32 	%r466, %r466, 8;
	setp.ne.s32 	%p81, %r467, 0;
	@%p81 bra 	$L__BB0_62;
$L__BB0_63:
	setp.eq.s32 	%p82, %r60, 0;
	@%p82 bra 	$L__BB0_71;
	and.b32  	%r69, %r59, 3;
	setp.lt.u32 	%p83, %r60, 4;
	@%p83 bra 	$L__BB0_66;
	add.s32 	%r281, %r58, %r469;
	rem.s32 	%r282, %r281, %r151;
	shl.b32 	%r283, %r282, 2;
	add.s32 	%r285, %r175, %r283;
	ld.shared.f32 	%f204, [%r285];
	min.f32 	%f205, %f341, %f204;
	max.f32 	%f206, %f342, %f204;
	add.s32 	%r286, %r281, 1;
	rem.s32 	%r287, %r286, %r151;
	shl.b32 	%r288, %r287, 2;
	add.s32 	%r289, %r175, %r288;
	ld.shared.f32 	%f207, [%r289];
	min.f32 	%f208, %f205, %f207;
	max.f32 	%f209, %f206, %f207;
	add.s32 	%r290, %r281, 2;
	rem.s32 	%r291, %r290, %r151;
	shl.b32 	%r292, %r291, 2;
	add.s32 	%r293, %r175, %r292;
	ld.shared.f32 	%f210, [%r293];
	min.f32 	%f211, %f208, %f210;
	max.f32 	%f212, %f209, %f210;
	add.s32 	%r294, %r281, 3;
	rem.s32 	%r295, %r294, %r151;
	shl.b32 	%r296, %r295, 2;
	add.s32 	%r297, %r175, %r296;
	ld.shared.f32 	%f213, [%r297];
	min.f32 	%f341, %f211, %f213;
	max.f32 	%f342, %f212, %f213;
	add.s32 	%r469, %r469, 4;
$L__BB0_66:
	setp.eq.s32 	%p84, %r69, 0;
	@%p84 bra 	$L__BB0_71;
	setp.eq.s32 	%p85, %r69, 1;
	@%p85 bra 	$L__BB0_69;
	add.s32 	%r298, %r58, %r469;
	rem.s32 	%r299, %r298, %r151;
	shl.b32 	%r300, %r299, 2;
	add.s32 	%r302, %r175, %r300;
	ld.shared.f32 	%f215, [%r302];
	min.f32 	%f216, %f341, %f215;
	max.f32 	%f217, %f342, %f215;
	add.s32 	%r303, %r298, 1;
	rem.s32 	%r304, %r303, %r151;
	shl.b32 	%r305, %r304, 2;
	add.s32 	%r306, %r175, %r305;
	ld.shared.f32 	%f218, [%r306];
	min.f32 	%f341, %f216, %f218;
	max.f32 	%f342, %f217, %f218;
	add.s32 	%r469, %r469, 2;
$L__BB0_69:
	and.b32  	%r307, %r59, 1;
	setp.eq.b32 	%p86, %r307, 1;
	not.pred 	%p87, %p86;
	@%p87 bra 	$L__BB0_71;
	add.s32 	%r308, %r58, %r469;
	rem.s32 	%r309, %r308, %r151;
	shl.b32 	%r310, %r309, 2;
	add.s32 	%r312, %r175, %r310;
	ld.shared.f32 	%f219, [%r312];
	min.f32 	%f341, %f341, %f219;
	max.f32 	%f342, %f342, %f219;
$L__BB0_71:
	setp.lt.s32 	%p88, %r487, %r151;
	mov.f32 	%f343, 0f42480000;
	mov.u32 	%r483, %r481;
	mov.u32 	%r484, %r474;
	mov.u32 	%r485, %r477;
	mov.u32 	%r486, %r460;
	@%p88 bra 	$L__BB0_74;
	sub.f32 	%f66, %f342, %f341;
	abs.f32 	%f222, %f66;
	setp.leu.f32 	%p89, %f222, 0f25800000;
	mov.u32 	%r483, %r481;
	mov.u32 	%r484, %r474;
	mov.u32 	%r485, %r477;
	mov.u32 	%r486, %r460;
	@%p89 bra 	$L__BB0_74;
	sub.f32 	%f223, %f39, %f341;
	mov.f32 	%f224, 0f42C80000;
	div.rn.f32 	%f225, %f224, %f66;
	mul.f32 	%f343, %f223, %f225;
	mov.u32 	%r483, %r481;
	mov.u32 	%r484, %r474;
	mov.u32 	%r485, %r477;
	mov.u32 	%r486, %r460;
$L__BB0_74:
	abs.f32 	%f72, %f343;
	setp.equ.f32 	%p90, %f72, 0f7F800000;
	@%p90 bra 	$L__BB0_80;
	setp.ge.s32 	%p91, %r44, %r152;
	@%p91 bra 	$L__BB0_79;
	add.f32 	%f73, %f345, %f343;
	abs.f32 	%f227, %f345;
	setp.ltu.f32 	%p92, %f227, %f72;
	sub.f32 	%f228, %f343, %f73;
	add.f32 	%f229, %f345, %f228;
	sub.f32 	%f230, %f345, %f73;
	add.f32 	%f231, %f343, %f230;
	selp.f32 	%f232, %f229, %f231, %p92;
	add.f32 	%f344, %f344, %f232;
	add.s32 	%r488, %r44, 1;
	add.f32 	%f75, %f73, %f344;
	setp.ne.s32 	%p93, %r488, %r152;
	@%p93 bra 	$L__BB0_78;
	div.rn.f32 	%f346, %f75, %f22;
	mov.f32 	%f345, %f73;
	mov.u32 	%r488, %r152;
	mov.f32 	%f347, %f346;
	bra.uni 	$L__BB0_83;
$L__BB0_78:
	cvt.rn.f32.s32 	%f233, %r488;
	div.rn.f32 	%f347, %f75, %f233;
	mov.f32 	%f345, %f73;
	bra.uni 	$L__BB0_83;
$L__BB0_79:
	sub.f32 	%f226, %f343, %f346;
	fma.rn.f32 	%f346, %f1, %f226, %f346;
	mov.u32 	%r488, %r44;
	mov.f32 	%f347, %f346;
	bra.uni 	$L__BB0_83;
$L__BB0_80:
	setp.eq.s32 	%p94, %r44, 0;
	mov.f32 	%f347, 0f7FC00000;
	mov.b32 	%r488, 0;
	@%p94 bra 	$L__BB0_83;
	setp.ge.s32 	%p95, %r44, %r152;
	mov.u32 	%r488, %r44;
	mov.f32 	%f347, %f346;
	@%p95 bra 	$L__BB0_83;
	add.f32 	%f235, %f344, %f345;
	cvt.rn.f32.s32 	%f236, %r44;
	div.rn.f32 	%f347, %f235, %f236;
	mov.u32 	%r488, %r44;
$L__BB0_83:
	abs.f32 	%f238, %f347;
	setp.equ.f32 	%p96, %f238, 0f7F800000;
	mov.f32 	%f364, 0f7FC00000;
	mov.b32 	%r505, 0;
	mov.u32 	%r506, %r505;
	mov.u32 	%r507, %r505;
	mov.u32 	%r508, %r505;
	@%p96 bra 	$L__BB0_118;
	setp.lt.s32 	%p97, %r151, 17;
	shl.b32 	%r315, %r452, 2;
	add.s32 	%r316, %r32, %r315;
	st.shared.f32 	[%r316], %f347;
	add.s32 	%r102, %r509, 1;
	@%p97 bra 	$L__BB0_103;
	setp.lt.s32 	%p98, %r464, 1;
	mov.u32 	%r494, %r464;
	@%p98 bra 	$L__BB0_88;
$L__BB0_86:
	add.s32 	%r317, %r464, %r500;
	setp.gt.s32 	%p99, %r317, %r151;
	selp.b32 	%r318, %r38, -1, %p99;
	add.s32 	%r319, %r318, %r317;
	shl.b32 	%r320, %r319, 2;
	add.s32 	%r321, %r35, %r320;
	ld.shared.u32 	%r322, [%r321];
	rem.s32 	%r323, %r322, %r151;
	shl.b32 	%r324, %r323, 2;
	add.s32 	%r325, %r32, %r324;
	ld.shared.f32 	%f239, [%r325];
	setp.ltu.f32 	%p100, %f239, %f347;
	mov.u32 	%r494, %r464;
	@%p100 bra 	$L__BB0_88;
	add.s32 	%r116, %r464, -1;
	setp.gt.s32 	%p101, %r464, 1;
	mov.b32 	%r494, 0;
	mov.u32 	%r464, %r116;
	@%p101 bra 	$L__BB0_86;
$L__BB0_88:
	add.s32 	%r327, %r494, %r500;
	setp.lt.s32 	%p102, %r327, %r151;
	selp.b32 	%r328, 0, %r151, %p102;
	sub.s32 	%r329, %r327, %r328;
	shl.b32 	%r330, %r329, 2;
	add.s32 	%r331, %r35, %r330;
	st.shared.u32 	[%r331], %r453;
	setp.lt.s32 	%p103, %r494, %r151;
	selp.u32 	%r332, 1, 0, %p103;
	add.s32 	%r505, %r494, %r332;
	setp.lt.s32 	%p104, %r496, 1;
	@%p104 bra 	$L__BB0_92;
	mov.u32 	%r495, %r496;
$L__BB0_90:
	add.s32 	%r333, %r495, %r504;
	setp.gt.s32 	%p105, %r333, %r151;
	selp.b32 	%r334, %r38, -1, %p105;
	add.s32 	%r335, %r334, %r333;
	shl.b32 	%r336, %r335, 2;
	add.s32 	%r337, %r36, %r336;
	ld.shared.u32 	%r338, [%r337];
	rem.s32 	%r339, %r338, %r151;
	shl.b32 	%r340, %r339, 2;
	add.s32 	%r341, %r32, %r340;
	ld.shared.f32 	%f240, [%r341];
	setp.gtu.f32 	%p106, %f240, %f347;
	mov.u32 	%r496, %r495;
	@%p106 bra 	$L__BB0_92;
	add.s32 	%r120, %r495, -1;
	setp.gt.s32 	%p107, %r495, 1;
	mov.b32 	%r496, 0;
	mov.u32 	%r495, %r120;
	@%p107 bra 	$L__BB0_90;
$L__BB0_92:
	add.s32 	%r343, %r496, %r504;
	setp.lt.s32 	%p108, %r343, %r151;
	selp.b32 	%r344, 0, %r151, %p108;
	sub.s32 	%r345, %r343, %r344;
	shl.b32 	%r346, %r345, 2;
	add.s32 	%r347, %r36, %r346;
	st.shared.u32 	[%r347], %r453;
	setp.lt.s32 	%p109, %r496, %r151;
	selp.u32 	%r348, 1, 0, %p109;
	add.s32 	%r507, %r496, %r348;
	sub.s32 	%r123, %r453, %r151;
	setp.lt.s32 	%p110, %r505, 1;
	@%p110 bra 	$L__BB0_96;
	mov.u32 	%r498, %r505;
$L__BB0_94:
	shl.b32 	%r349, %r500, 2;
	add.s32 	%r350, %r35, %r349;
	ld.shared.u32 	%r351, [%r350];
	setp.gt.s32 	%p111, %r351, %r123;
	mov.u32 	%r505, %r498;
	@%p111 bra 	$L__BB0_96;
	add.s32 	%r353, %r500, 1;
	setp.eq.s32 	%p112, %r353, %r151;
	selp.b32 	%r500, 0, %r353, %p112;
	add.s32 	%r127, %r498, -1;
	setp.gt.s32 	%p113, %r498, 1;
	mov.b32 	%r505, 0;
	mov.u32 	%r498, %r127;
	@%p113 bra 	$L__BB0_94;
$L__BB0_96:
	setp.lt.s32 	%p114, %r507, 1;
	@%p114 bra 	$L__BB0_100;
	mov.u32 	%r502, %r507;
$L__BB0_98:
	shl.b32 	%r354, %r504, 2;
	add.s32 	%r355, %r36, %r354;
	ld.shared.u32 	%r356, [%r355];
	setp.gt.s32 	%p115, %r356, %r123;
	mov.u32 	%r507, %r502;
	@%p115 bra 	$L__BB0_100;
	add.s32 	%r358, %r504, 1;
	setp.eq.s32 	%p116, %r358, %r151;
	selp.b32 	%r504, 0, %r358, %p116;
	add.s32 	%r133, %r502, -1;
	setp.gt.s32 	%p117, %r502, 1;
	mov.b32 	%r507, 0;
	mov.u32 	%r502, %r133;
	@%p117 bra 	$L__BB0_98;
$L__BB0_100:
	setp.lt.s32 	%p118, %r102, %r151;
	setp.eq.s32 	%p119, %r505, 0;
	setp.eq.s32 	%p120, %r507, 0;
	or.pred  	%p121, %p119, %p120;
	or.pred  	%p122, %p121, %p118;
	mov.f32 	%f364, 0f42480000;
	mov.u32 	%r506, %r500;
	mov.u32 	%r508, %r504;
	mov.u32 	%r509, %r102;
	@%p122 bra 	$L__BB0_118;
	shl.b32 	%r359, %r500, 2;
	add.s32 	%r360, %r35, %r359;
	ld.shared.u32 	%r361, [%r360];
	rem.s32 	%r362, %r361, %r151;
	shl.b32 	%r363, %r362, 2;
	add.s32 	%r364, %r32, %r363;
	ld.shared.f32 	%f111, [%r364];
	shl.b32 	%r365, %r504, 2;
	add.s32 	%r366, %r36, %r365;
	ld.shared.u32 	%r367, [%r366];
	rem.s32 	%r368, %r367, %r151;
	shl.b32 	%r369, %r368, 2;
	add.s32 	%r370, %r32, %r369;
	ld.shared.f32 	%f243, [%r370];
	sub.f32 	%f112, %f243, %f111;
	abs.f32 	%f244, %f112;
	setp.leu.f32 	%p123, %f244, 0f25800000;
	mov.u32 	%r506, %r500;
	mov.u32 	%r508, %r504;
	mov.u32 	%r509, %r102;
	@%p123 bra 	$L__BB0_118;
	sub.f32 	%f245, %f347, %f111;
	mov.f32 	%f246, 0f42C80000;
	div.rn.f32 	%f247, %f246, %f112;
	mul.f32 	%f364, %f245, %f247;
	mov.u32 	%r506, %r500;
	mov.u32 	%r508, %r504;
	mov.u32 	%r509, %r102;
	bra.uni 	$L__BB0_118;
$L__BB0_103:
	sub.s32 	%r371, %r453, %r509;
	rem.s32 	%r372, %r371, %r151;
	shl.b32 	%r373, %r372, 2;
	add.s32 	%r374, %r32, %r373;
	ld.shared.f32 	%f362, [%r374];
	setp.lt.s32 	%p124, %r509, 0;
	mov.f32 	%f363, %f362;
	@%p124 bra 	$L__BB0_115;
	min.s32 	%r376, %r102, %r151;
	sub.s32 	%r377, %r453, %r376;
	add.s32 	%r103, %r377, 1;
	max.s32 	%r104, %r376, 1;
	and.b32  	%r105, %r104, 7;
	setp.lt.s32 	%p125, %r376, 8;
	mov.b32 	%r491, 0;
	mov.f32 	%f363, %f362;
	@%p125 bra 	$L__BB0_107;
	and.b32  	%r491, %r104, 2147483640;
	mov.b32 	%r489, 0;
	mov.f32 	%f363, %f362;
$L__BB0_106:
	.pragma "nounroll";
	add.s32 	%r379, %r103, %r489;
	rem.s32 	%r380, %r379, %r151;
	shl.b32 	%r381, %r380, 2;
	add.s32 	%r382, %r32, %r381;
	ld.shared.f32 	%f249, [%r382];
	min.f32 	%f250, %f362, %f249;
	max.f32 	%f251, %f363, %f249;
	add.s32 	%r383, %r379, 1;
	rem.s32 	%r384, %r383, %r151;
	shl.b32 	%r385, %r384, 2;
	add.s32 	%r386, %r32, %r385;
	ld.shared.f32 	%f252, [%r386];
	min.f32 	%f253, %f250, %f252;
	max.f32 	%f254, %f251, %f252;
	add.s32 	%r387, %r379, 2;
	rem.s32 	%r388, %r387, %r151;
	shl.b32 	%r389, %r388, 2;
	add.s32 	%r390, %r32, %r389;
	ld.shared.f32 	%f255, [%r390];
	min.f32 	%f256, %f253, %f255;
	max.f32 	%f257, %f254, %f255;
	add.s32 	%r391, %r379, 3;
	rem.s32 	%r392, %r391, %r151;
	shl.b32 	%r393, %r392, 2;
	add.s32 	%r394, %r32, %r393;
	ld.shared.f32 	%f258, [%r394];
	min.f32 	%f259, %f256, %f258;
	max.f32 	%f260, %f257, %f258;
	add.s32 	%r395, %r379, 4;
	rem.s32 	%r396, %r395, %r151;
	shl.b32 	%r397, %r396, 2;
	add.s32 	%r398, %r32, %r397;
	ld.shared.f32 	%f261, [%r398];
	min.f32 	%f262, %f259, %f261;
	max.f32 	%f263, %f260, %f261;
	add.s32 	%r399, %r379, 5;
	rem.s32 	%r400, %r399, %r151;
	shl.b32 	%r401, %r400, 2;
	add.s32 	%r402, %r32, %r401;
	ld.shared.f32 	%f264, [%r402];
	min.f32 	%f265, %f262, %f264;
	max.f32 	%f266, %f263, %f264;
	add.s32 	%r403, %r379, 6;
	rem.s32 	%r404, %r403, %r151;
	shl.b32 	%r405, %r404, 2;
	add.s32 	%r406, %r32, %r405;
	ld.shared.f32 	%f267, [%r406];
	min.f32 	%f268, %f265, %f267;
	max.f32 	%f269, %f266, %f267;
	add.s32 	%r407, %r379, 7;
	rem.s32 	%r408, %r407, %r151;
	shl.b32 	%r409, %r408, 2;
	add.s32 	%r410, %r32, %r409;
	ld.shared.f32 	%f270, [%r410];
	min.f32 	%f362, %f268, %f270;
	max.f32 	%f363, %f269, %f270;
	add.s32 	%r489, %r489, 8;
	setp.ne.s32 	%p126, %r489, %r491;
	@%p126 bra 	$L__BB0_106;
$L__BB0_107:
	setp.eq.s32 	%p127, %r105, 0;
	@%p127 bra 	$L__BB0_115;
	and.b32  	%r110, %r104, 3;
	setp.lt.u32 	%p128, %r105, 4;
	@%p128 bra 	$L__BB0_110;
	add.s32 	%r411, %r103, %r491;
	rem.s32 	%r412, %r411, %r151;
	shl.b32 	%r413, %r412, 2;
	add.s32 	%r414, %r32, %r413;
	ld.shared.f32 	%f272, [%r414];
	min.f32 	%f273, %f362, %f272;
	max.f32 	%f274, %f363, %f272;
	add.s32 	%r415, %r411, 1;
	rem.s32 	%r416, %r415, %r151;
	shl.b32 	%r417, %r416, 2;
	add.s32 	%r418, %r32, %r417;
	ld.shared.f32 	%f275, [%r418];
	min.f32 	%f276, %f273, %f275;
	max.f32 	%f277, %f274, %f275;
	add.s32 	%r419, %r411, 2;
	rem.s32 	%r420, %r419, %r151;
	shl.b32 	%r421, %r420, 2;
	add.s32 	%r422, %r32, %r421;
	ld.shared.f32 	%f278, [%r422];
	min.f32 	%f279, %f276, %f278;
	max.f32 	%f280, %f277, %f278;
	add.s32 	%r423, %r411, 3;
	rem.s32 	%r424, %r423, %r151;
	shl.b32 	%r425, %r424, 2;
	add.s32 	%r426, %r32, %r425;
	ld.shared.f32 	%f281, [%r426];
	min.f32 	%f362, %f279, %f281;
	max.f32 	%f363, %f280, %f281;
	add.s32 	%r491, %r491, 4;
$L__BB0_110:
	setp.eq.s32 	%p129, %r110, 0;
	@%p129 bra 	$L__BB0_115;
	setp.eq.s32 	%p130, %r110, 1;
	@%p130 bra 	$L__BB0_113;
	add.s32 	%r427, %r103, %r491;
	rem.s32 	%r428, %r427, %r151;
	shl.b32 	%r429, %r428, 2;
	add.s32 	%r430, %r32, %r429;
	ld.shared.f32 	%f283, [%r430];
	min.f32 	%f284, %f362, %f283;
	max.f32 	%f285, %f363, %f283;
	add.s32 	%r431, %r427, 1;
	rem.s32 	%r432, %r431, %r151;
	shl.b32 	%r433, %r432, 2;
	add.s32 	%r434, %r32, %r433;
	ld.shared.f32 	%f286, [%r434];
	min.f32 	%f362, %f284, %f286;
	max.f32 	%f363, %f285, %f286;
	add.s32 	%r491, %r491, 2;
$L__BB0_113:
	and.b32  	%r435, %r104, 1;
	setp.eq.b32 	%p131, %r435, 1;
	not.pred 	%p132, %p131;
	@%p132 bra 	$L__BB0_115;
	add.s32 	%r436, %r103, %r491;
	rem.s32 	%r437, %r436, %r151;
	shl.b32 	%r438, %r437, 2;
	add.s32 	%r439, %r32, %r438;
	ld.shared.f32 	%f287, [%r439];
	min.f32 	%f362, %f362, %f287;
	max.f32 	%f363, %f363, %f287;
$L__BB0_115:
	setp.lt.s32 	%p133, %r102, %r151;
	mov.f32 	%f364, 0f42480000;
	mov.u32 	%r505, %r464;
	mov.u32 	%r506, %r500;
	mov.u32 	%r507, %r496;
	mov.u32 	%r508, %r504;
	mov.u32 	%r509, %r102;
	@%p133 bra 	$L__BB0_118;
	sub.f32 	%f109, %f363, %f362;
	abs.f32 	%f290, %f109;
	setp.leu.f32 	%p134, %f290, 0f25800000;
	mov.u32 	%r505, %r464;
	mov.u32 	%r506, %r500;
	mov.u32 	%r507, %r496;
	mov.u32 	%r508, %r504;
	mov.u32 	%r509, %r102;
	@%p134 bra 	$L__BB0_118;
	sub.f32 	%f291, %f347, %f362;
	mov.f32 	%f292, 0f42C80000;
	div.rn.f32 	%f293, %f292, %f109;
	mul.f32 	%f364, %f291, %f293;
	mov.u32 	%r505, %r464;
	mov.u32 	%r506, %r500;
	mov.u32 	%r507, %r496;
	mov.u32 	%r508, %r504;
	mov.u32 	%r509, %r102;
$L__BB0_118:
	abs.f32 	%f115, %f364;
	setp.equ.f32 	%p135, %f115, 0f7F800000;
	@%p135 bra 	$L__BB0_124;
	setp.ge.s32 	%p136, %r43, %r152;
	@%p136 bra 	$L__BB0_123;
	add.f32 	%f116, %f366, %f364;
	abs.f32 	%f295, %f366;
	setp.ltu.f32 	%p137, %f295, %f115;
	sub.f32 	%f296, %f364, %f116;
	add.f32 	%f297, %f366, %f296;
	sub.f32 	%f298, %f366, %f116;
	add.f32 	%f299, %f364, %f298;
	selp.f32 	%f300, %f297, %f299, %p137;
	add.f32 	%f365, %f365, %f300;
	add.s32 	%r510, %r43, 1;
	add.f32 	%f118, %f116, %f365;
	setp.ne.s32 	%p138, %r510, %r152;
	@%p138 bra 	$L__BB0_122;
	div.rn.f32 	%f367, %f118, %f22;
	mov.f32 	%f366, %f116;
	mov.u32 	%r510, %r152;
	mov.f32 	%f368, %f367;
	bra.uni 	$L__BB0_127;
$L__BB0_122:
	cvt.rn.f32.s32 	%f301, %r510;
	div.rn.f32 	%f368, %f118, %f301;
	mov.f32 	%f366, %f116;
	bra.uni 	$L__BB0_127;
$L__BB0_123:
	sub.f32 	%f294, %f364, %f367;
	fma.rn.f32 	%f367, %f1, %f294, %f367;
	mov.u32 	%r510, %r43;
	mov.f32 	%f368, %f367;
	bra.uni 	$L__BB0_127;
$L__BB0_124:
	setp.eq.s32 	%p139, %r43, 0;
	mov.f32 	%f368, 0f7FC00000;
	mov.b32 	%r510, 0;
	@%p139 bra 	$L__BB0_127;
	setp.ge.s32 	%p140, %r43, %r152;
	mov.u32 	%r510, %r43;
	mov.f32 	%f368, %f367;
	@%p140 bra 	$L__BB0_127;
	add.f32 	%f303, %f365, %f366;
	cvt.rn.f32.s32 	%f304, %r43;
	div.rn.f32 	%f368, %f303, %f304;
	mov.u32 	%r510, %r43;
$L__BB0_127:
	setp.lt.s32 	%p141, %r453, %r7;
	@%p141 bra 	$L__BB0_129;
	add.s64 	%rd35, %rd2, %rd32;
	st.global.f32 	[%rd35], %f368;
$L__BB0_129:
	add.s32 	%r441, %r451, 1;
	setp.eq.s32 	%p142, %r441, %r151;
	selp.b32 	%r451, 0, %r441, %p142;
	add.s32 	%r442, %r452, 1;
	setp.eq.s32 	%p143, %r442, %r151;
	selp.b32 	%r452, 0, %r442, %p143;
	add.s32 	%r453, %r453, 1;
	setp.ne.s32 	%p144, %r453, %r146;
	mov.u32 	%r43, %r510;
	mov.u32 	%r44, %r488;
	mov.u32 	%r457, %r487;
	mov.f32 	%f318, %f326;
	mov.f32 	%f319, %f325;
	mov.u32 	%r504, %r508;
	mov.u32 	%r496, %r507;
	mov.u32 	%r460, %r486;
	mov.u32 	%r477, %r485;
	mov.u32 	%r474, %r484;
	mov.u32 	%r500, %r506;
	mov.u32 	%r464, %r505;
	mov.u32 	%r481, %r483;
	@%p144 bra 	$L__BB0_31;
$L__BB0_130:
	ret;

}
	// .globl	stc_many_series_one_param_f32
.visible .entry stc_many_series_one_param_f32(
	.param .u64 .ptr .align 1 stc_many_series_one_param_f32_param_0,
	.param .u64 .ptr .align 1 stc_many_series_one_param_f32_param_1,
	.param .u32 stc_many_series_one_param_f32_param_2,
	.param .u32 stc_many_series_one_param_f32_param_3,
	.param .u32 stc_many_series_one_param_f32_param_4,
	.param .u32 stc_many_series_one_param_f32_param_5,
	.param .u32 stc_many_series_one_param_f32_param_6,
	.param .u32 stc_many_series_one_param_f32_param_7,
	.param .u64 .ptr .align 1 stc_many_series_one_param_f32_param_8
)
{
	.local .align 16 .b8 	__local_depot1[16384];
	.reg .b64 	%SP;
	.reg .b64 	%SPL;
	.reg .pred 	%p<124>;
	.reg .b32 	%r<357>;
	.reg .b32 	%f<782>;
	.reg .b64 	%rd<227>;

	mov.u64 	%SPL, __local_depot1;
	ld.param.u64 	%rd6, [stc_many_series_one_param_f32_param_0];
	ld.param.u64 	%rd5, [stc_many_series_one_param_f32_param_1];
	ld.param.u32 	%r98, [stc_many_series_one_param_f32_param_2];
	ld.param.u32 	%r99, [stc_many_series_one_param_f32_param_3];
	ld.param.u32 	%r100, [stc_many_series_one_param_f32_param_4];
	ld.param.u32 	%r101, [stc_many_series_one_param_f32_param_5];
	ld.param.u32 	%r102, [stc_many_series_one_param_f32_param_6];
	ld.param.u32 	%r103, [stc_many_series_one_param_f32_param_7];
	ld.param.u64 	%rd7, [stc_many_series_one_param_f32_param_8];
	cvta.to.global.u64 	%rd1, %rd7;
	cvta.to.global.u64 	%rd2, %rd6;
	add.u64 	%rd3, %SPL, 0;
	add.u64 	%rd4, %SPL, 8192;
	mov.u32 	%r104, %ctaid.x;
	mov.u32 	%r105, %ntid.x;
	mov.u32 	%r106, %tid.x;
	mad.lo.s32 	%r1, %r104, %r105, %r106;
	setp.ge.s32 	%p1, %r1, %r98;
	@%p1 bra 	$L__BB1_123;
	cvta.to.global.u64 	%rd10, %rd5;
	mul.wide.s32 	%rd11, %r1, 4;
	add.s64 	%rd12, %rd10, %rd11;
	ld.global.nc.u32 	%r2, [%rd12];
	max.s32 	%r107, %r100, %r101;
	max.s32 	%r108, %r102, %r103;
	max.s32 	%r109, %r107, %r108;
	add.s32 	%r3, %r2, %r109;
	add.s32 	%r110, %r3, -1;
	min.s32 	%r4, %r110, %r99;
	setp.lt.s32 	%p2, %r4, 1;
	@%p2 bra 	$L__BB1_13;
	and.b32  	%r5, %r4, 7;
	setp.lt.u32 	%p3, %r4, 8;
	mov.b32 	%r322, 0;
	@%p3 bra 	$L__BB1_5;
	and.b32  	%r322, %r4, 2147483640;
	mov.b32 	%r320, 0;
	mul.wide.s32 	%rd15, %r98, 4;
$L__BB1_4:
	.pragma "nounroll";
	mad.lo.s32 	%r113, %r320, %r98, %r1;
	mul.wide.s32 	%rd13, %r113, 4;
	add.s64 	%rd14, %rd1, %rd13;
	mov.b32 	%r114, 2143289344;
	st.global.u32 	[%rd14], %r114;
	add.s64 	%rd16, %rd14, %rd15;
	st.global.u32 	[%rd16], %r114;
	add.s64 	%rd17, %rd16, %rd15;
	st.global.u32 	[%rd17], %r114;
	add.s64 	%rd18, %rd17, %rd15;
	st.global.u32 	[%rd18], %r114;
	add.s64 	%rd19, %rd18, %rd15;
	st.global.u32 	[%rd19], %r114;
	add.s64 	%rd20, %rd19, %rd15;
	st.global.u32 	[%rd20], %r114;
	add.s64 	%rd21, %rd20, %rd15;
	st.global.u32 	[%rd21], %r114;
	add.s64 	%rd22, %rd21, %rd15;
	st.global.u32 	[%rd22], %r114;
	add.s32 	%r320, %r320, 8;
	setp.ne.s32 	%p4, %r320, %r322;
	@%p4 bra 	$L__BB1_4;
$L__BB1_5:
	setp.eq.s32 	%p5, %r5, 0;
	@%p5 bra 	$L__BB1_13;
	and.b32  	%r10, %r4, 3;
	setp.lt.u32 	%p6, %r5, 4;
	@%p6 bra 	$L__BB1_8;
	mad.lo.s32 	%r115, %r322, %r98, %r1;
	mul.wide.s32 	%rd23, %r115, 4;
	add.s64 	%rd24, %rd1, %rd23;
	mov.b32 	%r116, 2143289344;
	st.global.u32 	[%rd24], %r116;
	mul.wide.s32 	%rd25, %r98, 4;
	add.s64 	%rd26, %rd24, %rd25;
	st.global.u32 	[%rd26], %r116;
	add.s64 	%rd27, %rd26, %rd25;
	st.global.u32 	[%rd27], %r116;
	add.s64 	%rd28, %rd27, %rd25;
	st.global.u32 	[%rd28], %r116;
	add.s32 	%r322, %r322, 4;
$L__BB1_8:
	setp.eq.s32 	%p7, %r10, 0;
	@%p7 bra 	$L__BB1_13;
	setp.eq.s32 	%p8, %r10, 1;
	@%p8 bra 	$L__BB1_11;
	mad.lo.s32 	%r117, %r322, %r98, %r1;
	mul.wide.s32 	%rd29, %r117, 4;
	add.s64 	%rd30, %rd1, %rd29;
	mov.b32 	%r118, 2143289344;
	st.global.u32 	[%rd30], %r118;
	mul.wide.s32 	%rd31, %r98, 4;
	add.s64 	%rd32, %rd30, %rd31;
	st.global.u32 	[%rd32], %r118;
	add.s32 	%r322, %r322, 2;
$L__BB1_11:
	and.b32  	%r119, %r4, 1;
	setp.eq.b32 	%p9, %r119, 1;
	not.pred 	%p10, %p9;
	@%p10 bra 	$L__BB1_13;
	mad.lo.s32 	%r120, %r322, %r98, %r1;
	mul.wide.s32 	%rd33, %r120, 4;
	add.s64 	%rd34, %rd1, %rd33;
	mov.b32 	%r121, 2143289344;
	st.global.u32 	[%rd34], %r121;
$L__BB1_13:
	setp.gt.s32 	%p11, %r3, %r99;
	@%p11 bra 	$L__BB1_123;
	add.s32 	%r122, %r103, 1;
	cvt.rn.f32.s32 	%f158, %r122;
	mov.f32 	%f159, 0f40000000;
	div.rn.f32 	%f1, %f159, %f158;
	sub.s32 	%r15, %r99, %r2;
	min.s32 	%r16, %r100, %r15;
	min.s32 	%r17, %r101, %r15;
	setp.lt.s32 	%p12, %r16, 1;
	mov.f32 	%f707, 0f00000000;
	mov.f32 	%f708, %f707;
	@%p12 bra 	$L__BB1_26;
	and.b32  	%r18, %r16, 7;
	setp.lt.u32 	%p13, %r16, 8;
	mov.f32 	%f708, 0f00000000;
	mov.b32 	%r324, 0;
	mov.f32 	%f707, %f708;
	@%p13 bra 	$L__BB1_18;
	and.b32  	%r324, %r16, 2147483640;
	mov.f32 	%f708, 0f00000000;
	mov.b32 	%r327, 0;
	mul.wide.s32 	%rd37, %r98, 4;
$L__BB1_17:
	.pragma "nounroll";
	add.s32 	%r125, %r327, %r2;
	mad.lo.s32 	%r126, %r125, %r98, %r1;
	mul.wide.s32 	%rd35, %r126, 4;
	add.s64 	%rd36, %rd2, %rd35;
	ld.global.nc.f32 	%f163, [%rd36];
	add.f32 	%f164, %f708, %f163;
	abs.f32 	%f165, %f708;
	abs.f32 	%f166, %f163;
	setp.ltu.f32 	%p14, %f165, %f166;
	sub.f32 	%f167, %f163, %f164;
	add.f32 	%f168, %f708, %f167;
	sub.f32 	%f169, %f708, %f164;
	add.f32 	%f170, %f163, %f169;
	selp.f32 	%f171, %f168, %f170, %p14;
	add.f32 	%f172, %f707, %f171;
	add.s64 	%rd38, %rd36, %rd37;
	ld.global.nc.f32 	%f173, [%rd38];
	add.f32 	%f174, %f164, %f173;
	abs.f32 	%f175, %f164;
	abs.f32 	%f176, %f173;
	setp.ltu.f32 	%p15, %f175, %f176;
	sub.f32 	%f177, %f173, %f174;
	add.f32 	%f178, %f164, %f177;
	sub.f32 	%f179, %f164, %f174;
	add.f32 	%f180, %f173, %f179;
	selp.f32 	%f181, %f178, %f180, %p15;
	add.f32 	%f182, %f172, %f181;
	add.s64 	%rd39, %rd38, %rd37;
	ld.global.nc.f32 	%f183, [%rd39];
	add.f32 	%f184, %f174, %f183;
	abs.f32 	%f185, %f174;
	abs.f32 	%f186, %f183;
	setp.ltu.f32 	%p16, %f185, %f186;
	sub.f32 	%f187, %f183, %f184;
	add.f32 	%f188, %f174, %f187;
	sub.f32 	%f189, %f174, %f184;
	add.f32 	%f190, %f183, %f189;
	selp.f32 	%f191, %f188, %f190, %p16;
	add.f32 	%f192, %f182, %f191;
	add.s64 	%rd40, %rd39, %rd37;
	ld.global.nc.f32 	%f193, [%rd40];
	add.f32 	%f194, %f184, %f193;
	abs.f32 	%f195, %f184;
	abs.f32 	%f196, %f193;
	setp.ltu.f32 	%p17, %f195, %f196;
	sub.f32 	%f197, %f193, %f194;
	add.f32 	%f198, %f184, %f197;
	sub.f32 	%f199, %f184, %f194;
	add.f32 	%f200, %f193, %f199;
	selp.f32 	%f201, %f198, %f200, %p17;
	add.f32 	%f202, %f192, %f201;
	add.s64 	%rd41, %rd40, %rd37;
	ld.global.nc.f32 	%f203, [%rd41];
	add.f32 	%f204, %f194, %f203;
	abs.f32 	%f205, %f194;
	abs.f32 	%f206, %f203;
	setp.ltu.f32 	%p18, %f205, %f206;
	sub.f32 	%f207, %f203, %f204;
	add.f32 	%f208, %f194, %f207;
	sub.f32 	%f209, %f194, %f204;
	add.f32 	%f210, %f203, %f209;
	selp.f32 	%f211, %f208, %f210, %p18;
	add.f32 	%f212, %f202, %f211;
	add.s64 	%rd42, %rd41, %rd37;
	ld.global.nc.f32 	%f213, [%rd42];
	add.f32 	%f214, %f204, %f213;
	abs.f32 	%f215, %f204;
	abs.f32 	%f216, %f213;
	setp.ltu.f32 	%p19, %f215, %f216;
	sub.f32 	%f217, %f213, %f214;
	add.f32 	%f218, %f204, %f217;
	sub.f32 	%f219, %f204, %f214;
	add.f32 	%f220, %f213, %f219;
	selp.f32 	%f221, %f218, %f220, %p19;
	add.f32 	%f222, %f212, %f221;
	add.s64 	%rd43, %rd42, %rd37;
	ld.global.nc.f32 	%f223, [%rd43];
	add.f32 	%f224, %f214, %f223;
	abs.f32 	%f225, %f214;
	abs.f32 	%f226, %f223;
	setp.ltu.f32 	%p20, %f225, %f226;
	sub.f32 	%f227, %f223, %f224;
	add.f32 	%f228, %f214, %f227;
	sub.f32 	%f229, %f214, %f224;
	add.f32 	%f230, %f223, %f229;
	selp.f32 	%f231, %f228, %f230, %p20;
	add.f32 	%f232, %f222, %f231;
	add.s64 	%rd44, %rd43, %rd37;
	ld.global.nc.f32 	%f233, [%rd44];
	add.f32 	%f708, %f224, %f233;
	abs.f32 	%f234, %f224;
	abs.f32 	%f235, %f233;
	setp.ltu.f32 	%p21, %f234, %f235;
	sub.f32 	%f236, %f233, %f708;
	add.f32 	%f237, %f224, %f236;
	sub.f32 	%f238, %f224, %f708;
	add.f32 	%f239, %f233, %f238;
	selp.f32 	%f240, %f237, %f239, %p21;
	add.f32 	%f707, %f232, %f240;
	add.s32 	%r327, %r327, 8;
	setp.eq.s32 	%p22, %r327, %r324;
	@%p22 bra 	$L__BB1_18;
	bra.uni 	$L__BB1_17;
$L__BB1_18:
	setp.eq.s32 	%p23, %r18, 0;
	@%p23 bra 	$L__BB1_26;
	and.b32  	%r21, %r16, 3;
	setp.lt.u32 	%p24, %r18, 4;
	@%p24 bra 	$L__BB1_21;
	add.s32 	%r127, %r324, %r2;
	mad.lo.s32 	%r128, %r127, %r98, %r1;
	mul.wide.s32 	%rd45, %r128, 4;
	add.s64 	%rd46, %rd2, %rd45;
	ld.global.nc.f32 	%f242, [%rd46];
	add.f32 	%f243, %f708, %f242;
	abs.f32 	%f244, %f708;
	abs.f32 	%f245, %f242;
	setp.ltu.f32 	%p25, %f244, %f245;
	sub.f32 	%f246, %f242, %f243;
	add.f32 	%f247, %f708, %f246;
	sub.f32 	%f248, %f708, %f243;
	add.f32 	%f249, %f242, %f248;
	selp.f32 	%f250, %f247, %f249, %p25;
	add.f32 	%f251, %f707, %f250;
	mul.wide.s32 	%rd47, %r98, 4;
	add.s64 	%rd48, %rd46, %rd47;
	ld.global.nc.f32 	%f252, [%rd48];
	add.f32 	%f253, %f243, %f252;
	abs.f32 	%f254, %f243;
	abs.f32 	%f255, %f252;
	setp.ltu.f32 	%p26, %f254, %f255;
	sub.f32 	%f256, %f252, %f253;
	add.f32 	%f257, %f243, %f256;
	sub.f32 	%f258, %f243, %f253;
	add.f32 	%f259, %f252, %f258;
	selp.f32 	%f260, %f257, %f259, %p26;
	add.f32 	%f261, %f251, %f260;
	add.s64 	%rd49, %rd48, %rd47;
	ld.global.nc.f32 	%f262, [%rd49];
	add.f32 	%f263, %f253, %f262;
	abs.f32 	%f264, %f253;
	abs.f32 	%f265, %f262;
	setp.ltu.f32 	%p27, %f264, %f265;
	sub.f32 	%f266, %f262, %f263;
	add.f32 	%f267, %f253, %f266;
	sub.f32 	%f268, %f253, %f263;
	add.f32 	%f269, %f262, %f268;
	selp.f32 	%f270, %f267, %f269, %p27;
	add.f32 	%f271, %f261, %f270;
	add.s64 	%rd50, %rd49, %rd47;
	ld.global.nc.f32 	%f272, [%rd50];
	add.f32 	%f708, %f263, %f272;
	abs.f32 	%f273, %f263;
	abs.f32 	%f274, %f272;
	setp.ltu.f32 	%p28, %f273, %f274;
	sub.f32 	%f275, %f272, %f708;
	add.f32 	%f276, %f263, %f275;
	sub.f32 	%f277, %f263, %f708;
	add.f32 	%f278, %f272, %f277;
	selp.f32 	%f279, %f276, %f278, %p28;
	add.f32 	%f707, %f271, %f279;
	add.s32 	%r324, %r324, 4;
$L__BB1_21:
	setp.eq.s32 	%p29, %r21, 0;
	@%p29 bra 	$L__BB1_26;
	setp.eq.s32 	%p30, %r21, 1;
	@%p30 bra 	$L__BB1_24;
	add.s32 	%r129, %r324, %r2;
	mad.lo.s32 	%r130, %r129, %r98, %r1;
	mul.wide.s32 	%rd51, %r130, 4;
	add.s64 	%rd52, %rd2, %rd51;
	ld.global.nc.f32 	%f281, [%rd52];
	add.f32 	%f282, %f708, %f281;
	abs.f32 	%f283, %f708;
	abs.f32 	%f284, %f281;
	setp.ltu.f32 	%p31, %f283, %f284;
	sub.f32 	%f285, %f281, %f282;
	add.f32 	%f286, %f708, %f285;
	sub.f32 	%f287, %f708, %f282;
	add.f32 	%f288, %f281, %f287;
	selp.f32 	%f289, %f286, %f288, %p31;
	add.f32 	%f290, %f707, %f289;
	mul.wide.s32 	%rd53, %r98, 4;
	add.s64 	%rd54, %rd52, %rd53;
	ld.global.nc.f32 	%f291, [%rd54];
	add.f32 	%f708, %f282, %f291;
	abs.f32 	%f292, %f282;
	abs.f32 	%f293, %f291;
	setp.ltu.f32 	%p32, %f292, %f293;
	sub.f32 	%f294, %f291, %f708;
	add.f32 	%f295, %f282, %f294;
	sub.f32 	%f296, %f282, %f708;
	add.f32 	%f297, %f291, %f296;
	selp.f32 	%f298, %f295, %f297, %p32;
	add.f32 	%f707, %f290, %f298;
	add.s32 	%r324, %r324, 2;
$L__BB1_24:
	and.b32  	%r131, %r16, 1;
	setp.eq.b32 	%p33, %r131, 1;
	not.pred 	%p34, %p33;
	@%p34 bra 	$L__BB1_26;
	add.s32 	%r132, %r324, %r2;
	mad.lo.s32 	%r133, %r132, %r98, %r1;
	mul.wide.s32 	%rd55, %r133, 4;
	add.s64 	%rd56, %rd2, %rd55;
	ld.global.nc.f32 	%f299, [%rd56];
	add.f32 	%f18, %f708, %f299;
	abs.f32 	%f300, %f708;
	abs.f32 	%f301, %f299;
	setp.ltu.f32 	%p35, %f300, %f301;
	sub.f32 	%f302, %f299, %f18;
	add.f32 	%f303, %f708, %f302;
	sub.f32 	%f304, %f708, %f18;
	add.f32 	%f305, %f299, %f304;
	selp.f32 	%f306, %f303, %f305, %p35;
	add.f32 	%f707, %f707, %f306;
	mov.f32 	%f708, %f18;
$L__BB1_26:
	setp.lt.s32 	%p36, %r17, 1;
	mov.f32 	%f725, 0f00000000;
	mov.f32 	%f726, %f725;
	@%p36 bra 	$L__BB1_38;
	and.b32  	%r26, %r17, 7;
	setp.lt.u32 	%p37, %r17, 8;
	mov.f32 	%f726, 0f00000000;
	mov.b32 	%r329, 0;
	mov.f32 	%f725, %f726;
	@%p37 bra 	$L__BB1_30;
	and.b32  	%r329, %r17, 2147483640;
	mov.f32 	%f726, 0f00000000;
	mov.b32 	%r328, 0;
	mul.wide.s32 	%rd59, %r98, 4;
$L__BB1_29:
	.pragma "nounroll";
	add.s32 	%r136, %r328, %r2;
	mad.lo.s32 	%r137, %r136, %r98, %r1;
	mul.wide.s32 	%rd57, %r137, 4;
	add.s64 	%rd58, %rd2, %rd57;
	ld.global.nc.f32 	%f311, [%rd58];
	add.f32 	%f312, %f726, %f311;
	abs.f32 	%f313, %f726;
	abs.f32 	%f314, %f311;
	setp.ltu.f32 	%p38, %f313, %f314;
	sub.f32 	%f315, %f311, %f312;
	add.f32 	%f316, %f726, %f315;
	sub.f32 	%f317, %f726, %f312;
	add.f32 	%f318, %f311, %f317;
	selp.f32 	%f319, %f316, %f318, %p38;
	add.f32 	%f320, %f725, %f319;
	add.s64 	%rd60, %rd58, %rd59;
	ld.global.nc.f32 	%f321, [%rd60];
	add.f32 	%f322, %f312, %f321;
	abs.f32 	%f323, %f312;
	abs.f32 	%f324, %f321;
	setp.ltu.f32 	%p39, %f323, %f324;
	sub.f32 	%f325, %f321, %f322;
	add.f32 	%f326, %f312, %f325;
	sub.f32 	%f327, %f312, %f322;
	add.f32 	%f328, %f321, %f327;
	selp.f32 	%f329, %f326, %f328, %p39;
	add.f32 	%f330, %f320, %f329;
	add.s64 	%rd61, %rd60, %rd59;
	ld.global.nc.f32 	%f331, [%rd61];
	add.f32 	%f332, %f322, %f331;
	abs.f32 	%f333, %f322;
	abs.f32 	%f334, %f331;
	setp.ltu.f32 	%p40, %f333, %f334;
	sub.f32 	%f335, %f331, %f332;
	add.f32 	%f336, %f322, %f335;
	sub.f32 	%f337, %f322, %f332;
	add.f32 	%f338, %f331, %f337;
	selp.f32 	%f339, %f336, %f338, %p40;
	add.f32 	%f340, %f330, %f339;
	add.s64 	%rd62, %rd61, %rd59;
	ld.global.nc.f32 	%f341, [%rd62];
	add.f32 	%f342, %f332, %f341;
	abs.f32 	%f343, %f332;
	abs.f32 	%f344, %f341;
	setp.ltu.f32 	%p41, %f343, %f344;
	sub.f32 	%f345, %f341, %f342;
	add.f32 	%f346, %f332, %f345;
	sub.f32 	%f347, %f332, %f342;
	add.f32 	%f348, %f341, %f347;
	selp.f32 	%f349, %f346, %f348, %p41;
	add.f32 	%f350, %f340, %f349;
	add.s64 	%rd63, %rd62, %rd59;
	ld.global.nc.f32 	%f351, [%rd63];
	add.f32 	%f352, %f342, %f351;
	abs.f32 	%f353, %f342;
	abs.f32 	%f354, %f351;
	setp.ltu.f32 	%p42, %f353, %f354;
	sub.f32 	%f355, %f351, %f352;
	add.f32 	%f356, %f342, %f355;
	sub.f32 	%f357, %f342, %f352;
	add.f32 	%f358, %f351, %f357;
	selp.f32 	%f359, %f356, %f358, %p42;
	add.f32 	%f360, %f350, %f359;
	add.s64 	%rd64, %rd63, %rd59;
	ld.global.nc.f32 	%f361, [%rd64];
	add.f32 	%f362, %f352, %f361;
	abs.f32 	%f363, %f352;
	abs.f32 	%f364, %f361;
	setp.ltu.f32 	%p43, %f363, %f364;
	sub.f32 	%f365, %f361, %f362;
	add.f32 	%f366, %f352, %f365;
	sub.f32 	%f367, %f352, %f362;
	add.f32 	%f368, %f361, %f367;
	selp.f32 	%f369, %f366, %f368, %p43;
	add.f32 	%f370, %f360, %f369;
	add.s64 	%rd65, %rd64, %rd59;
	ld.global.nc.f32 	%f371, [%rd65];
	add.f32 	%f372, %f362, %f371;
	abs.f32 	%f373, %f362;
	abs.f32 	%f374, %f371;
	setp.ltu.f32 	%p44, %f373, %f374;
	sub.f32 	%f375, %f371, %f372;
	add.f32 	%f376, %f362, %f375;
	sub.f32 	%f377, %f362, %f372;
	add.f32 	%f378, %f371, %f377;
	selp.f32 	%f379, %f376, %f378, %p44;
	add.f32 	%f380, %f370, %f379;
	add.s64 	%rd66, %rd65, %rd59;
	ld.global.nc.f32 	%f381, [%rd66];
	add.f32 	%f726, %f372, %f381;
	abs.f32 	%f382, %f372;
	abs.f32 	%f383, %f381;
	setp.ltu.f32 	%p45, %f382, %f383;
	sub.f32 	%f384, %f381, %f726;
	add.f32 	%f385, %f372, %f384;
	sub.f32 	%f386, %f372, %f726;
	add.f32 	%f387, %f381, %f386;
	selp.f32 	%f388, %f385, %f387, %p45;
	add.f32 	%f725, %f380, %f388;
	add.s32 	%r328, %r328, 8;
	setp.ne.s32 	%p46, %r328, %r329;
	@%p46 bra 	$L__BB1_29;
$L__BB1_30:
	setp.eq.s32 	%p47, %r26, 0;
	@%p47 bra 	$L__BB1_38;
	and.b32  	%r33, %r17, 3;
	setp.lt.u32 	%p48, %r26, 4;
	@%p48 bra 	$L__BB1_33;
	add.s32 	%r138, %r329, %r2;
	mad.lo.s32 	%r139, %r138, %r98, %r1;
	mul.wide.s32 	%rd67, %r139, 4;
	add.s64 	%rd68, %rd2, %rd67;
	ld.global.nc.f32 	%f390, [%rd68];
	add.f32 	%f391, %f726, %f390;
	abs.f32 	%f392, %f726;
	abs.f32 	%f393, %f390;
	setp.ltu.f32 	%p49, %f392, %f393;
	sub.f32 	%f394, %f390, %f391;
	add.f32 	%f395, %f726, %f394;
	sub.f32 	%f396, %f726, %f391;
	add.f32 	%f397, %f390, %f396;
	selp.f32 	%f398, %f395, %f397, %p49;
	add.f32 	%f399, %f725, %f398;
	mul.wide.s32 	%rd69, %r98, 4;
	add.s64 	%rd70, %rd68, %rd69;
	ld.global.nc.f32 	%f400, [%rd70];
	add.f32 	%f401, %f391, %f400;
	abs.f32 	%f402, %f391;
	abs.f32 	%f403, %f400;
	setp.ltu.f32 	%p50, %f402, %f403;
	sub.f32 	%f404, %f400, %f401;
	add.f32 	%f405, %f391, %f404;
	sub.f32 	%f406, %f391, %f401;
	add.f32 	%f407, %f400, %f406;
	selp.f32 	%f408, %f405, %f407, %p50;
	add.f32 	%f409, %f399, %f408;
	add.s64 	%rd71, %rd70, %rd69;
	ld.global.nc.f32 	%f410, [%rd71];
	add.f32 	%f411, %f401, %f410;
	abs.f32 	%f412, %f401;
	abs.f32 	%f413, %f410;
	setp.ltu.f32 	%p51, %f412, %f413;
	sub.f32 	%f414, %f410, %f411;
	add.f32 	%f415, %f401, %f414;
	sub.f32 	%f416, %f401, %f411;
	add.f32 	%f417, %f410, %f416;
	selp.f32 	%f418, %f415, %f417, %p51;
	add.f32 	%f419, %f409, %f418;
	add.s64 	%rd72, %rd71, %rd69;
	ld.global.nc.f32 	%f420, [%rd72];
	add.f32 	%f726, %f411, %f420;
	abs.f32 	%f421, %f411;
	abs.f32 	%f422, %f420;
	setp.ltu.f32 	%p52, %f421, %f422;
	sub.f32 	%f423, %f420, %f726;
	add.f32 	%f424, %f411, %f423;
	sub.f32 	%f425, %f411, %f726;
	add.f32 	%f426, %f420, %f425;
	selp.f32 	%f427, %f424, %f426, %p52;
	add.f32 	%f725, %f419, %f427;
	add.s32 	%r329, %r329, 4;
$L__BB1_33:
	setp.eq.s32 	%p53, %r33, 0;
	@%p53 bra 	$L__BB1_38;
	setp.eq.s32 	%p54, %r33, 1;
	@%p54 bra 	$L__BB1_36;
	add.s32 	%r140, %r329, %r2;
	mad.lo.s32 	%r141, %r140, %r98, %r1;
	mul.wide.s32 	%rd73, %r141, 4;
	add.s64 	%rd74, %rd2, %rd73;
	ld.global.nc.f32 	%f429, [%rd74];
	add.f32 	%f430, %f726, %f429;
	abs.f32 	%f431, %f726;
	abs.f32 	%f432, %f429;
	setp.ltu.f32 	%p55, %f431, %f432;
	sub.f32 	%f433, %f429, %f430;
	add.f32 	%f434, %f726, %f433;
	sub.f32 	%f435, %f726, %f430;
	add.f32 	%f436, %f429, %f435;
	selp.f32 	%f437, %f434, %f436, %p55;
	add.f32 	%f438, %f725, %f437;
	mul.wide.s32 	%rd75, %r98, 4;
	add.s64 	%rd76, %rd74, %rd75;
	ld.global.nc.f32 	%f439, [%rd76];
	add.f32 	%f726, %f430, %f439;
	abs.f32 	%f440, %f430;
	abs.f32 	%f441, %f439;
	setp.ltu.f32 	%p56, %f440, %f441;
	sub.f32 	%f442, %f439, %f726;
	add.f32 	%f443, %f430, %f442;
	sub.f32 	%f444, %f430, %f726;
	add.f32 	%f445, %f439, %f444;
	selp.f32 	%f446, %f443, %f445, %p56;
	add.f32 	%f725, %f438, %f446;
	add.s32 	%r329, %r329, 2;
$L__BB1_36:
	and.b32  	%r142, %r17, 1;
	setp.eq.b32 	%p57, %r142, 1;
	not.pred 	%p58, %p57;
	@%p58 bra 	$L__BB1_38;
	add.s32 	%r143, %r329, %r2;
	mad.lo.s32 	%r144, %r143, %r98, %r1;
	mul.wide.s32 	%rd77, %r144, 4;
	add.s64 	%rd78, %rd2, %rd77;
	ld.global.nc.f32 	%f447, [%rd78];
	add.f32 	%f46, %f726, %f447;
	abs.f32 	%f448, %f726;
	abs.f32 	%f449, %f447;
	setp.ltu.f32 	%p59, %f448, %f449;
	sub.f32 	%f450, %f447, %f46;
	add.f32 	%f451, %f726, %f450;
	sub.f32 	%f452, %f726, %f46;
	add.f32 	%f453, %f447, %f452;
	selp.f32 	%f454, %f451, %f453, %p59;
	add.f32 	%f725, %f725, %f454;
	mov.f32 	%f726, %f46;
$L__BB1_38:
	setp.gt.s32 	%p60, %r100, %r15;
	mov.f32 	%f732, 0f7FC00000;
	@%p60 bra 	$L__BB1_40;
	add.f32 	%f456, %f707, %f708;
	cvt.rn.f32.s32 	%f457, %r100;
	div.rn.f32 	%f732, %f456, %f457;
$L__BB1_40:
	setp.gt.s32 	%p61, %r101, %r15;
	mov.f32 	%f731, 0f7FC00000;
	@%p61 bra 	$L__BB1_42;
	add.f32 	%f459, %f725, %f726;
	cvt.rn.f32.s32 	%f460, %r101;
	div.rn.f32 	%f731, %f459, %f460;
$L__BB1_42:
	min.s32 	%r38, %r102, 2048;
	setp.lt.s32 	%p62, %r102, 1;
	@%p62 bra 	$L__BB1_55;
	and.b32  	%r39, %r38, 15;
	setp.lt.u32 	%p63, %r102, 16;
	mov.b32 	%r334, 0;
	@%p63 bra 	$L__BB1_46;
	and.b32  	%r334, %r38, 4080;
	mov.b32 	%r332, 0;
$L__BB1_45:
	.pragma "nounroll";
	mul.wide.u32 	%rd79, %r332, 4;
	add.s64 	%rd80, %rd3, %rd79;
	add.s64 	%rd81, %rd4, %rd79;
	mov.f32 	%f461, 0f7FC00000;
	st.local.v4.f32 	[%rd80], {%f461, %f461, %f461, %f461};
	st.local.v4.f32 	[%rd81], {%f461, %f461, %f461, %f461};
	st.local.v4.f32 	[%rd80+16], {%f461, %f461, %f461, %f461};
	st.local.v4.f32 	[%rd81+16], {%f461, %f461, %f461, %f461};
	st.local.v4.f32 	[%rd80+32], {%f461, %f461, %f461, %f461};
	st.local.v4.f32 	[%rd81+32], {%f461, %f461, %f461, %f461};
	st.local.v4.f32 	[%rd80+48], {%f461, %f461, %f461, %f461};
	st.local.v4.f32 	[%rd81+48], {%f461, %f461, %f461, %f461};
	add.s32 	%r332, %r332, 16;
	setp.ne.s32 	%p64, %r332, %r334;
	@%p64 bra 	$L__BB1_45;
$L__BB1_46:
	setp.eq.s32 	%p65, %r39, 0;
	@%p65 bra 	$L__BB1_55;
	and.b32  	%r44, %r38, 7;
	setp.lt.u32 	%p66, %r39, 8;
	@%p66 bra 	$L__BB1_49;
	mul.wide.u32 	%rd82, %r334, 4;
	add.s64 	%rd83, %rd3, %rd82;
	mov.b32 	%r147, 2143289344;
	st.local.u32 	[%rd83], %r147;
	add.s64 	%rd84, %rd4, %rd82;
	st.local.u32 	[%rd84], %r147;
	st.local.u32 	[%rd83+4], %r147;
	st.local.u32 	[%rd84+4], %r147;
	st.local.u32 	[%rd83+8], %r147;
	st.local.u32 	[%rd84+8], %r147;
	st.local.u32 	[%rd83+12], %r147;
	st.local.u32 	[%rd84+12], %r147;
	st.local.u32 	[%rd83+16], %r147;
	st.local.u32 	[%rd84+16], %r147;
	st.local.u32 	[%rd83+20], %r147;
	st.local.u32 	[%rd84+20], %r147;
	st.local.u32 	[%rd83+24], %r147;
	st.local.u32 	[%rd84+24], %r147;
	st.local.u32 	[%rd83+28], %r147;
	st.local.u32 	[%rd84+28], %r147;
	add.s32 	%r334, %r334, 8;
$L__BB1_49:
	setp.eq.s32 	%p67, %r44, 0;
	@%p67 bra 	$L__BB1_55;
	and.b32  	%r47, %r38, 3;
	setp.lt.u32 	%p68, %r44, 4;
	@%p68 bra 	$L__BB1_52;
	mul.wide.u32 	%rd85, %r334, 4;
	add.s64 	%rd86, %rd3, %rd85;
	mov.b32 	%r148, 2143289344;
	st.local.u32 	[%rd86], %r148;
	add.s64 	%rd87, %rd4, %rd85;
	st.local.u32 	[%rd87], %r148;
	st.local.u32 	[%rd86+4], %r148;
	st.local.u32 	[%rd87+4], %r148;
	st.local.u32 	[%rd86+8], %r148;
	st.local.u32 	[%rd87+8], %r148;
	st.local.u32 	[%rd86+12], %r148;
	st.local.u32 	[%rd87+12], %r148;
	add.s32 	%r334, %r334, 4;
$L__BB1_52:
	setp.eq.s32 	%p69, %r47, 0;
	@%p69 bra 	$L__BB1_55;
	mov.b32 	%r337, 0;
$L__BB1_54:
	.pragma "nounroll";
	mul.wide.u32 	%rd88, %r334, 4;
	add.s64 	%rd89, %rd3, %rd88;
	mov.b32 	%r150, 2143289344;
	st.local.u32 	[%rd89], %r150;
	add.s64 	%rd90, %rd4, %rd88;
	st.local.u32 	[%rd90], %r150;
	add.s32 	%r334, %r334, 1;
	add.s32 	%r337, %r337, 1;
	setp.ne.s32 	%p70, %r337, %r47;
	@%p70 bra 	$L__BB1_54;
$L__BB1_55:
	max.s32 	%r54, %r101, 1;
	setp.lt.s32 	%p71, %r99, 1;
	@%p71 bra 	$L__BB1_123;
	cvt.rn.f32.s32 	%f54, %r103;
	add.s32 	%r152, %r102, -1;
	and.b32  	%r55, %r152, 3;
	add.s32 	%r153, %r101, 1;
	cvt.rn.f32.s32 	%f464, %r153;
	mov.f32 	%f465, 0f40000000;
	div.rn.f32 	%f55, %f465, %f464;
	add.s32 	%r154, %r100, 1;
	cvt.rn.f32.s32 	%f466, %r154;
	div.rn.f32 	%f56, %f465, %f466;
	max.s32 	%r56, %r100, 1;
	mov.f32 	%f779, 0f00000000;
	mov.f32 	%f780, 0f7FC00000;
	mov.b32 	%r338, 0;
	mov.u32 	%r339, %r338;
	mov.u32 	%r340, %r338;
	mov.u32 	%r60, %r338;
	mov.f32 	%f759, %f780;
	mov.u32 	%r61, %r338;
	mov.f32 	%f778, %f779;
	mov.f32 	%f758, %f779;
	mov.f32 	%f757, %f779;
	mov.f32 	%f738, %f732;
	mov.f32 	%f739, %f731;
$L__BB1_57:
	mad.lo.s32 	%r62, %r338, %r98, %r1;
	mul.wide.s32 	%rd91, %r62, 4;
	add.s64 	%rd92, %rd2, %rd91;
	ld.global.nc.f32 	%f65, [%rd92];
	setp.lt.s32 	%p72, %r338, %r2;
	@%p72 bra 	$L__BB1_64;
	sub.s32 	%r63, %r338, %r2;
	setp.lt.s32 	%p73, %r63, %r56;
	mov.f32 	%f738, %f732;
	@%p73 bra 	$L__BB1_61;
	abs.f32 	%f468, %f65;
	setp.equ.f32 	%p74, %f468, 0f7F800000;
	abs.f32 	%f469, %f732;
	setp.equ.f32 	%p75, %f469, 0f7F800000;
	or.pred  	%p76, %p74, %p75;
	mov.f32 	%f738, 0f7FC00000;
	@%p76 bra 	$L__BB1_61;
	sub.f32 	%f471, %f65, %f732;
	fma.rn.f32 	%f738, %f56, %f471, %f732;
$L__BB1_61:
	setp.lt.s32 	%p77, %r63, %r54;
	mov.f32 	%f739, %f731;
	@%p77 bra 	$L__BB1_64;
	abs.f32 	%f473, %f65;
	setp.equ.f32 	%p78, %f473, 0f7F800000;
	abs.f32 	%f474, %f731;
	setp.equ.f32 	%p79, %f474, 0f7F800000;
	or.pred  	%p80, %p78, %p79;
	mov.f32 	%f739, 0f7FC00000;
	@%p80 bra 	$L__BB1_64;
	sub.f32 	%f476, %f65, %f731;
	fma.rn.f32 	%f739, %f55, %f476, %f731;
$L__BB1_64:
	add.s32 	%r156, %r54, %r2;
	add.s32 	%r157, %r156, -1;
	setp.lt.s32 	%p81, %r338, %r157;
	abs.f32 	%f478, %f738;
	setp.equ.f32 	%p82, %f478, 0f7F800000;
	or.pred  	%p83, %p81, %p82;
	mov.b32 	%r349, 0;
	mov.f32 	%f756, 0f7FC00000;
	@%p83 bra 	$L__BB1_84;
	abs.f32 	%f481, %f739;
	setp.equ.f32 	%p84, %f481, 0f7F800000;
	mov.f32 	%f693, 0f42480000;
	@%p84 bra 	$L__BB1_84;
	rem.s32 	%r159, %r338, %r38;
	mul.wide.u32 	%rd93, %r159, 4;
	add.s64 	%rd94, %rd3, %rd93;
	sub.f32 	%f483, %f738, %f739;
	st.local.f32 	[%rd94], %f483;
	add.s32 	%r349, %r340, 1;
	setp.lt.s32 	%p85, %r349, %r102;
	mov.f32 	%f756, %f693;
	@%p85 bra 	$L__BB1_84;
	setp.lt.s32 	%p86, %r102, 2;
	sub.s32 	%r160, %r338, %r102;
	add.s32 	%r65, %r160, 1;
	rem.s32 	%r161, %r65, %r38;
	mul.wide.s32 	%rd95, %r161, 4;
	add.s64 	%rd96, %rd3, %rd95;
	ld.local.f32 	%f754, [%rd96];
	mov.f32 	%f755, %f754;
	@%p86 bra 	$L__BB1_82;
	add.s32 	%r163, %r102, -2;
	setp.lt.u32 	%p87, %r163, 15;
	mov.b32 	%r347, 1;
	mov.f32 	%f755, %f754;
	@%p87 bra 	$L__BB1_72;
	add.s32 	%r165, %r102, -1;
	and.b32  	%r166, %r165, -16;
	neg.s32 	%r345, %r166;
	sub.s32 	%r343, %r338, %r102;
	mov.b32 	%r344, 8;
	mov.f32 	%f755, %f754;
$L__BB1_70:
	.pragma "nounroll";
	add.s32 	%r167, %r343, 2;
	rem.s32 	%r168, %r167, %r38;
	mul.wide.s32 	%rd97, %r168, 4;
	add.s64 	%rd98, %rd3, %rd97;
	ld.local.f32 	%f485, [%rd98];
	min.f32 	%f486, %f754, %f485;
	max.f32 	%f487, %f755, %f485;
	add.s32 	%r169, %r343, 3;
	rem.s32 	%r170, %r169, %r38;
	mul.wide.s32 	%rd99, %r170, 4;
	add.s64 	%rd100, %rd3, %rd99;
	ld.local.f32 	%f488, [%rd100];
	min.f32 	%f489, %f486, %f488;
	max.f32 	%f490, %f487, %f488;
	add.s32 	%r171, %r343, 4;
	rem.s32 	%r172, %r171, %r38;
	mul.wide.s32 	%rd101, %r172, 4;
	add.s64 	%rd102, %rd3, %rd101;
	ld.local.f32 	%f491, [%rd102];
	min.f32 	%f492, %f489, %f491;
	max.f32 	%f493, %f490, %f491;
	add.s32 	%r173, %r343, 5;
	rem.s32 	%r174, %r173, %r38;
	mul.wide.s32 	%rd103, %r174, 4;
	add.s64 	%rd104, %rd3, %rd103;
	ld.local.f32 	%f494, [%rd104];
	min.f32 	%f495, %f492, %f494;
	max.f32 	%f496, %f493, %f494;
	add.s32 	%r175, %r343, 6;
	rem.s32 	%r176, %r175, %r38;
	mul.wide.s32 	%rd105, %r176, 4;
	add.s64 	%rd106, %rd3, %rd105;
	ld.local.f32 	%f497, [%rd106];
	min.f32 	%f498, %f495, %f497;
	max.f32 	%f499, %f496, %f497;
	add.s32 	%r177, %r343, 7;
	rem.s32 	%r178, %r177, %r38;
	mul.wide.s32 	%rd107, %r178, 4;
	add.s64 	%rd108, %rd3, %rd107;
	ld.local.f32 	%f500, [%rd108];
	min.f32 	%f501, %f498, %f500;
	max.f32 	%f502, %f499, %f500;
	add.s32 	%r179, %r343, 8;
	rem.s32 	%r180, %r179, %r38;
	mul.wide.s32 	%rd109, %r180, 4;
	add.s64 	%rd110, %rd3, %rd109;
	ld.local.f32 	%f503, [%rd110];
	min.f32 	%f504, %f501, %f503;
	max.f32 	%f505, %f502, %f503;
	add.s32 	%r181, %r343, 9;
	rem.s32 	%r182, %r181, %r38;
	mul.wide.s32 	%rd111, %r182, 4;
	add.s64 	%rd112, %rd3, %rd111;
	ld.local.f32 	%f506, [%rd112];
	min.f32 	%f507, %f504, %f506;
	max.f32 	%f508, %f505, %f506;
	add.s32 	%r183, %r343, 10;
	rem.s32 	%r184, %r183, %r38;
	mul.wide.s32 	%rd113, %r184, 4;
	add.s64 	%rd114, %rd3, %rd113;
	ld.local.f32 	%f509, [%rd114];
	min.f32 	%f510, %f507, %f509;
	max.f32 	%f511, %f508, %f509;
	add.s32 	%r185, %r343, 11;
	rem.s32 	%r186, %r185, %r38;
	mul.wide.s32 	%rd115, %r186, 4;
	add.s64 	%rd116, %rd3, %rd115;
	ld.local.f32 	%f512, [%rd116];
	min.f32 	%f513, %f510, %f512;
	max.f32 	%f514, %f511, %f512;
	add.s32 	%r187, %r343, 12;
	rem.s32 	%r188, %r187, %r38;
	mul.wide.s32 	%rd117, %r188, 4;
	add.s64 	%rd118, %rd3, %rd117;
	ld.local.f32 	%f515, [%rd118];
	min.f32 	%f516, %f513, %f515;
	max.f32 	%f517, %f514, %f515;
	add.s32 	%r189, %r343, 13;
	rem.s32 	%r190, %r189, %r38;
	mul.wide.s32 	%rd119, %r190, 4;
	add.s64 	%rd120, %rd3, %rd119;
	ld.local.f32 	%f518, [%rd120];
	min.f32 	%f519, %f516, %f518;
	max.f32 	%f520, %f517, %f518;
	add.s32 	%r191, %r343, 14;
	rem.s32 	%r192, %r191, %r38;
	mul.wide.s32 	%rd121, %r192, 4;
	add.s64 	%rd122, %rd3, %rd121;
	ld.local.f32 	%f521, [%rd122];
	min.f32 	%f522, %f519, %f521;
	max.f32 	%f523, %f520, %f521;
	add.s32 	%r193, %r343, 15;
	rem.s32 	%r194, %r193, %r38;
	mul.wide.s32 	%rd123, %r194, 4;
	add.s64 	%rd124, %rd3, %rd123;
	ld.local.f32 	%f524, [%rd124];
	min.f32 	%f525, %f522, %f524;
	max.f32 	%f526, %f523, %f524;
	add.s32 	%r71, %r343, 16;
	rem.s32 	%r195, %r71, %r38;
	mul.wide.s32 	%rd125, %r195, 4;
	add.s64 	%rd126, %rd3, %rd125;
	ld.local.f32 	%f527, [%rd126];
	min.f32 	%f528, %f525, %f527;
	max.f32 	%f529, %f526, %f527;
	add.s32 	%r196, %r343, 17;
	rem.s32 	%r197, %r196, %r38;
	mul.wide.s32 	%rd127, %r197, 4;
	add.s64 	%rd128, %rd3, %rd127;
	ld.local.f32 	%f530, [%rd128];
	min.f32 	%f754, %f528, %f530;
	max.f32 	%f755, %f529, %f530;
	add.s32 	%r345, %r345, 16;
	add.s32 	%r344, %r344, 16;
	setp.ne.s32 	%p88, %r345, 0;
	mov.u32 	%r343, %r71;
	@%p88 bra 	$L__BB1_70;
	add.s32 	%r347, %r344, -7;
$L__BB1_72:
	add.s32 	%r198, %r102, -1;
	and.b32  	%r199, %r198, 15;
	setp.eq.s32 	%p89, %r199, 0;
	@%p89 bra 	$L__BB1_82;
	add.s32 	%r200, %r102, -1;
	and.b32  	%r201, %r200, 15;
	add.s32 	%r202, %r201, -1;
	setp.lt.u32 	%p90, %r202, 7;
	@%p90 bra 	$L__BB1_75;
	add.s32 	%r203, %r347, %r65;
	rem.s32 	%r204, %r203, %r38;
	mul.wide.s32 	%rd129, %r204, 4;
	add.s64 	%rd130, %rd3, %rd129;
	ld.local.f32 	%f532, [%rd130];
	min.f32 	%f533, %f754, %f532;
	max.f32 	%f534, %f755, %f532;
	add.s32 	%r205, %r203, 1;
	rem.s32 	%r206, %r205, %r38;
	mul.wide.s32 	%rd131, %r206, 4;
	add.s64 	%rd132, %rd3, %rd131;
	ld.local.f32 	%f535, [%rd132];
	min.f32 	%f536, %f533, %f535;
	max.f32 	%f537, %f534, %f535;
	add.s32 	%r207, %r203, 2;
	rem.s32 	%r208, %r207, %r38;
	mul.wide.s32 	%rd133, %r208, 4;
	add.s64 	%rd134, %rd3, %rd133;
	ld.local.f32 	%f538, [%rd134];
	min.f32 	%f539, %f536, %f538;
	max.f32 	%f540, %f537, %f538;
	add.s32 	%r209, %r203, 3;
	rem.s32 	%r210, %r209, %r38;
	mul.wide.s32 	%rd135, %r210, 4;
	add.s64 	%rd136, %rd3, %rd135;
	ld.local.f32 	%f541, [%rd136];
	min.f32 	%f542, %f539, %f541;
	max.f32 	%f543, %f540, %f541;
	add.s32 	%r211, %r203, 4;
	rem.s32 	%r212, %r211, %r38;
	mul.wide.s32 	%rd137, %r212, 4;
	add.s64 	%rd138, %rd3, %rd137;
	ld.local.f32 	%f544, [%rd138];
	min.f32 	%f545, %f542, %f544;
	max.f32 	%f546, %f543, %f544;
	add.s32 	%r213, %r203, 5;
	rem.s32 	%r214, %r213, %r38;
	mul.wide.s32 	%rd139, %r214, 4;
	add.s64 	%rd140, %rd3, %rd139;
	ld.local.f32 	%f547, [%rd140];
	min.f32 	%f548, %f545, %f547;
	max.f32 	%f549, %f546, %f547;
	add.s32 	%r215, %r203, 6;
	rem.s32 	%r216, %r215, %r38;
	mul.wide.s32 	%rd141, %r216, 4;
	add.s64 	%rd142, %rd3, %rd141;
	ld.local.f32 	%f550, [%rd142];
	min.f32 	%f551, %f548, %f550;
	max.f32 	%f552, %f549, %f550;
	add.s32 	%r217, %r203, 7;
	rem.s32 	%r218, %r217, %r38;
	mul.wide.s32 	%rd143, %r218, 4;
	add.s64 	%rd144, %rd3, %rd143;
	ld.local.f32 	%f553, [%rd144];
	min.f32 	%f754, %f551, %f553;
	max.f32 	%f755, %f552, %f553;
	add.s32 	%r347, %r347, 8;
$L__BB1_75:
	add.s32 	%r219, %r102, -1;
	and.b32  	%r220, %r219, 7;
	setp.eq.s32 	%p91, %r220, 0;
	@%p91 bra 	$L__BB1_82;
	add.s32 	%r221, %r102, -1;
	and.b32  	%r222, %r221, 7;
	add.s32 	%r223, %r222, -1;
	setp.lt.u32 	%p92, %r223, 3;
	@%p92 bra 	$L__BB1_78;
	add.s32 	%r224, %r347, %r65;
	rem.s32 	%r225, %r224, %r38;
	mul.wide.s32 	%rd145, %r225, 4;
	add.s64 	%rd146, %rd3, %rd145;
	ld.local.f32 	%f555, [%rd146];
	min.f32 	%f556, %f754, %f555;
	max.f32 	%f557, %f755, %f555;
	add.s32 	%r226, %r224, 1;
	rem.s32 	%r227, %r226, %r38;
	mul.wide.s32 	%rd147, %r227, 4;
	add.s64 	%rd148, %rd3, %rd147;
	ld.local.f32 	%f558, [%rd148];
	min.f32 	%f559, %f556, %f558;
	max.f32 	%f560, %f557, %f558;
	add.s32 	%r228, %r224, 2;
	rem.s32 	%r229, %r228, %r38;
	mul.wide.s32 	%rd149, %r229, 4;
	add.s64 	%rd150, %rd3, %rd149;
	ld.local.f32 	%f561, [%rd150];
	min.f32 	%f562, %f559, %f561;
	max.f32 	%f563, %f560, %f561;
	add.s32 	%r230, %r224, 3;
	rem.s32 	%r231, %r230, %r38;
	mul.wide.s32 	%rd151, %r231, 4;
	add.s64 	%rd152, %rd3, %rd151;
	ld.local.f32 	%f564, [%rd152];
	min.f32 	%f754, %f562, %f564;
	max.f32 	%f755, %f563, %f564;
	add.s32 	%r347, %r347, 4;
$L__BB1_78:
	setp.eq.s32 	%p93, %r55, 0;
	@%p93 bra 	$L__BB1_82;
	setp.eq.s32 	%p94, %r55, 1;
	add.s32 	%r80, %r347, %r65;
	rem.s32 	%r232, %r80, %r38;
	mul.wide.s32 	%rd153, %r232, 4;
	add.s64 	%rd154, %rd3, %rd153;
	ld.local.f32 	%f565, [%rd154];
	min.f32 	%f754, %f754, %f565;
	max.f32 	%f755, %f755, %f565;
	@%p94 bra 	$L__BB1_82;
	setp.eq.s32 	%p95, %r55, 2;
	add.s32 	%r233, %r80, 1;
	rem.s32 	%r234, %r233, %r38;
	mul.wide.s32 	%rd155, %r234, 4;
	add.s64 	%rd156, %rd3, %rd155;
	ld.local.f32 	%f566, [%rd156];
	min.f32 	%f754, %f754, %f566;
	max.f32 	%f755, %f755, %f566;
	@%p95 bra 	$L__BB1_82;
	add.s32 	%r235, %r80, 2;
	rem.s32 	%r236, %r235, %r38;
	mul.wide.s32 	%rd157, %r236, 4;
	add.s64 	%rd158, %rd3, %rd157;
	ld.local.f32 	%f567, [%rd158];
	min.f32 	%f754, %f754, %f567;
	max.f32 	%f755, %f755, %f567;
$L__BB1_82:
	sub.f32 	%f100, %f755, %f754;
	abs.f32 	%f569, %f100;
	setp.leu.f32 	%p96, %f569, 0f25800000;
	mov.f32 	%f756, %f693;
	@%p96 bra 	$L__BB1_84;
	sub.f32 	%f570, %f738, %f739;
	sub.f32 	%f571, %f570, %f754;
	mov.f32 	%f572, 0f42C80000;
	div.rn.f32 	%f573, %f572, %f100;
	mul.f32 	%f756, %f571, %f573;
$L__BB1_84:
	abs.f32 	%f103, %f756;
	setp.equ.f32 	%p97, %f103, 0f7F800000;
	@%p97 bra 	$L__BB1_90;
	setp.ge.s32 	%p98, %r61, %r103;
	@%p98 bra 	$L__BB1_89;
	add.f32 	%f104, %f758, %f756;
	abs.f32 	%f575, %f758;
	setp.ltu.f32 	%p99, %f575, %f103;
	sub.f32 	%f576, %f756, %f104;
	add.f32 	%f577, %f758, %f576;
	sub.f32 	%f578, %f758, %f104;
	add.f32 	%f579, %f756, %f578;
	selp.f32 	%f580, %f577, %f579, %p99;
	add.f32 	%f757, %f757, %f580;
	add.s32 	%r350, %r61, 1;
	setp.ne.s32 	%p100, %r350, %r103;
	@%p100 bra 	$L__BB1_88;
	add.f32 	%f583, %f104, %f757;
	div.rn.f32 	%f759, %f583, %f54;
	mov.f32 	%f758, %f104;
	mov.u32 	%r350, %r103;
	mov.f32 	%f760, %f759;
	bra.uni 	$L__BB1_93;
$L__BB1_88:
	cvt.rn.f32.s32 	%f581, %r350;
	add.f32 	%f582, %f104, %f757;
	div.rn.f32 	%f760, %f582, %f581;
	mov.f32 	%f758, %f104;
	bra.uni 	$L__BB1_93;
$L__BB1_89:
	sub.f32 	%f574, %f756, %f759;
	fma.rn.f32 	%f759, %f1, %f574, %f759;
	mov.u32 	%r350, %r61;
	mov.f32 	%f760, %f759;
	bra.uni 	$L__BB1_93;
$L__BB1_90:
	setp.eq.s32 	%p101, %r61, 0;
	mov.f32 	%f760, 0f7FC00000;
	mov.b32 	%r350, 0;
	@%p101 bra 	$L__BB1_93;
	setp.ge.s32 	%p102, %r61, %r103;
	mov.u32 	%r350, %r61;
	mov.f32 	%f760, %f759;
	@%p102 bra 	$L__BB1_93;
	add.f32 	%f585, %f757, %f758;
	cvt.rn.f32.s32 	%f586, %r61;
	div.rn.f32 	%f760, %f585, %f586;
	mov.u32 	%r350, %r61;
$L__BB1_93:
	abs.f32 	%f588, %f760;
	setp.equ.f32 	%p103, %f588, 0f7F800000;
	mov.f32 	%f777, 0f7FC00000;
	mov.b32 	%r355, 0;
	mov.f32 	%f694, 0f42480000;
	@%p103 bra 	$L__BB1_111;
	rem.s32 	%r239, %r338, %r38;
	mul.wide.u32 	%rd159, %r239, 4;
	add.s64 	%rd160, %rd4, %rd159;
	st.local.f32 	[%rd160], %f760;
	add.s32 	%r355, %r339, 1;
	setp.lt.s32 	%p104, %r355, %r102;
	mov.f32 	%f777, %f694;
	@%p104 bra 	$L__BB1_111;
	setp.lt.s32 	%p105, %r102, 2;
	sub.s32 	%r240, %r338, %r102;
	add.s32 	%r85, %r240, 1;
	rem.s32 	%r241, %r85, %r38;
	mul.wide.s32 	%rd161, %r241, 4;
	add.s64 	%rd162, %rd4, %rd161;
	ld.local.f32 	%f775, [%rd162];
	mov.f32 	%f776, %f775;
	@%p105 bra 	$L__BB1_109;
	add.s32 	%r243, %r102, -2;
	setp.lt.u32 	%p106, %r243, 15;
	mov.b32 	%r353, 1;
	mov.f32 	%f776, %f775;
	@%p106 bra 	$L__BB1_99;
	mov.b32 	%r351, 1;
	mov.f32 	%f776, %f775;
$L__BB1_98:
	.pragma "nounroll";
	add.s32 	%r245, %r351, %r85;
	rem.s32 	%r246, %r245, %r38;
	mul.wide.s32 	%rd163, %r246, 4;
	add.s64 	%rd164, %rd4, %rd163;
	ld.local.f32 	%f591, [%rd164];
	min.f32 	%f592, %f775, %f591;
	max.f32 	%f593, %f776, %f591;
	add.s32 	%r247, %r245, 1;
	rem.s32 	%r248, %r247, %r38;
	mul.wide.s32 	%rd165, %r248, 4;
	add.s64 	%rd166, %rd4, %rd165;
	ld.local.f32 	%f594, [%rd166];
	min.f32 	%f595, %f592, %f594;
	max.f32 	%f596, %f593, %f594;
	add.s32 	%r249, %r245, 2;
	rem.s32 	%r250, %r249, %r38;
	mul.wide.s32 	%rd167, %r250, 4;
	add.s64 	%rd168, %rd4, %rd167;
	ld.local.f32 	%f597, [%rd168];
	min.f32 	%f598, %f595, %f597;
	max.f32 	%f599, %f596, %f597;
	add.s32 	%r251, %r245, 3;
	rem.s32 	%r252, %r251, %r38;
	mul.wide.s32 	%rd169, %r252, 4;
	add.s64 	%rd170, %rd4, %rd169;
	ld.local.f32 	%f600, [%rd170];
	min.f32 	%f601, %f598, %f600;
	max.f32 	%f602, %f599, %f600;
	add.s32 	%r253, %r245, 4;
	rem.s32 	%r254, %r253, %r38;
	mul.wide.s32 	%rd171, %r254, 4;
	add.s64 	%rd172, %rd4, %rd171;
	ld.local.f32 	%f603, [%rd172];
	min.f32 	%f604, %f601, %f603;
	max.f32 	%f605, %f602, %f603;
	add.s32 	%r255, %r245, 5;
	rem.s32 	%r256, %r255, %r38;
	mul.wide.s32 	%rd173, %r256, 4;
	add.s64 	%rd174, %rd4, %rd173;
	ld.local.f32 	%f606, [%rd174];
	min.f32 	%f607, %f604, %f606;
	max.f32 	%f608, %f605, %f606;
	add.s32 	%r257, %r245, 6;
	rem.s32 	%r258, %r257, %r38;
	mul.wide.s32 	%rd175, %r258, 4;
	add.s64 	%rd176, %rd4, %rd175;
	ld.local.f32 	%f609, [%rd176];
	min.f32 	%f610, %f607, %f609;
	max.f32 	%f611, %f608, %f609;
	add.s32 	%r259, %r245, 7;
	rem.s32 	%r260, %r259, %r38;
	mul.wide.s32 	%rd177, %r260, 4;
	add.s64 	%rd178, %rd4, %rd177;
	ld.local.f32 	%f612, [%rd178];
	min.f32 	%f613, %f610, %f612;
	max.f32 	%f614, %f611, %f612;
	add.s32 	%r261, %r245, 8;
	rem.s32 	%r262, %r261, %r38;
	mul.wide.s32 	%rd179, %r262, 4;
	add.s64 	%rd180, %rd4, %rd179;
	ld.local.f32 	%f615, [%rd180];
	min.f32 	%f616, %f613, %f615;
	max.f32 	%f617, %f614, %f615;
	add.s32 	%r263, %r245, 9;
	rem.s32 	%r264, %r263, %r38;
	mul.wide.s32 	%rd181, %r264, 4;
	add.s64 	%rd182, %rd4, %rd181;
	ld.local.f32 	%f618, [%rd182];
	min.f32 	%f619, %f616, %f618;
	max.f32 	%f620, %f617, %f618;
	add.s32 	%r265, %r245, 10;
	rem.s32 	%r266, %r265, %r38;
	mul.wide.s32 	%rd183, %r266, 4;
	add.s64 	%rd184, %rd4, %rd183;
	ld.local.f32 	%f621, [%rd184];
	min.f32 	%f622, %f619, %f621;
	max.f32 	%f623, %f620, %f621;
	add.s32 	%r267, %r245, 11;
	rem.s32 	%r268, %r267, %r38;
	mul.wide.s32 	%rd185, %r268, 4;
	add.s64 	%rd186, %rd4, %rd185;
	ld.local.f32 	%f624, [%rd186];
	min.f32 	%f625, %f622, %f624;
	max.f32 	%f626, %f623, %f624;
	add.s32 	%r269, %r245, 12;
	rem.s32 	%r270, %r269, %r38;
	mul.wide.s32 	%rd187, %r270, 4;
	add.s64 	%rd188, %rd4, %rd187;
	ld.local.f32 	%f627, [%rd188];
	min.f32 	%f628, %f625, %f627;
	max.f32 	%f629, %f626, %f627;
	add.s32 	%r271, %r245, 13;
	rem.s32 	%r272, %r271, %r38;
	mul.wide.s32 	%rd189, %r272, 4;
	add.s64 	%rd190, %rd4, %rd189;
	ld.local.f32 	%f630, [%rd190];
	min.f32 	%f631, %f628, %f630;
	max.f32 	%f632, %f629, %f630;
	add.s32 	%r273, %r245, 14;
	rem.s32 	%r274, %r273, %r38;
	mul.wide.s32 	%rd191, %r274, 4;
	add.s64 	%rd192, %rd4, %rd191;
	ld.local.f32 	%f633, [%rd192];
	min.f32 	%f634, %f631, %f633;
	max.f32 	%f635, %f632, %f633;
	add.s32 	%r275, %r245, 15;
	rem.s32 	%r276, %r275, %r38;
	mul.wide.s32 	%rd193, %r276, 4;
	add.s64 	%rd194, %rd4, %rd193;
	ld.local.f32 	%f636, [%rd194];
	min.f32 	%f775, %f634, %f636;
	max.f32 	%f776, %f635, %f636;
	add.s32 	%r353, %r351, 16;
	add.s32 	%r277, %r351, 15;
	add.s32 	%r278, %r102, -1;
	and.b32  	%r279, %r278, -16;
	setp.ne.s32 	%p107, %r277, %r279;
	mov.u32 	%r351, %r353;
	@%p107 bra 	$L__BB1_98;
$L__BB1_99:
	add.s32 	%r280, %r102, -1;
	and.b32  	%r281, %r280, 15;
	setp.eq.s32 	%p108, %r281, 0;
	@%p108 bra 	$L__BB1_109;
	add.s32 	%r282, %r102, -1;
	and.b32  	%r283, %r282, 15;
	add.s32 	%r284, %r283, -1;
	setp.lt.u32 	%p109, %r284, 7;
	@%p109 bra 	$L__BB1_102;
	add.s32 	%r285, %r353, %r85;
	rem.s32 	%r286, %r285, %r38;
	mul.wide.s32 	%rd195, %r286, 4;
	add.s64 	%rd196, %rd4, %rd195;
	ld.local.f32 	%f638, [%rd196];
	min.f32 	%f639, %f775, %f638;
	max.f32 	%f640, %f776, %f638;
	add.s32 	%r287, %r285, 1;
	rem.s32 	%r288, %r287, %r38;
	mul.wide.s32 	%rd197, %r288, 4;
	add.s64 	%rd198, %rd4, %rd197;
	ld.local.f32 	%f641, [%rd198];
	min.f32 	%f642, %f639, %f641;
	max.f32 	%f643, %f640, %f641;
	add.s32 	%r289, %r285, 2;
	rem.s32 	%r290, %r289, %r38;
	mul.wide.s32 	%rd199, %r290, 4;
	add.s64 	%rd200, %rd4, %rd199;
	ld.local.f32 	%f644, [%rd200];
	min.f32 	%f645, %f642, %f644;
	max.f32 	%f646, %f643, %f644;
	add.s32 	%r291, %r285, 3;
	rem.s32 	%r292, %r291, %r38;
	mul.wide.s32 	%rd201, %r292, 4;
	add.s64 	%rd202, %rd4, %rd201;
	ld.local.f32 	%f647, [%rd202];
	min.f32 	%f648, %f645, %f647;
	max.f32 	%f649, %f646, %f647;
	add.s32 	%r293, %r285, 4;
	rem.s32 	%r294, %r293, %r38;
	mul.wide.s32 	%rd203, %r294, 4;
	add.s64 	%rd204, %rd4, %rd203;
	ld.local.f32 	%f650, [%rd204];
	min.f32 	%f651, %f648, %f650;
	max.f32 	%f652, %f649, %f650;
	add.s32 	%r295, %r285, 5;
	rem.s32 	%r296, %r295, %r38;
	mul.wide.s32 	%rd205, %r296, 4;
	add.s64 	%rd206, %rd4, %rd205;
	ld.local.f32 	%f653, [%rd206];
	min.f32 	%f654, %f651, %f653;
	max.f32 	%f655, %f652, %f653;
	add.s32 	%r297, %r285, 6;
	rem.s32 	%r298, %r297, %r38;
	mul.wide.s32 	%rd207, %r298, 4;
	add.s64 	%rd208, %rd4, %rd207;
	ld.local.f32 	%f656, [%rd208];
	min.f32 	%f657, %f654, %f656;
	max.f32 	%f658, %f655, %f656;
	add.s32 	%r299, %r285, 7;
	rem.s32 	%r300, %r299, %r38;
	mul.wide.s32 	%rd209, %r300, 4;
	add.s64 	%rd210, %rd4, %rd209;
	ld.local.f32 	%f659, [%rd210];
	min.f32 	%f775, %f657, %f659;
	max.f32 	%f776, %f658, %f659;
	add.s32 	%r353, %r353, 8;
$L__BB1_102:
	add.s32 	%r301, %r102, -1;
	and.b32  	%r302, %r301, 7;
	setp.eq.s32 	%p110, %r302, 0;
	@%p110 bra 	$L__BB1_109;
	add.s32 	%r303, %r102, -1;
	and.b32  	%r304, %r303, 7;
	add.s32 	%r305, %r304, -1;
	setp.lt.u32 	%p111, %r305, 3;
	@%p111 bra 	$L__BB1_105;
	add.s32 	%r306, %r353, %r85;
	rem.s32 	%r307, %r306, %r38;
	mul.wide.s32 	%rd211, %r307, 4;
	add.s64 	%rd212, %rd4, %rd211;
	ld.local.f32 	%f661, [%rd212];
	min.f32 	%f662, %f775, %f661;
	max.f32 	%f663, %f776, %f661;
	add.s32 	%r308, %r306, 1;
	rem.s32 	%r309, %r308, %r38;
	mul.wide.s32 	%rd213, %r309, 4;
	add.s64 	%rd214, %rd4, %rd213;
	ld.local.f32 	%f664, [%rd214];
	min.f32 	%f665, %f662, %f664;
	max.f32 	%f666, %f663, %f664;
	add.s32 	%r310, %r306, 2;
	rem.s32 	%r311, %r310, %r38;
	mul.wide.s32 	%rd215, %r311, 4;
	add.s64 	%rd216, %rd4, %rd215;
	ld.local.f32 	%f667, [%rd216];
	min.f32 	%f668, %f665, %f667;
	max.f32 	%f669, %f666, %f667;
	add.s32 	%r312, %r306, 3;
	rem.s32 	%r313, %r312, %r38;
	mul.wide.s32 	%rd217, %r313, 4;
	add.s64 	%rd218, %rd4, %rd217;
	ld.local.f32 	%f670, [%rd218];
	min.f32 	%f775, %f668, %f670;
	max.f32 	%f776, %f669, %f670;
	add.s32 	%r353, %r353, 4;
$L__BB1_105:
	setp.eq.s32 	%p112, %r55, 0;
	@%p112 bra 	$L__BB1_109;
	setp.eq.s32 	%p113, %r55, 1;
	add.s32 	%r93, %r353, %r85;
	rem.s32 	%r314, %r93, %r38;
	mul.wide.s32 	%rd219, %r314, 4;
	add.s64 	%rd220, %rd4, %rd219;
	ld.local.f32 	%f671, [%rd220];
	min.f32 	%f775, %f775, %f671;
	max.f32 	%f776, %f776, %f671;
	@%p113 bra 	$L__BB1_109;
	setp.eq.s32 	%p114, %r55, 2;
	add.s32 	%r315, %r93, 1;
	rem.s32 	%r316, %r315, %r38;
	mul.wide.s32 	%rd221, %r316, 4;
	add.s64 	%rd222, %rd4, %rd221;
	ld.local.f32 	%f672, [%rd222];
	min.f32 	%f775, %f775, %f672;
	max.f32 	%f776, %f776, %f672;
	@%p114 bra 	$L__BB1_109;
	add.s32 	%r317, %r93, 2;
	rem.s32 	%r318, %r317, %r38;
	mul.wide.s32 	%rd223, %r318, 4;
	add.s64 	%rd224, %rd4, %rd223;
	ld.local.f32 	%f673, [%rd224];
	min.f32 	%f775, %f775, %f673;
	max.f32 	%f776, %f776, %f673;
$L__BB1_109:
	sub.f32 	%f143, %f776, %f775;
	abs.f32 	%f675, %f143;
	setp.leu.f32 	%p115, %f675, 0f25800000;
	mov.f32 	%f777, %f694;
	@%p115 bra 	$L__BB1_111;
	sub.f32 	%f676, %f760, %f775;
	mov.f32 	%f677, 0f42C80000;
	div.rn.f32 	%f678, %f677, %f143;
	mul.f32 	%f777, %f676, %f678;
$L__BB1_111:
	abs.f32 	%f146, %f777;
	setp.equ.f32 	%p116, %f146, 0f7F800000;
	@%p116 bra 	$L__BB1_117;
	setp.ge.s32 	%p117, %r60, %r103;
	@%p117 bra 	$L__BB1_116;
	add.f32 	%f147, %f779, %f777;
	abs.f32 	%f680, %f779;
	setp.ltu.f32 	%p118, %f680, %f146;
	sub.f32 	%f681, %f777, %f147;
	add.f32 	%f682, %f779, %f681;
	sub.f32 	%f683, %f779, %f147;
	add.f32 	%f684, %f777, %f683;
	selp.f32 	%f685, %f682, %f684, %p118;
	add.f32 	%f778, %f778, %f685;
	add.s32 	%r356, %r60, 1;
	setp.ne.s32 	%p119, %r356, %r103;
	@%p119 bra 	$L__BB1_115;
	add.f32 	%f688, %f147, %f778;
	div.rn.f32 	%f780, %f688, %f54;
	mov.f32 	%f779, %f147;
	mov.u32 	%r356, %r103;
	mov.f32 	%f781, %f780;
	bra.uni 	$L__BB1_120;
$L__BB1_115:
	cvt.rn.f32.s32 	%f686, %r356;
	add.f32 	%f687, %f147, %f778;
	div.rn.f32 	%f781, %f687, %f686;
	mov.f32 	%f779, %f147;
	bra.uni 	$L__BB1_120;
$L__BB1_116:
	sub.f32 	%f679, %f777, %f780;
	fma.rn.f32 	%f780, %f1, %f679, %f780;
	mov.u32 	%r356, %r60;
	mov.f32 	%f781, %f780;
	bra.uni 	$L__BB1_120;
$L__BB1_117:
	setp.eq.s32 	%p120, %r60, 0;
	mov.f32 	%f781, 0f7FC00000;
	mov.b32 	%r356, 0;
	@%p120 bra 	$L__BB1_120;
	setp.ge.s32 	%p121, %r60, %r103;
	mov.u32 	%r356, %r60;
	mov.f32 	%f781, %f780;
	@%p121 bra 	$L__BB1_120;
	add.f32 	%f690, %f778, %f779;
	cvt.rn.f32.s32 	%f691, %r60;
	div.rn.f32 	%f781, %f690, %f691;
	mov.u32 	%r356, %r60;
$L__BB1_120:
	setp.lt.s32 	%p122, %r338, %r4;
	@%p122 bra 	$L__BB1_122;
	mul.wide.s32 	%rd225, %r62, 4;
	add.s64 	%rd226, %rd1, %rd225;
	st.global.f32 	[%rd226], %f781;
$L__BB1_122:
	add.s32 	%r338, %r338, 1;
	setp.ne.s32 	%p123, %r338, %r99;
	mov.u32 	%r339, %r355;
	mov.u32 	%r340, %r349;
	mov.u32 	%r60, %r356;
	mov.u32 	%r61, %r350;
	mov.f32 	%f731, %f739;
	mov.f32 	%f732, %f738;
	@%p123 bra 	$L__BB1_57;
$L__BB1_123:
	ret;

}


// ===== COMPILED SASS (sm_100) =====

	.target	sm_100

	.elftype	@"ET_EXEC"


//--------------------- .note.nv.tkinfo           --------------------------
	.section	.note.nv.tkinfo,"",@"SHT_NOTE"
	.sectionflags	@"SHF_NOTE_NV_TKINFO"
	.tkinfo
        /*0018*/ 	.word	0x00000002
        /*0030*/ 	.string	""
        /*0030*/ 	.string	"ptxas"
        /*0030*/ 	.string	"Cuda compilation tools, release 13.0, V13.0.88"
        /*0030*/ 	.string	"Build cuda_13.0.r13.0/compiler.36424714_0"
        /*0030*/ 	.string	"-arch sm_100 -m 64 "



//--------------------- .note.nv.cuinfo           --------------------------
	.section	.note.nv.cuinfo,"",@"SHT_NOTE"
	.sectionflags	@"SHF_NOTE_NV_CUINFO"
        /*0018*/ 	.short	0x0002
        /*001a*/ 	.short	0x0064
        /*001c*/ 	.short	0x0082
	.zero		2


//--------------------- .nv.info                  --------------------------
	.section	.nv.info,"",@"SHT_CUDA_INFO"
	.align	4


	//----- nvinfo : EIATTR_REGCOUNT
	.align		4
        /*0000*/ 	.byte	0x04, 0x2f
        /*0002*/ 	.short	(.L_1 - .L_0)
	.align		4
.L_0:
        /*0004*/ 	.word	index@(stc_batch_f32)
        /*0008*/ 	.word	0x0000003e


	//----- nvinfo : EIATTR_FRAME_SIZE
	.align		4
.L_1:
        /*000c*/ 	.byte	0x04, 0x11
        /*000e*/ 	.short	(.L_3 - .L_2)
	.align		4
.L_2:
        /*0010*/ 	.word	index@($__internal_1_$__cuda_sm3x_div_rn_noftz_f32_slowpath)
        /*0014*/ 	.word	0x00000000


	//----- nvinfo : EIATTR_FRAME_SIZE
	.align		4
.L_3:
        /*0018*/ 	.byte	0x04, 0x11
        /*001a*/ 	.short	(.L_5 - .L_4)
	.align		4
.L_4:
        /*001c*/ 	.word	index@(stc_batch_f32)
        /*0020*/ 	.word	0x00000000


	//----- nvinfo : EIATTR_REGCOUNT
	.align		4
.L_5:
        /*0024*/ 	.byte	0x04, 0x2f
        /*0026*/ 	.short	(.L_7 - .L_6)
	.align		4
.L_6:
        /*0028*/ 	.word	index@(stc_many_series_one_param_f32)
        /*002c*/ 	.word	0x00000028


	//----- nvinfo : EIATTR_FRAME_SIZE
	.align		4
.L_7:
        /*0030*/ 	.byte	0x04, 0x11
        /*0032*/ 	.short	(.L_9 - .L_8)
	.align		4
.L_8:
        /*0034*/ 	.word	index@($__internal_0_$__cuda_sm3x_div_rn_noftz_f32_slowpath)
        /*0038*/ 	.word	0x00004000


	//----- nvinfo : EIATTR_FRAME_SIZE
	.align		4
.L_9:
        /*003c*/ 	.byte	0x04, 0x11
        /*003e*/ 	.short	(.L_11 - .L_10)
	.align		4
.L_10:
        /*0040*/ 	.word	index@(stc_many_series_one_param_f32)
        /*0044*/ 	.word	0x00004000


	//----- nvinfo : EIATTR_MIN_STACK_SIZE
	.align		4
.L_11:
        /*0048*/ 	.byte	0x04, 0x12
        /*004a*/ 	.short	(.L_13 - .L_12)
	.align		4
.L_12:
        /*004c*/ 	.word	index@(stc_many_series_one_param_f32)
        /*0050*/ 	.word	0x00004000


	//----- nvinfo : EIATTR_MIN_STACK_SIZE
	.align		4
.L_13:
        /*0054*/ 	.byte	0x04, 0x12
        /*0056*/ 	.short	(.L_15 - .L_14)
	.align		4
.L_14:
        /*0058*/ 	.word	index@(stc_batch_f32)
        /*005c*/ 	.word	0x00000000
.L_15:


//--------------------- .nv.compat                --------------------------
	.section	.nv.compat,"",@"SHT_CUDA_COMPAT_INFO"
	.align	4
        /*0000*/ 	.byte	0x02, 0x09, 0x00, 0x00, 0x02, 0x02, 0x01, 0x00, 0x02, 0x05, 0x05, 0x00, 0x03, 0x07, 0x01, 0x01
        /*0010*/ 	.byte	0x02, 0x03, 0x00, 0x00, 0x02, 0x06, 0x01, 0x00, 0x04, 0x0b, 0x08, 0x00, 0x01, 0x00, 0x00, 0x00
        /*0020*/ 	.byte	0x00, 0x00, 0x00, 0x00


//--------------------- .nv.info.stc_many_series_one_param_f32 --------------------------
	.section	.nv.info.stc_many_series_one_param_f32,"",@"SHT_CUDA_INFO"
	.sectionflags	@""
	.align	4


	//----- nvinfo : EIATTR_CUDA_API_VERSION
	.align		4
        /*0000*/ 	.byte	0x04, 0x37
        /*0002*/ 	.short	(.L_17 - .L_16)
.L_16:
        /*0004*/ 	.word	0x00000082


	//----- nvinfo : EIATTR_KPARAM_INFO
	.align		4
.L_17:
        /*0008*/ 	.byte	0x04, 0x17
        /*000a*/ 	.short	(.L_19 - .L_18)
.L_18:
        /*000c*/ 	.word	0x00000000
        /*0010*/ 	.short	0x0008
        /*0012*/ 	.short	0x0028
        /*0014*/ 	.byte	0x00, 0xf5, 0x21, 0x00


	//----- nvinfo : EIATTR_KPARAM_INFO
	.align		4
.L_19:
        /*0018*/ 	.byte	0x04, 0x17
        /*001a*/ 	.short	(.L_21 - .L_20)
.L_20:
        /*001c*/ 	.word	0x00000000
        /*0020*/ 	.short	0x0007
        /*0022*/ 	.short	0x0024
        /*0024*/ 	.byte	0x00, 0xf0, 0x11, 0x00


	//----- nvinfo : EIATTR_KPARAM_INFO
	.align		4
.L_21:
        /*0028*/ 	.byte	0x04, 0x17
        /*002a*/ 	.short	(.L_23 - .L_22)
.L_22:
        /*002c*/ 	.word	0x00000000
        /*0030*/ 	.short	0x0006
        /*0032*/ 	.short	0x0020
        /*0034*/ 	.byte	0x00, 0xf0, 0x11, 0x00


	//----- nvinfo : EIATTR_KPARAM_INFO
	.align		4
.L_23:
        /*0038*/ 	.byte	0x04, 0x17
        /*003a*/ 	.short	(.L_25 - .L_24)
.L_24:
        /*003c*/ 	.word	0x00000000
        /*0040*/ 	.short	0x0005
        /*0042*/ 	.short	0x001c
        /*0044*/ 	.byte	0x00, 0xf0, 0x11, 0x00


	//----- nvinfo : EIATTR_KPARAM_INFO
	.align		4
.L_25:
        /*0048*/ 	.byte	0x04, 0x17
        /*004a*/ 	.short	(.L_27 - .L_26)
.L_26:
        /*004c*/ 	.word	0x00000000
        /*0050*/ 	.short	0x0004
        /*0052*/ 	.short	0x0018
        /*0054*/ 	.byte	0x00, 0xf0, 0x11, 0x00


	//----- nvinfo : EIATTR_KPARAM_INFO
	.align		4
.L_27:
        /*0058*/ 	.byte	0x04, 0x17
        /*005a*/ 	.short	(.L_29 - .L_28)
.L_28:
        /*005c*/ 	.word	0x00000000
        /*0060*/ 	.short	0x0003
        /*0062*/ 	.short	0x0014
        /*0064*/ 	.byte	0x00, 0xf0, 0x11, 0x00


	//----- nvinfo : EIATTR_KPARAM_INFO
	.align		4
.L_29:
        /*0068*/ 	.byte	0x04, 0x17
        /*006a*/ 	.short	(.L_31 - .L_30)
.L_30:
        /*006c*/ 	.word	0x00000000
        /*0070*/ 	.short	0x0002
        /*0072*/ 	.short	0x0010
        /*0074*/ 	.byte	0x00, 0xf0, 0x11, 0x00


	//----- nvinfo : EIATTR_KPARAM_INFO
	.align		4
.L_31:
        /*0078*/ 	.byte	0x04, 0x17
        /*007a*/ 	.short	(.L_33 - .L_32)
.L_32:
        /*007c*/ 	.word	0x00000000
        /*0080*/ 	.short	0x0001
        /*0082*/ 	.short	0x0008
        /*0084*/ 	.byte	0x00, 0xf5, 0x21, 0x00


	//----- nvinfo : EIATTR_KPARAM_INFO
	.align		4
.L_33:
        /*0088*/ 	.byte	0x04, 0x17
        /*008a*/ 	.short	(.L_35 - .L_34)
.L_34:
        /*008c*/ 	.word	0x00000000
        /*0090*/ 	.short	0x0000
        /*0092*/ 	.short	0x0000
        /*0094*/ 	.byte	0x00, 0xf5, 0x21, 0x00


	//----- nvinfo : EIATTR_SPARSE_MMA_MASK
	.align		4
.L_35:
        /*0098*/ 	.byte	0x03, 0x50
        /*009a*/ 	.short	0x0000


	//----- nvinfo : EIATTR_MAXREG_COUNT
	.align		4
        /*009c*/ 	.byte	0x03, 0x1b
        /*009e*/ 	.short	0x00ff


	//----- nvinfo : EIATTR_MERCURY_ISA_VERSION
	.align		4
        /*00a0*/ 	.byte	0x03, 0x5f
        /*00a2*/ 	.short	0x0101


	//----- nvinfo : EIATTR_VRC_CTA_INIT_COUNT
	.align		4
        /*00a4*/ 	.byte	0x02, 0x4a
	.zero		1
	.zero		1


	//----- nvinfo : EIATTR_EXIT_INSTR_OFFSETS
	.align		4
        /*00a8*/ 	.byte	0x04, 0x1c
        /*00aa*/ 	.short	(.L_37 - .L_36)


	//   ....[0]....
.L_36:
        /*00ac*/ 	.word	0x000000a0


	//   ....[1]....
        /*00b0*/ 	.word	0x000005f0


	//   ....[2]....
        /*00b4*/ 	.word	0x000026a0


	//   ....[3]....
        /*00b8*/ 	.word	0x00008360


	//----- nvinfo : EIATTR_CRS_STACK_SIZE
	.align		4
.L_37:
        /*00bc*/ 	.byte	0x04, 0x1e
        /*00be*/ 	.short	(.L_39 - .L_38)
.L_38:
        /*00c0*/ 	.word	0x00000000


	//----- nvinfo : EIATTR_CBANK_PARAM_SIZE
	.align		4
.L_39:
        /*00c4*/ 	.byte	0x03, 0x19
        /*00c6*/ 	.short	0x0030


	//----- nvinfo : EIATTR_PARAM_CBANK
	.align		4
        /*00c8*/ 	.byte	0x04, 0x0a
        /*00ca*/ 	.short	(.L_41 - .L_40)
	.align		4
.L_40:
        /*00cc*/ 	.word	index@(.nv.constant0.stc_many_series_one_param_f32)
        /*00d0*/ 	.short	0x0380
        /*00d2*/ 	.short	0x0030


	//----- nvinfo : EIATTR_SW_WAR
	.align		4
.L_41:
        /*00d4*/ 	.byte	0x04, 0x36
        /*00d6*/ 	.short	(.L_43 - .L_42)
.L_42:
        /*00d8*/ 	.word	0x00000008
.L_43:


//--------------------- .nv.info.stc_batch_f32    --------------------------
	.section	.nv.info.stc_batch_f32,"",@"SHT_CUDA_INFO"
	.sectionflags	@""
	.align	4


	//----- nvinfo : EIATTR_CUDA_API_VERSION
	.align		4
        /*0000*/ 	.byte	0x04, 0x37
        /*0002*/ 	.short	(.L_45 - .L_44)
.L_44:
        /*0004*/ 	.word	0x00000082


	//----- nvinfo : EIATTR_KPARAM_INFO
	.align		4
.L_45:
        /*0008*/ 	.byte	0x04, 0x17
        /*000a*/ 	.short	(.L_47 - .L_46)
.L_46:
        /*000c*/ 	.word	0x00000000
        /*0010*/ 	.short	0x0009
        /*0012*/ 	.short	0x0038
        /*0014*/ 	.byte	0x00, 0xf5, 0x21, 0x00


	//----- nvinfo : EIATTR_KPARAM_INFO
	.align		4
.L_47:
        /*0018*/ 	.byte	0x04, 0x17
        /*001a*/ 	.short	(.L_49 - .L_48)
.L_48:
        /*001c*/ 	.word	0x00000000
        /*0020*/ 	.short	0x0008
        /*0022*/ 	.short	0x0034
        /*0024*/ 	.byte	0x00, 0xf0, 0x11, 0x00


	//----- nvinfo : EIATTR_KPARAM_INFO
	.align		4
.L_49:
        /*0028*/ 	.byte	0x04, 0x17
        /*002a*/ 	.short	(.L_51 - .L_50)
.L_50:
        /*002c*/ 	.word	0x00000000
        /*0030*/ 	.short	0x0007
        /*0032*/ 	.short	0x0030
        /*0034*/ 	.byte	0x00, 0xf0, 0x11, 0x00


	//----- nvinfo : EIATTR_KPARAM_INFO
	.align		4
.L_51:
        /*0038*/ 	.byte	0x04, 0x17
        /*003a*/ 	.short	(.L_53 - .L_52)
.L_52:
        /*003c*/ 	.word	0x00000000
        /*0040*/ 	.short	0x0006
        /*0042*/ 	.short	0x002c
        /*0044*/ 	.byte	0x00, 0xf0, 0x11, 0x00


	//----- nvinfo : EIATTR_KPARAM_INFO
	.align		4
.L_53:
        /*0048*/ 	.byte	0x04, 0x17
        /*004a*/ 	.short	(.L_55 - .L_54)
.L_54:
        /*004c*/ 	.word	0x00000000
        /*0050*/ 	.short	0x0005
        /*0052*/ 	.short	0x0028
        /*0054*/ 	.byte	0x00, 0xf0, 0x11, 0x00


	//----- nvinfo : EIATTR_KPARAM_INFO
	.align		4
.L_55:
        /*0058*/ 	.byte	0x04, 0x17
        /*005a*/ 	.short	(.L_57 - .L_56)
.L_56:
        /*005c*/ 	.word	0x00000000
        /*0060*/ 	.short	0x0004
        /*0062*/ 	.short	0x0020
        /*0064*/ 	.byte	0x00, 0xf5, 0x21, 0x00


	//----- nvinfo : EIATTR_KPARAM_INFO
	.align		4
.L_57:
        /*0068*/ 	.byte	0x04, 0x17
        /*006a*/ 	.short	(.L_59 - .L_58)
.L_58:
        /*006c*/ 	.word	0x00000000
        /*0070*/ 	.short	0x0003
        /*0072*/ 	.short	0x0018
        /*0074*/ 	.byte	0x00, 0xf5, 0x21, 0x00


	//----- nvinfo : EIATTR_KPARAM_INFO
	.align		4
.L_59:
        /*0078*/ 	.byte	0x04, 0x17
        /*007a*/ 	.short	(.L_61 - .L_60)
.L_60:
        /*007c*/ 	.word	0x00000000
        /*0080*/ 	.short	0x0002
        /*0082*/ 	.short	0x0010
        /*0084*/ 	.byte	0x00, 0xf5, 0x21, 0x00


	//----- nvinfo : EIATTR_KPARAM_INFO
	.align		4
.L_61:
        /*0088*/ 	.byte	0x04, 0x17
        /*008a*/ 	.short	(.L_63 - .L_62)
.L_62:
        /*008c*/ 	.word	0x00000000
        /*0090*/ 	.short	0x0001
        /*0092*/ 	.short	0x0008
        /*0094*/ 	.byte	0x00, 0xf5, 0x21, 0x00


	//----- nvinfo : EIATTR_KPARAM_INFO
	.align		4
.L_63:
        /*0098*/ 	.byte	0x04, 0x17
        /*009a*/ 	.short	(.L_65 - .L_64)
.L_64:
        /*009c*/ 	.word	0x00000000
        /*00a0*/ 	.short	0x0000
        /*00a2*/ 	.short	0x0000
        /*00a4*/ 	.byte	0x00, 0xf5, 0x21, 0x00


	//----- nvinfo : EIATTR_SPARSE_MMA_MASK
	.align		4
.L_65:
        /*00a8*/ 	.byte	0x03, 0x50
        /*00aa*/ 	.short	0x0000


	//----- nvinfo : EIATTR_MAXREG_COUNT
	.align		4
        /*00ac*/ 	.byte	0x03, 0x1b
        /*00ae*/ 	.short	0x00ff


	//----- nvinfo : EIATTR_MERCURY_ISA_VERSION
	.align		4
        /*00b0*/ 	.byte	0x03, 0x5f
        /*00b2*/ 	.short	0x0101


	//----- nvinfo : EIATTR_VRC_CTA_INIT_COUNT
	.align		4
        /*00b4*/ 	.byte	0x02, 0x4a
	.zero		1
	.zero		1


	//----- nvinfo : EIATTR_EXIT_INSTR_OFFSETS
	.align		4
        /*00b8*/ 	.byte	0x04, 0x1c
        /*00ba*/ 	.short	(.L_67 - .L_66)


	//   ....[0]....
.L_66:
        /*00bc*/ 	.word	0x00000040


	//   ....[1]....
        /*00c0*/ 	.word	0x00000160


	//   ....[2]....
        /*00c4*/ 	.word	0x000001b0


	//   ....[3]....
        /*00c8*/ 	.word	0x00000680


	//   ....[4]....
        /*00cc*/ 	.word	0x00000d60


	//   ....[5]....
        /*00d0*/ 	.word	0x00006360


	//----- nvinfo : EIATTR_MAX_THREADS
	.align		4
.L_67:
        /*00d4*/ 	.byte	0x04, 0x05
        /*00d6*/ 	.short	(.L_69 - .L_68)
.L_68:
        /*00d8*/ 	.word	0x00000001
        /*00dc*/ 	.word	0x00000001
        /*00e0*/ 	.word	0x00000001


	//----- nvinfo : EIATTR_CRS_STACK_SIZE
	.align		4
.L_69:
        /*00e4*/ 	.byte	0x04, 0x1e
        /*00e6*/ 	.short	(.L_71 - .L_70)
.L_70:
        /*00e8*/ 	.word	0x00000000


	//----- nvinfo : EIATTR_CBANK_PARAM_SIZE
	.align		4
.L_71:
        /*00ec*/ 	.byte	0x03, 0x19
        /*00ee*/ 	.short	0x0040


	//----- nvinfo : EIATTR_PARAM_CBANK
	.align		4
        /*00f0*/ 	.byte	0x04, 0x0a
        /*00f2*/ 	.short	(.L_73 - .L_72)
	.align		4
.L_72:
        /*00f4*/ 	.word	index@(.nv.constant0.stc_batch_f32)
        /*00f8*/ 	.short	0x0380
        /*00fa*/ 	.short	0x0040


	//----- nvinfo : EIATTR_SW_WAR
	.align		4
.L_73:
        /*00fc*/ 	.byte	0x04, 0x36
        /*00fe*/ 	.short	(.L_75 - .L_74)
.L_74:
        /*0100*/ 	.word	0x00000008
.L_75:


//--------------------- .nv.callgraph             --------------------------
	.section	.nv.callgraph,"",@"SHT_CUDA_CALLGRAPH"
	.align	4
	.sectionentsize	8
	.align		4
        /*0000*/ 	.word	0x00000000
	.align		4
        /*0004*/ 	.word	0xffffffff
	.align		4
        /*0008*/ 	.word	0x00000000
	.align		4
        /*000c*/ 	.word	0xfffffffe
	.align		4
        /*0010*/ 	.word	0x00000000
	.align		4
        /*0014*/ 	.word	0xfffffffd
	.align		4
        /*0018*/ 	.word	0x00000000
	.align		4
        /*001c*/ 	.word	0xfffffffc


//--------------------- .text.stc_many_series_one_param_f32 --------------------------
	.section	.text.stc_many_series_one_param_f32,"ax",@progbits
	.align	128
        .global         stc_many_series_one_param_f32
        .type           stc_many_series_one_param_f32,@function
        .size           stc_many_series_one_param_f32,(.L_x_172 - stc_many_series_one_param_f32)
        .other          stc_many_series_one_param_f32,@"STO_CUDA_ENTRY STV_DEFAULT"
stc_many_series_one_param_f32:
.text.stc_many_series_one_param_f32:
[----:B------:R-:W0:Y:S01]  /*0000*/  LDC R1, c[0x0][0x37c] ;  /* 0x0000df00ff017b82 */ /* 0x000e220000000800 */
[----:B------:R-:W1:Y:S07]  /*0010*/  S2R R5, SR_TID.X ;  /* 0x0000000000057919 */ /* 0x000e6e0000002100 */
[----:B------:R-:W1:Y:S01]  /*0020*/  S2UR UR4, SR_CTAID.X ;  /* 0x00000000000479c3 */ /* 0x000e620000002500 */
[----:B0-----:R-:W-:-:S05]  /*0030*/  VIADD R1, R1, 0xffffc000 ;  /* 0xffffc00001017836 */ /* 0x001fca0000000000 */
[C---:B------:R-:W-:Y:S02]  /*0040*/  R2UR UR10, R1.reuse ;  /* 0x00000000010a72ca */ /* 0x040fe400000e0000 */
[----:B------:R-:W1:Y:S01]  /*0050*/  LDC R4, c[0x0][0x360] ;  /* 0x0000d800ff047b82 */ /* 0x000e620000000800 */
[----:B------:R-:W-:-:S07]  /*0060*/  R2UR UR16, R1 ;  /* 0x00000000011072ca */ /* 0x000fce00000e0000 */
[----:B------:R-:W0:Y:S01]  /*0070*/  LDC R3, c[0x0][0x390] ;  /* 0x0000e400ff037b82 */ /* 0x000e220000000800 */
[----:B-1----:R-:W-:-:S05]  /*0080*/  IMAD R4, R4, UR4, R5 ;  /* 0x0000000404047c24 */ /* 0x002fca000f8e0205 */
[----:B0-----:R-:W-:-:S13]  /*0090*/  ISETP.GE.AND P0, PT, R4, R3, PT ;  /* 0x000000030400720c */ /* 0x001fda0003f06270 */
[----:B------:R-:W-:Y:S05]  /*00a0*/  @P0 EXIT ;  /* 0x000000000000094d */ /* 0x000fea0003800000 */
[----:B------:R-:W0:Y:S01]  /*00b0*/  LDC.64 R8, c[0x0][0x388] ;  /* 0x0000e200ff087b82 */ /* 0x000e220000000a00 */
[----:B------:R-:W1:Y:S01]  /*00c0*/  LDCU.64 UR12, c[0x0][0x358] ;  /* 0x00006b00ff0c77ac */ /* 0x000e620008000a00 */
[----:B------:R-:W2:Y:S06]  /*00d0*/  LDCU.64 UR4, c[0x0][0x3a0] ;  /* 0x00007400ff0477ac */ /* 0x000eac0008000a00 */
[----:B------:R-:W3:Y:S08]  /*00e0*/  LDC.64 R6, c[0x0][0x398] ;  /* 0x0000e600ff067b82 */ /* 0x000ef00000000a00 */
[----:B------:R-:W4:Y:S01]  /*00f0*/  LDC R0, c[0x0][0x394] ;  /* 0x0000e500ff007b82 */ /* 0x000f220000000800 */
[----:B0-----:R-:W-:-:S05]  /*0100*/  IMAD.WIDE R8, R4, 0x4, R8 ;  /* 0x0000000404087825 */ /* 0x001fca00078e0208 */
[----:B-1----:R-:W5:Y:S01]  /*0110*/  LDG.E.CONSTANT R5, desc[UR12][R8.64] ;  /* 0x0000000c08057981 */ /* 0x002f62000c1e9900 */
[----:B--2---:R-:W-:Y:S01]  /*0120*/  UISETP.LT.AND UP0, UPT, UR4, UR5, UPT ;  /* 0x000000050400728c */ /* 0x004fe2000bf01270 */
[----:B------:R-:W-:Y:S03]  /*0130*/  BSSY.RECONVERGENT B0, `(.L_x_0) ;  /* 0x000004a000007945 */ /* 0x000fe60003800200 */
[----:B------:R-:W-:-:S06]  /*0140*/  USEL UR4, UR4, UR5, !UP0 ;  /* 0x0000000504047287 */ /* 0x000fcc000c000000 */
[----:B---3--:R-:W-:-:S05]  /*0150*/  VIMNMX3 R2, R6, UR4, R7, !PT ;  /* 0x0000000406027c0f */ /* 0x008fca000f800107 */
[----:B-----5:R-:W-:-:S05]  /*0160*/  IMAD.IADD R7, R5, 0x1, R2 ;  /* 0x0000000105077824 */ /* 0x020fca00078e0202 */
[----:B----4-:R-:W-:-:S04]  /*0170*/  VIADDMNMX R6, R7, 0xffffffff, R0, PT ;  /* 0xffffffff07067846 */ /* 0x010fc80003800100 */
[----:B------:R-:W-:-:S13]  /*0180*/  ISETP.GE.AND P0, PT, R6, 0x1, PT ;  /* 0x000000010600780c */ /* 0x000fda0003f06270 */
[----:B------:R-:W-:Y:S05]  /*0190*/  @!P0 BRA `(.L_x_1) ;  /* 0x00000004000c8947 */ /* 0x000fea0003800000 */
[C---:B------:R-:W-:Y:S01]  /*01a0*/  ISETP.GE.U32.AND P0, PT, R6.reuse, 0x8, PT ;  /* 0x000000080600780c */ /* 0x040fe20003f06070 */
[----:B------:R-:W-:Y:S01]  /*01b0*/  BSSY.RECONVERGENT B1, `(.L_x_2) ;  /* 0x000001d000017945 */ /* 0x000fe20003800200 */
[----:B------:R-:W-:Y:S01]  /*01c0*/  LOP3.LUT R26, R6, 0x7, RZ, 0xc0, !PT ;  /* 0x00000007061a7812 */ /* 0x000fe200078ec0ff */
[----:B------:R-:W-:-:S03]  /*01d0*/  IMAD.MOV.U32 R2, RZ, RZ, RZ ;  /* 0x000000ffff027224 */ /* 0x000fc600078e00ff */
[----:B------:R-:W-:-:S07]  /*01e0*/  ISETP.NE.AND P1, PT, R26, RZ, PT ;  /* 0x000000ff1a00720c */ /* 0x000fce0003f25270 */
[----:B------:R-:W-:Y:S06]  /*01f0*/  @!P0 BRA `(.L_x_3) ;  /* 0x0000000000608947 */ /* 0x000fec0003800000 */
[----:B------:R-:W0:Y:S01]  /*0200*/  LDC.64 R8, c[0x0][0x3a8] ;  /* 0x0000ea00ff087b82 */ /* 0x000e220000000a00 */
[----:B------:R-:W-:Y:S01]  /*0210*/  HFMA2 R27, -RZ, RZ, 0, 0 ;  /* 0x00000000ff1b7431 */ /* 0x000fe200000001ff */
[----:B------:R-:W-:-:S07]  /*0220*/  LOP3.LUT R2, R6, 0x7ffffff8, RZ, 0xc0, !PT ;  /* 0x7ffffff806027812 */ /* 0x000fce00078ec0ff */
.L_x_4:
[----:B-1----:R-:W-:Y:S02]  /*0230*/  IMAD R19, R27, R3, R4 ;  /* 0x000000031b137224 */ /* 0x002fe400078e0204 */
[----:B------:R-:W-:Y:S02]  /*0240*/  IMAD.MOV.U32 R29, RZ, RZ, 0x7fc00000 ;  /* 0x7fc00000ff1d7424 */ /* 0x000fe400078e00ff */
[----:B0-----:R-:W-:-:S04]  /*0250*/  IMAD.WIDE R18, R19, 0x4, R8 ;  /* 0x0000000413127825 */ /* 0x001fc800078e0208 */
[----:B------:R-:W-:Y:S01]  /*0260*/  VIADD R27, R27, 0x8 ;  /* 0x000000081b1b7836 */ /* 0x000fe20000000000 */
[----:B------:R1:W-:Y:S01]  /*0270*/  STG.E desc[UR12][R18.64], R29 ;  /* 0x0000001d12007986 */ /* 0x0003e2000c10190c */
[----:B------:R-:W-:-:S03]  /*0280*/  IMAD.WIDE R20, R3, 0x4, R18 ;  /* 0x0000000403147825 */ /* 0x000fc600078e0212 */
[----:B------:R-:W-:Y:S02]  /*0290*/  ISETP.NE.AND P0, PT, R27, R2, PT ;  /* 0x000000021b00720c */ /* 0x000fe40003f05270 */
[----:B------:R1:W-:Y:S01]  /*02a0*/  STG.E desc[UR12][R20.64], R29 ;  /* 0x0000001d14007986 */ /* 0x0003e2000c10190c */
[----:B------:R-:W-:-:S05]  /*02b0*/  IMAD.WIDE R22, R3, 0x4, R20 ;  /* 0x0000000403167825 */ /* 0x000fca00078e0214 */
        /* <DEDUP_REMOVED lines=11> */
[----:B------:R-:W-:Y:S05]  /*0370*/  @P0 BRA `(.L_x_4) ;  /* 0xfffffffc00ac0947 */ /* 0x000fea000383ffff */
.L_x_3:
[----:B------:R-:W-:Y:S05]  /*0380*/  BSYNC.RECONVERGENT B1 ;  /* 0x0000000000017941 */ /* 0x000fea0003800200 */
.L_x_2:
[----:B------:R-:W-:Y:S05]  /*0390*/  @!P1 BRA `(.L_x_1) ;  /* 0x00000000008c9947 */ /* 0x000fea0003800000 */
[----:B------:R-:W-:Y:S01]  /*03a0*/  ISETP.GE.U32.AND P0, PT, R26, 0x4, PT ;  /* 0x000000041a00780c */ /* 0x000fe20003f06070 */
[----:B------:R-:W-:Y:S01]  /*03b0*/  BSSY.RECONVERGENT B1, `(.L_x_5) ;  /* 0x0000010000017945 */ /* 0x000fe20003800200 */
[----:B-1----:R-:W-:-:S04]  /*03c0*/  LOP3.LUT R16, R6, 0x3, RZ, 0xc0, !PT ;  /* 0x0000000306107812 */ /* 0x002fc800078ec0ff */
[----:B------:R-:W-:-:S07]  /*03d0*/  ISETP.NE.AND P1, PT, R16, RZ, PT ;  /* 0x000000ff1000720c */ /* 0x000fce0003f25270 */
[----:B------:R-:W-:Y:S06]  /*03e0*/  @!P0 BRA `(.L_x_6) ;  /* 0x0000000000308947 */ /* 0x000fec0003800000 */
[----:B------:R-:W0:Y:S01]  /*03f0*/  LDC.64 R8, c[0x0][0x3a8] ;  /* 0x0000ea00ff087b82 */ /* 0x000e220000000a00 */
[C---:B------:R-:W-:Y:S01]  /*0400*/  IMAD R11, R2.reuse, R3, R4 ;  /* 0x00000003020b7224 */ /* 0x040fe200078e0204 */
[----:B------:R-:W-:Y:S01]  /*0410*/  IADD3 R2, PT, PT, R2, 0x4, RZ ;  /* 0x0000000402027810 */ /* 0x000fe20007ffe0ff */
[----:B------:R-:W-:Y:S02]  /*0420*/  IMAD.MOV.U32 R17, RZ, RZ, 0x7fc00000 ;  /* 0x7fc00000ff117424 */ /* 0x000fe400078e00ff */
[----:B0-----:R-:W-:-:S05]  /*0430*/  IMAD.WIDE R8, R11, 0x4, R8 ;  /* 0x000000040b087825 */ /* 0x001fca00078e0208 */
[----:B------:R0:W-:Y:S01]  /*0440*/  STG.E desc[UR12][R8.64], R17 ;  /* 0x0000001108007986 */ /* 0x0001e2000c10190c */
[----:B------:R-:W-:-:S05]  /*0450*/  IMAD.WIDE R10, R3, 0x4, R8 ;  /* 0x00000004030a7825 */ /* 0x000fca00078e0208 */
[----:B------:R0:W-:Y:S01]  /*0460*/  STG.E desc[UR12][R10.64], R17 ;  /* 0x000000110a007986 */ /* 0x0001e2000c10190c */
[----:B------:R-:W-:-:S05]  /*0470*/  IMAD.WIDE R12, R3, 0x4, R10 ;  /* 0x00000004030c7825 */ /* 0x000fca00078e020a */
[----:B------:R0:W-:Y:S01]  /*0480*/  STG.E desc[UR12][R12.64], R17 ;  /* 0x000000110c007986 */ /* 0x0001e2000c10190c */
[----:B------:R-:W-:-:S05]  /*0490*/  IMAD.WIDE R14, R3, 0x4, R12 ;  /* 0x00000004030e7825 */ /* 0x000fca00078e020c */
[----:B------:R0:W-:Y:S02]  /*04a0*/  STG.E desc[UR12][R14.64], R17 ;  /* 0x000000110e007986 */ /* 0x0001e4000c10190c */
.L_x_6:
[----:B------:R-:W-:Y:S05]  /*04b0*/  BSYNC.RECONVERGENT B1 ;  /* 0x0000000000017941 */ /* 0x000fea0003800200 */
.L_x_5:
[----:B------:R-:W-:Y:S05]  /*04c0*/  @!P1 BRA `(.L_x_1) ;  /* 0x0000000000409947 */ /* 0x000fea0003800000 */
[----:B------:R-:W-:Y:S02]  /*04d0*/  ISETP.NE.AND P0, PT, R16, 0x1, PT ;  /* 0x000000011000780c */ /* 0x000fe40003f05270 */
[----:B0-----:R-:W-:-:S04]  /*04e0*/  LOP3.LUT R8, R6, 0x1, RZ, 0xc0, !PT ;  /* 0x0000000106087812 */ /* 0x001fc800078ec0ff */
[----:B------:R-:W-:-:S07]  /*04f0*/  ISETP.NE.U32.AND P1, PT, R8, 0x1, PT ;  /* 0x000000010800780c */ /* 0x000fce0003f25070 */
[----:B------:R-:W0:Y:S01]  /*0500*/  @P0 LDC.64 R8, c[0x0][0x3a8] ;  /* 0x0000ea00ff080b82 */ /* 0x000e220000000a00 */
[CCC-:B------:R-:W-:Y:S02]  /*0510*/  @P0 IMAD R11, R2.reuse, R3.reuse, R4.reuse ;  /* 0x00000003020b0224 */ /* 0x1c0fe400078e0204 */
[----:B------:R-:W-:Y:S02]  /*0520*/  @P0 VIADD R2, R2, 0x2 ;  /* 0x0000000202020836 */ /* 0x000fe40000000000 */
[----:B------:R-:W-:Y:S02]  /*0530*/  @P0 IMAD.MOV.U32 R17, RZ, RZ, 0x7fc00000 ;  /* 0x7fc00000ff110424 */ /* 0x000fe400078e00ff */
[----:B------:R-:W-:Y:S01]  /*0540*/  @!P1 IMAD R15, R2, R3, R4 ;  /* 0x00000003020f9224 */ /* 0x000fe200078e0204 */
[----:B------:R-:W1:Y:S01]  /*0550*/  @!P1 LDC.64 R12, c[0x0][0x3a8] ;  /* 0x0000ea00ff0c9b82 */ /* 0x000e620000000a00 */
[----:B0-----:R-:W-:-:S05]  /*0560*/  @P0 IMAD.WIDE R8, R11, 0x4, R8 ;  /* 0x000000040b080825 */ /* 0x001fca00078e0208 */
[----:B------:R2:W-:Y:S01]  /*0570*/  @P0 STG.E desc[UR12][R8.64], R17 ;  /* 0x0000001108000986 */ /* 0x0005e2000c10190c */
[----:B------:R-:W-:-:S04]  /*0580*/  @P0 IMAD.WIDE R10, R3, 0x4, R8 ;  /* 0x00000004030a0825 */ /* 0x000fc800078e0208 */
[----:B-1----:R-:W-:Y:S01]  /*0590*/  @!P1 IMAD.WIDE R2, R15, 0x4, R12 ;  /* 0x000000040f029825 */ /* 0x002fe200078e020c */
[----:B------:R2:W-:Y:S03]  /*05a0*/  @P0 STG.E desc[UR12][R10.64], R17 ;  /* 0x000000110a000986 */ /* 0x0005e6000c10190c */
[----:B------:R-:W-:-:S05]  /*05b0*/  @!P1 IMAD.MOV.U32 R13, RZ, RZ, 0x7fc00000 ;  /* 0x7fc00000ff0d9424 */ /* 0x000fca00078e00ff */
[----:B------:R2:W-:Y:S02]  /*05c0*/  @!P1 STG.E desc[UR12][R2.64], R13 ;  /* 0x0000000d02009986 */ /* 0x0005e4000c10190c */
.L_x_1:
[----:B------:R-:W-:Y:S05]  /*05d0*/  BSYNC.RECONVERGENT B0 ;  /* 0x0000000000007941 */ /* 0x000fea0003800200 */
.L_x_0:
[----:B------:R-:W-:-:S13]  /*05e0*/  ISETP.GT.AND P0, PT, R7, R0, PT ;  /* 0x000000000700720c */ /* 0x000fda0003f04270 */
[----:B------:R-:W-:Y:S05]  /*05f0*/  @P0 EXIT ;  /* 0x000000000000094d */ /* 0x000fea0003800000 */
[----:B------:R-:W-:-:S06]  /*0600*/  UIADD3 UR4, UPT, UPT, UR5, 0x1, URZ ;  /* 0x0000000105047890 */ /* 0x000fcc000fffe0ff */
[----:B--2---:R-:W-:Y:S01]  /*0610*/  I2FP.F32.S32 R3, UR4 ;  /* 0x0000000400037c45 */ /* 0x004fe20008201400 */
[----:B------:R-:W-:Y:S02]  /*0620*/  UMOV UR4, 0x40000000 ;  /* 0x4000000000047882 */ /* 0x000fe40000000000 */
[----:B------:R-:W-:Y:S01]  /*0630*/  MOV R2, UR4 ;  /* 0x0000000400027c02 */ /* 0x000fe20008000f00 */
[----:B------:R-:W2:Y:S08]  /*0640*/  MUFU.RCP R0, R3 ;  /* 0x0000000300007308 */ /* 0x000eb00000001000 */
[----:B------:R-:W3:Y:S01]  /*0650*/  FCHK P0, R2, R3 ;  /* 0x0000000302007302 */ /* 0x000ee20000000000 */
[----:B--2---:R-:W-:-:S04]  /*0660*/  FFMA R7, -R3, R0, 1 ;  /* 0x3f80000003077423 */ /* 0x004fc80000000100 */
[----:B------:R-:W-:-:S04]  /*0670*/  FFMA R7, R0, R7, R0 ;  /* 0x0000000700077223 */ /* 0x000fc80000000000 */
[----:B------:R-:W-:-:S04]  /*0680*/  FFMA R0, R7, 2, RZ ;  /* 0x4000000007007823 */ /* 0x000fc800000000ff */
[----:B0-----:R-:W-:-:S04]  /*0690*/  FFMA R9, -R3, R0, 2 ;  /* 0x4000000003097423 */ /* 0x001fc80000000100 */
[----:B------:R-:W-:Y:S01]  /*06a0*/  FFMA R7, R7, R9, R0 ;  /* 0x0000000907077223 */ /* 0x000fe20000000000 */
[----:B---3--:R-:W-:Y:S06]  /*06b0*/  @!P0 BRA `(.L_x_7) ;  /* 0x0000000000108947 */ /* 0x008fec0003800000 */
[----:B------:R-:W-:Y:S01]  /*06c0*/  IMAD.MOV.U32 R0, RZ, RZ, 0x40000000 ;  /* 0x40000000ff007424 */ /* 0x000fe200078e00ff */
[----:B------:R-:W-:-:S07]  /*06d0*/  MOV R2, 0x6f0 ;  /* 0x000006f000027802 */ /* 0x000fce0000000f00 */
[----:B-1----:R-:W-:Y:S05]  /*06e0*/  CALL.REL.NOINC `($__internal_0_$__cuda_sm3x_div_rn_noftz_f32_slowpath) ;  /* 0x0000007c00207944 */ /* 0x002fea0003c00000 */
[----:B------:R-:W-:-:S07]  /*06f0*/  IMAD.MOV.U32 R7, RZ, RZ, R0 ;  /* 0x000000ffff077224 */ /* 0x000fce00078e0000 */
.L_x_7:
[----:B------:R-:W1:Y:S01]  /*0700*/  LDCU UR4, c[0x0][0x394] ;  /* 0x00007280ff0477ac */ /* 0x000e620008000800 */
[----:B------:R-:W-:Y:S01]  /*0710*/  BSSY.RECONVERGENT B0, `(.L_x_8) ;  /* 0x00000c1000007945 */ /* 0x000fe20003800200 */
[----:B------:R-:W-:Y:S02]  /*0720*/  HFMA2 R0, -RZ, RZ, 0, 0 ;  /* 0x00000000ff007431 */ /* 0x000fe400000001ff */
[----:B------:R-:W-:Y:S01]  /*0730*/  IMAD.MOV.U32 R3, RZ, RZ, RZ ;  /* 0x000000ffff037224 */ /* 0x000fe200078e00ff */
[----:B------:R-:W0:Y:S01]  /*0740*/  LDCU.64 UR6, c[0x0][0x398] ;  /* 0x00007300ff0677ac */ /* 0x000e220008000a00 */
[----:B-1----:R-:W-:-:S04]  /*0750*/  IADD3 R10, PT, PT, -R5, UR4, RZ ;  /* 0x00000004050a7c10 */ /* 0x002fc8000fffe1ff */
[C---:B0-----:R-:W-:Y:S02]  /*0760*/  VIMNMX R11, PT, PT, R10.reuse, UR6, PT ;  /* 0x000000060a0b7c48 */ /* 0x041fe4000bfe0100 */
[----:B------:R-:W-:Y:S02]  /*0770*/  VIMNMX R2, PT, PT, R10, UR7, PT ;  /* 0x000000070a027c48 */ /* 0x000fe4000bfe0100 */
[----:B------:R-:W-:-:S13]  /*0780*/  ISETP.GE.AND P0, PT, R11, 0x1, PT ;  /* 0x000000010b00780c */ /* 0x000fda0003f06270 */
[----:B------:R-:W-:Y:S05]  /*0790*/  @!P0 BRA `(.L_x_9) ;  /* 0x0000000800e08947 */ /* 0x000fea0003800000 */
[C---:B------:R-:W-:Y:S01]  /*07a0*/  ISETP.GE.U32.AND P1, PT, R11.reuse, 0x8, PT ;  /* 0x000000080b00780c */ /* 0x040fe20003f26070 */
[----:B------:R-:W-:Y:S01]  /*07b0*/  BSSY.RECONVERGENT B1, `(.L_x_10) ;  /* 0x0000059000017945 */ /* 0x000fe20003800200 */
[----:B------:R-:W-:Y:S01]  /*07c0*/  LOP3.LUT R32, R11, 0x7, RZ, 0xc0, !PT ;  /* 0x000000070b207812 */ /* 0x000fe200078ec0ff */
[----:B------:R-:W-:Y:S02]  /*07d0*/  IMAD.MOV.U32 R0, RZ, RZ, RZ ;  /* 0x000000ffff007224 */ /* 0x000fe400078e00ff */
[----:B------:R-:W-:Y:S01]  /*07e0*/  IMAD.MOV.U32 R22, RZ, RZ, RZ ;  /* 0x000000ffff167224 */ /* 0x000fe200078e00ff */
[----:B------:R-:W-:Y:S01]  /*07f0*/  ISETP.NE.AND P0, PT, R32, RZ, PT ;  /* 0x000000ff2000720c */ /* 0x000fe20003f05270 */
[----:B------:R-:W-:-:S06]  /*0800*/  IMAD.MOV.U32 R3, RZ, RZ, RZ ;  /* 0x000000ffff037224 */ /* 0x000fcc00078e00ff */
[----:B------:R-:W-:Y:S06]  /*0810*/  @!P1 BRA `(.L_x_11) ;  /* 0x0000000400489947 */ /* 0x000fec0003800000 */
[----:B------:R-:W0:Y:S01]  /*0820*/  LDC R23, c[0x0][0x390] ;  /* 0x0000e400ff177b82 */ /* 0x000e220000000800 */
[----:B------:R-:W-:Y:S01]  /*0830*/  LOP3.LUT R22, R11, 0x7ffffff8, RZ, 0xc0, !PT ;  /* 0x7ffffff80b167812 */ /* 0x000fe200078ec0ff */
[----:B------:R-:W-:Y:S01]  /*0840*/  IMAD.MOV.U32 R24, RZ, RZ, RZ ;  /* 0x000000ffff187224 */ /* 0x000fe200078e00ff */
[----:B------:R-:W-:-:S05]  /*0850*/  MOV R0, RZ ;  /* 0x000000ff00007202 */ /* 0x000fca0000000f00 */
[----:B------:R-:W1:Y:S02]  /*0860*/  LDC.64 R8, c[0x0][0x380] ;  /* 0x0000e000ff087b82 */ /* 0x000e640000000a00 */
.L_x_12:
[----:B------:R-:W-:-:S04]  /*0870*/  IMAD.IADD R12, R5, 0x1, R24 ;  /* 0x00000001050c7824 */ /* 0x000fc800078e0218 */
[----:B0-----:R-:W-:-:S04]  /*0880*/  IMAD R17, R12, R23, R4 ;  /* 0x000000170c117224 */ /* 0x001fc800078e0204 */
[----:B-1----:R-:W-:-:S05]  /*0890*/  IMAD.WIDE R16, R17, 0x4, R8 ;  /* 0x0000000411107825 */ /* 0x002fca00078e0208 */
[----:B------:R0:W2:Y:S01]  /*08a0*/  LDG.E.CONSTANT R25, desc[UR12][R16.64] ;  /* 0x0000000c10197981 */ /* 0x0000a2000c1e9900 */
[----:B------:R-:W-:-:S05]  /*08b0*/  IMAD.WIDE R18, R23, 0x4, R16 ;  /* 0x0000000417127825 */ /* 0x000fca00078e0210 */
[----:B------:R1:W3:Y:S01]  /*08c0*/  LDG.E.CONSTANT R26, desc[UR12][R18.64] ;  /* 0x0000000c121a7981 */ /* 0x0002e2000c1e9900 */
[----:B------:R-:W-:-:S05]  /*08d0*/  IMAD.WIDE R34, R23, 0x4, R18 ;  /* 0x0000000417227825 */ /* 0x000fca00078e0212 */
[----:B------:R-:W4:Y:S01]  /*08e0*/  LDG.E.CONSTANT R27, desc[UR12][R34.64] ;  /* 0x0000000c221b7981 */ /* 0x000f22000c1e9900 */
[----:B------:R-:W-:-:S05]  /*08f0*/  IMAD.WIDE R20, R23, 0x4, R34 ;  /* 0x0000000417147825 */ /* 0x000fca00078e0222 */
[----:B------:R5:W4:Y:S01]  /*0900*/  LDG.E.CONSTANT R28, desc[UR12][R20.64] ;  /* 0x0000000c141c7981 */ /* 0x000b22000c1e9900 */
[----:B------:R-:W-:-:S05]  /*0910*/  IMAD.WIDE R12, R23, 0x4, R20 ;  /* 0x00000004170c7825 */ /* 0x000fca00078e0214 */
[----:B------:R3:W4:Y:S01]  /*0920*/  LDG.E.CONSTANT R29, desc[UR12][R12.64] ;  /* 0x0000000c0c1d7981 */ /* 0x000722000c1e9900 */
[----:B------:R-:W-:-:S05]  /*0930*/  IMAD.WIDE R14, R23, 0x4, R12 ;  /* 0x00000004170e7825 */ /* 0x000fca00078e020c */
[----:B------:R3:W4:Y:S01]  /*0940*/  LDG.E.CONSTANT R30, desc[UR12][R14.64] ;  /* 0x0000000c0e1e7981 */ /* 0x000722000c1e9900 */
[----:B0-----:R-:W-:-:S05]  /*0950*/  IMAD.WIDE R16, R23, 0x4, R14 ;  /* 0x0000000417107825 */ /* 0x001fca00078e020e */
[----:B------:R0:W4:Y:S01]  /*0960*/  LDG.E.CONSTANT R31, desc[UR12][R16.64] ;  /* 0x0000000c101f7981 */ /* 0x000122000c1e9900 */
[----:B-1----:R-:W-:-:S06]  /*0970*/  IMAD.WIDE R18, R23, 0x4, R16 ;  /* 0x0000000417127825 */ /* 0x002fcc00078e0210 */
[----:B------:R1:W4:Y:S01]  /*0980*/  LDG.E.CONSTANT R19, desc[UR12][R18.64] ;  /* 0x0000000c12137981 */ /* 0x000322000c1e9900 */
[----:B------:R-:W-:Y:S01]  /*0990*/  VIADD R24, R24, 0x8 ;  /* 0x0000000818187836 */ /* 0x000fe20000000000 */
[----:B--2---:R-:W-:Y:S01]  /*09a0*/  FSETP.GE.AND P1, PT, |R0|, |R25|, PT ;  /* 0x400000190000720b */ /* 0x004fe20003f26200 */
[----:B------:R-:W-:-:S04]  /*09b0*/  FADD R33, R25, R0 ;  /* 0x0000000019217221 */ /* 0x000fc80000000000 */
[----:B-----5:R-:W-:Y:S01]  /*09c0*/  FADD R21, R25, -R33 ;  /* 0x8000002119157221 */ /* 0x020fe20000000000 */
[C---:B---3--:R-:W-:Y:S01]  /*09d0*/  FADD R20, R33.reuse, R26 ;  /* 0x0000001a21147221 */ /* 0x048fe20000000000 */
[----:B------:R-:W-:Y:S02]  /*09e0*/  FSETP.GE.AND P2, PT, |R33|, |R26|, PT ;  /* 0x4000001a2100720b */ /* 0x000fe40003f46200 */
[--C-:B------:R-:W-:Y:S01]  /*09f0*/  FADD R12, R21, R0.reuse ;  /* 0x00000000150c7221 */ /* 0x100fe20000000000 */
[----:B------:R-:W-:Y:S01]  /*0a00*/  FADD R0, -R33, R0 ;  /* 0x0000000021007221 */ /* 0x000fe20000000100 */
[----:B------:R-:W-:Y:S01]  /*0a10*/  FADD R14, R26, -R20 ;  /* 0x800000141a0e7221 */ /* 0x000fe20000000000 */
[C---:B----4-:R-:W-:Y:S02]  /*0a20*/  FADD R15, R20.reuse, R27 ;  /* 0x0000001b140f7221 */ /* 0x050fe40000000000 */
[----:B------:R-:W-:Y:S01]  /*0a30*/  @P1 FADD R12, R25, R0 ;  /* 0x00000000190c1221 */ /* 0x000fe20000000000 */
[----:B------:R-:W-:Y:S01]  /*0a40*/  FSETP.GE.AND P1, PT, |R20|, |R27|, PT ;  /* 0x4000001b1400720b */ /* 0x000fe20003f26200 */
[C---:B------:R-:W-:Y:S01]  /*0a50*/  FADD R13, R33.reuse, R14 ;  /* 0x0000000e210d7221 */ /* 0x040fe20000000000 */
[----:B------:R-:W-:Y:S01]  /*0a60*/  FADD R33, R33, -R20 ;  /* 0x8000001421217221 */ /* 0x000fe20000000000 */
[----:B------:R-:W-:Y:S01]  /*0a70*/  FADD R12, R12, R3 ;  /* 0x000000030c0c7221 */ /* 0x000fe20000000000 */
[----:B------:R-:W-:Y:S01]  /*0a80*/  FADD R3, R27, -R15 ;  /* 0x8000000f1b037221 */ /* 0x000fe20000000000 */
[C---:B------:R-:W-:Y:S01]  /*0a90*/  FADD R0, R15.reuse, R28 ;  /* 0x0000001c0f007221 */ /* 0x040fe20000000000 */
[----:B------:R-:W-:Y:S01]  /*0aa0*/  @P2 FADD R13, R26, R33 ;  /* 0x000000211a0d2221 */ /* 0x000fe20000000000 */
[----:B------:R-:W-:Y:S01]  /*0ab0*/  FSETP.GE.AND P2, PT, |R15|, |R28|, PT ;  /* 0x4000001c0f00720b */ /* 0x000fe20003f46200 */
[C---:B------:R-:W-:Y:S01]  /*0ac0*/  FADD R3, R20.reuse, R3 ;  /* 0x0000000314037221 */ /* 0x040fe20000000000 */
[----:B------:R-:W-:Y:S01]  /*0ad0*/  FADD R20, R20, -R15 ;  /* 0x8000000f14147221 */ /* 0x000fe20000000000 */
[----:B------:R-:W-:Y:S01]  /*0ae0*/  FADD R12, R12, R13 ;  /* 0x0000000d0c0c7221 */ /* 0x000fe20000000000 */
[----:B------:R-:W-:Y:S01]  /*0af0*/  FADD R13, R0, R29 ;  /* 0x0000001d000d7221 */ /* 0x000fe20000000000 */
[----:B------:R-:W-:Y:S01]  /*0b00*/  FADD R14, R28, -R0 ;  /* 0x800000001c0e7221 */ /* 0x000fe20000000000 */
[----:B------:R-:W-:Y:S01]  /*0b10*/  @P1 FADD R3, R27, R20 ;  /* 0x000000141b031221 */ /* 0x000fe20000000000 */
[----:B------:R-:W-:Y:S01]  /*0b20*/  FSETP.GE.AND P1, PT, |R0|, |R29|, PT ;  /* 0x4000001d0000720b */ /* 0x000fe20003f26200 */
[----:B0-----:R-:W-:Y:S01]  /*0b30*/  FADD R17, R29, -R13 ;  /* 0x8000000d1d117221 */ /* 0x001fe20000000000 */
[C---:B------:R-:W-:Y:S01]  /*0b40*/  FADD R14, R15.reuse, R14 ;  /* 0x0000000e0f0e7221 */ /* 0x040fe20000000000 */
[----:B------:R-:W-:Y:S01]  /*0b50*/  FADD R15, R15, -R0 ;  /* 0x800000000f0f7221 */ /* 0x000fe20000000000 */
[----:B------:R-:W-:Y:S01]  /*0b60*/  FADD R3, R12, R3 ;  /* 0x000000030c037221 */ /* 0x000fe20000000000 */
[C---:B------:R-:W-:Y:S01]  /*0b70*/  FADD R12, R0.reuse, R17 ;  /* 0x00000011000c7221 */ /* 0x040fe20000000000 */
[C---:B------:R-:W-:Y:S01]  /*0b80*/  FADD R16, R13.reuse, R30 ;  /* 0x0000001e0d107221 */ /* 0x040fe20000000000 */
[----:B------:R-:W-:Y:S01]  /*0b90*/  FADD R0, R0, -R13 ;  /* 0x8000000d00007221 */ /* 0x000fe20000000000 */
[----:B------:R-:W-:Y:S01]  /*0ba0*/  @P2 FADD R14, R28, R15 ;  /* 0x0000000f1c0e2221 */ /* 0x000fe20000000000 */
[----:B------:R-:W-:Y:S01]  /*0bb0*/  FSETP.GE.AND P2, PT, |R13|, |R30|, PT ;  /* 0x4000001e0d00720b */ /* 0x000fe20003f46200 */
[----:B-1----:R-:W-:-:S02]  /*0bc0*/  FADD R18, R16, R31 ;  /* 0x0000001f10127221 */ /* 0x002fc40000000000 */
[----:B------:R-:W-:Y:S01]  /*0bd0*/  FADD R3, R3, R14 ;  /* 0x0000000e03037221 */ /* 0x000fe20000000000 */
[----:B------:R-:W-:Y:S01]  /*0be0*/  @P1 FADD R12, R29, R0 ;  /* 0x000000001d0c1221 */ /* 0x000fe20000000000 */
[----:B------:R-:W-:Y:S01]  /*0bf0*/  FSETP.GE.AND P1, PT, |R16|, |R31|, PT ;  /* 0x4000001f1000720b */ /* 0x000fe20003f26200 */
[----:B------:R-:W-:Y:S01]  /*0c00*/  FADD R14, R30, -R16 ;  /* 0x800000101e0e7221 */ /* 0x000fe20000000000 */
[----:B------:R-:W-:Y:S01]  /*0c10*/  FADD R15, R31, -R18 ;  /* 0x800000121f0f7221 */ /* 0x000fe20000000000 */
[----:B------:R-:W-:Y:S01]  /*0c20*/  FADD R3, R3, R12 ;  /* 0x0000000c03037221 */ /* 0x000fe20000000000 */
[----:B------:R-:W-:Y:S01]  /*0c30*/  FADD R0, R18, R19 ;  /* 0x0000001312007221 */ /* 0x000fe20000000000 */
[C---:B------:R-:W-:Y:S01]  /*0c40*/  FADD R14, R13.reuse, R14 ;  /* 0x0000000e0d0e7221 */ /* 0x040fe20000000000 */
[----:B------:R-:W-:Y:S01]  /*0c50*/  FADD R13, R13, -R16 ;  /* 0x800000100d0d7221 */ /* 0x000fe20000000000 */
[C---:B------:R-:W-:Y:S01]  /*0c60*/  FADD R12, R16.reuse, R15 ;  /* 0x0000000f100c7221 */ /* 0x040fe20000000000 */
[----:B------:R-:W-:-:S02]  /*0c70*/  FADD R16, R16, -R18 ;  /* 0x8000001210107221 */ /* 0x000fc40000000000 */
[----:B------:R-:W-:Y:S01]  /*0c80*/  @P2 FADD R14, R30, R13 ;  /* 0x0000000d1e0e2221 */ /* 0x000fe20000000000 */
[----:B------:R-:W-:Y:S01]  /*0c90*/  FSETP.GE.AND P2, PT, |R18|, |R19|, PT ;  /* 0x400000131200720b */ /* 0x000fe20003f46200 */
[----:B------:R-:W-:Y:S01]  /*0ca0*/  FADD R13, R19, -R0 ;  /* 0x80000000130d7221 */ /* 0x000fe20000000000 */
[----:B------:R-:W-:Y:S01]  /*0cb0*/  @P1 FADD R12, R31, R16 ;  /* 0x000000101f0c1221 */ /* 0x000fe20000000000 */
[----:B------:R-:W-:Y:S01]  /*0cc0*/  ISETP.NE.AND P1, PT, R24, R22, PT ;  /* 0x000000161800720c */ /* 0x000fe20003f25270 */
[----:B------:R-:W-:Y:S01]  /*0cd0*/  FADD R3, R3, R14 ;  /* 0x0000000e03037221 */ /* 0x000fe20000000000 */
[C---:B------:R-:W-:Y:S01]  /*0ce0*/  FADD R14, R18.reuse, R13 ;  /* 0x0000000d120e7221 */ /* 0x040fe20000000000 */
[----:B------:R-:W-:Y:S02]  /*0cf0*/  FADD R18, R18, -R0 ;  /* 0x8000000012127221 */ /* 0x000fe40000000000 */
[----:B------:R-:W-:-:S05]  /*0d00*/  FADD R3, R3, R12 ;  /* 0x0000000c03037221 */ /* 0x000fca0000000000 */
[----:B------:R-:W-:-:S04]  /*0d10*/  @P2 FADD R14, R19, R18 ;  /* 0x00000012130e2221 */ /* 0x000fc80000000000 */
[----:B------:R-:W-:Y:S01]  /*0d20*/  FADD R3, R3, R14 ;  /* 0x0000000e03037221 */ /* 0x000fe20000000000 */
[----:B------:R-:W-:Y:S06]  /*0d30*/  @P1 BRA `(.L_x_12) ;  /* 0xfffffff800cc1947 */ /* 0x000fec000383ffff */
.L_x_11:
[----:B------:R-:W-:Y:S05]  /*0d40*/  BSYNC.RECONVERGENT B1 ;  /* 0x0000000000017941 */ /* 0x000fea0003800200 */
.L_x_10:
[----:B------:R-:W-:Y:S05]  /*0d50*/  @!P0 BRA `(.L_x_9) ;  /* 0x0000000400708947 */ /* 0x000fea0003800000 */
[----:B------:R-:W-:Y:S01]  /*0d60*/  ISETP.GE.U32.AND P0, PT, R32, 0x4, PT ;  /* 0x000000042000780c */ /* 0x000fe20003f06070 */
[----:B------:R-:W-:Y:S01]  /*0d70*/  BSSY.RECONVERGENT B1, `(.L_x_13) ;  /* 0x000002d000017945 */ /* 0x000fe20003800200 */
[----:B------:R-:W-:-:S04]  /*0d80*/  LOP3.LUT R24, R11, 0x3, RZ, 0xc0, !PT ;  /* 0x000000030b187812 */ /* 0x000fc800078ec0ff */
[----:B------:R-:W-:-:S07]  /*0d90*/  ISETP.NE.AND P3, PT, R24, RZ, PT ;  /* 0x000000ff1800720c */ /* 0x000fce0003f65270 */
[----:B------:R-:W-:Y:S06]  /*0da0*/  @!P0 BRA `(.L_x_14) ;  /* 0x0000000000a48947 */ /* 0x000fec0003800000 */
[----:B------:R-:W0:Y:S01]  /*0db0*/  LDC R17, c[0x0][0x390] ;  /* 0x0000e400ff117b82 */ /* 0x000e220000000800 */
[----:B------:R-:W-:-:S07]  /*0dc0*/  IADD3 R13, PT, PT, R5, R22, RZ ;  /* 0x00000016050d7210 */ /* 0x000fce0007ffe0ff */
[----:B------:R-:W1:Y:S01]  /*0dd0*/  LDC.64 R8, c[0x0][0x380] ;  /* 0x0000e000ff087b82 */ /* 0x000e620000000a00 */
[----:B0-----:R-:W-:-:S04]  /*0de0*/  IMAD R13, R13, R17, R4 ;  /* 0x000000110d0d7224 */ /* 0x001fc800078e0204 */
[----:B-1----:R-:W-:-:S05]  /*0df0*/  IMAD.WIDE R8, R13, 0x4, R8 ;  /* 0x000000040d087825 */ /* 0x002fca00078e0208 */
[----:B------:R-:W2:Y:S01]  /*0e00*/  LDG.E.CONSTANT R19, desc[UR12][R8.64] ;  /* 0x0000000c08137981 */ /* 0x000ea2000c1e9900 */
[----:B------:R-:W-:-:S05]  /*0e10*/  IMAD.WIDE R12, R17, 0x4, R8 ;  /* 0x00000004110c7825 */ /* 0x000fca00078e0208 */
[----:B------:R-:W3:Y:S01]  /*0e20*/  LDG.E.CONSTANT R23, desc[UR12][R12.64] ;  /* 0x0000000c0c177981 */ /* 0x000ee2000c1e9900 */
[----:B------:R-:W-:-:S05]  /*0e30*/  IMAD.WIDE R14, R17, 0x4, R12 ;  /* 0x00000004110e7825 */ /* 0x000fca00078e020c */
[----:B------:R-:W4:Y:S01]  /*0e40*/  LDG.E.CONSTANT R25, desc[UR12][R14.64] ;  /* 0x0000000c0e197981 */ /* 0x000f22000c1e9900 */
[----:B------:R-:W-:-:S06]  /*0e50*/  IMAD.WIDE R16, R17, 0x4, R14 ;  /* 0x0000000411107825 */ /* 0x000fcc00078e020e */
[----:B------:R-:W5:Y:S01]  /*0e60*/  LDG.E.CONSTANT R16, desc[UR12][R16.64] ;  /* 0x0000000c10107981 */ /* 0x000f62000c1e9900 */
[----:B------:R-:W-:Y:S02]  /*0e70*/  VIADD R22, R22, 0x4 ;  /* 0x0000000416167836 */ /* 0x000fe40000000000 */
[C---:B--2---:R-:W-:Y:S01]  /*0e80*/  FADD R18, R0.reuse, R19 ;  /* 0x0000001300127221 */ /* 0x044fe20000000000 */
[----:B------:R-:W-:-:S03]  /*0e90*/  FSETP.GE.AND P0, PT, |R0|, |R19|, PT ;  /* 0x400000130000720b */ /* 0x000fc60003f06200 */
[--C-:B------:R-:W-:Y:S01]  /*0ea0*/  FADD R21, R19, -R18.reuse ;  /* 0x8000001213157221 */ /* 0x100fe20000000000 */
[C---:B---3--:R-:W-:Y:S01]  /*0eb0*/  FADD R8, R18.reuse, R23 ;  /* 0x0000001712087221 */ /* 0x048fe20000000000 */
[----:B------:R-:W-:Y:S02]  /*0ec0*/  FSETP.GE.AND P1, PT, |R18|, |R23|, PT ;  /* 0x400000171200720b */ /* 0x000fe40003f26200 */
[C---:B------:R-:W-:Y:S01]  /*0ed0*/  FADD R20, R0.reuse, R21 ;  /* 0x0000001500147221 */ /* 0x040fe20000000000 */
[----:B------:R-:W-:Y:S01]  /*0ee0*/  FADD R0, R0, -R18 ;  /* 0x8000001200007221 */ /* 0x000fe20000000000 */
[----:B------:R-:W-:Y:S01]  /*0ef0*/  FADD R9, R23, -R8 ;  /* 0x8000000817097221 */ /* 0x000fe20000000000 */
[----:B----4-:R-:W-:-:S03]  /*0f00*/  FADD R13, R8, R25 ;  /* 0x00000019080d7221 */ /* 0x010fc60000000000 */
[----:B------:R-:W-:Y:S01]  /*0f10*/  @P0 FADD R20, R19, R0 ;  /* 0x0000000013140221 */ /* 0x000fe20000000000 */
[----:B------:R-:W-:Y:S01]  /*0f20*/  FSETP.GE.AND P0, PT, |R8|, |R25|, PT ;  /* 0x400000190800720b */ /* 0x000fe20003f06200 */
[C---:B------:R-:W-:Y:S01]  /*0f30*/  FADD R9, R18.reuse, R9 ;  /* 0x0000000912097221 */ /* 0x040fe20000000000 */
[----:B------:R-:W-:Y:S01]  /*0f40*/  FADD R18, R18, -R8 ;  /* 0x8000000812127221 */ /* 0x000fe20000000000 */
[----:B------:R-:W-:Y:S01]  /*0f50*/  FADD R20, R3, R20 ;  /* 0x0000001403147221 */ /* 0x000fe20000000000 */
[----:B------:R-:W-:Y:S01]  /*0f60*/  FADD R3, R25, -R13 ;  /* 0x8000000d19037221 */ /* 0x000fe20000000000 */
[C---:B-----5:R-:W-:Y:S01]  /*0f70*/  FSETP.GE.AND P2, PT, |R13|.reuse, |R16|, PT ;  /* 0x400000100d00720b */ /* 0x060fe20003f46200 */
[----:B------:R-:W-:Y:S01]  /*0f80*/  FADD R0, R13, R16 ;  /* 0x000000100d007221 */ /* 0x000fe20000000000 */
[----:B------:R-:W-:Y:S01]  /*0f90*/  @P1 FADD R9, R23, R18 ;  /* 0x0000001217091221 */ /* 0x000fe20000000000 */
[C---:B------:R-:W-:Y:S01]  /*0fa0*/  FADD R12, R8.reuse, R3 ;  /* 0x00000003080c7221 */ /* 0x040fe20000000000 */
[----:B------:R-:W-:Y:S01]  /*0fb0*/  FADD R8, R8, -R13 ;  /* 0x8000000d08087221 */ /* 0x000fe20000000000 */
[----:B------:R-:W-:Y:S01]  /*0fc0*/  FADD R14, R16, -R0 ;  /* 0x80000000100e7221 */ /* 0x000fe20000000000 */
[----:B------:R-:W-:-:S02]  /*0fd0*/  FADD R9, R20, R9 ;  /* 0x0000000914097221 */ /* 0x000fc40000000000 */
[----:B------:R-:W-:Y:S01]  /*0fe0*/  @P0 FADD R12, R25, R8 ;  /* 0x00000008190c0221 */ /* 0x000fe20000000000 */
[C---:B------:R-:W-:Y:S01]  /*0ff0*/  FADD R14, R13.reuse, R14 ;  /* 0x0000000e0d0e7221 */ /* 0x040fe20000000000 */
[----:B------:R-:W-:Y:S02]  /*1000*/  FADD R13, R13, -R0 ;  /* 0x800000000d0d7221 */ /* 0x000fe40000000000 */
[----:B------:R-:W-:Y:S02]  /*1010*/  FADD R9, R9, R12 ;  /* 0x0000000c09097221 */ /* 0x000fe40000000000 */
[----:B------:R-:W-:-:S04]  /*1020*/  @P2 FADD R14, R16, R13 ;  /* 0x0000000d100e2221 */ /* 0x000fc80000000000 */
[----:B------:R-:W-:-:S07]  /*1030*/  FADD R3, R9, R14 ;  /* 0x0000000e09037221 */ /* 0x000fce0000000000 */
.L_x_14:
[----:B------:R-:W-:Y:S05]  /*1040*/  BSYNC.RECONVERGENT B1 ;  /* 0x0000000000017941 */ /* 0x000fea0003800200 */
.L_x_13:
[----:B------:R-:W-:Y:S05]  /*1050*/  @!P3 BRA `(.L_x_9) ;  /* 0x0000000000b0b947 */ /* 0x000fea0003800000 */
[----:B------:R-:W-:Y:S01]  /*1060*/  ISETP.NE.AND P0, PT, R24, 0x1, PT ;  /* 0x000000011800780c */ /* 0x000fe20003f05270 */
[----:B------:R-:W-:Y:S01]  /*1070*/  BSSY.RECONVERGENT B1, `(.L_x_15) ;  /* 0x000001b000017945 */ /* 0x000fe20003800200 */
[----:B------:R-:W-:-:S04]  /*1080*/  LOP3.LUT R11, R11, 0x1, RZ, 0xc0, !PT ;  /* 0x000000010b0b7812 */ /* 0x000fc800078ec0ff */
[----:B------:R-:W-:-:S07]  /*1090*/  ISETP.NE.U32.AND P1, PT, R11, 0x1, PT ;  /* 0x000000010b00780c */ /* 0x000fce0003f25070 */
[----:B------:R-:W-:Y:S06]  /*10a0*/  @!P0 BRA `(.L_x_16) ;  /* 0x00000000005c8947 */ /* 0x000fec0003800000 */
[----:B------:R-:W0:Y:S01]  /*10b0*/  LDC R13, c[0x0][0x390] ;  /* 0x0000e400ff0d7b82 */ /* 0x000e220000000800 */
[----:B------:R-:W-:-:S07]  /*10c0*/  IMAD.IADD R11, R5, 0x1, R22 ;  /* 0x00000001050b7824 */ /* 0x000fce00078e0216 */
[----:B------:R-:W1:Y:S01]  /*10d0*/  LDC.64 R8, c[0x0][0x380] ;  /* 0x0000e000ff087b82 */ /* 0x000e620000000a00 */
[----:B0-----:R-:W-:-:S04]  /*10e0*/  IMAD R11, R11, R13, R4 ;  /* 0x0000000d0b0b7224 */ /* 0x001fc800078e0204 */
[----:B-1----:R-:W-:-:S05]  /*10f0*/  IMAD.WIDE R8, R11, 0x4, R8 ;  /* 0x000000040b087825 */ /* 0x002fca00078e0208 */
[----:B------:R-:W2:Y:S01]  /*1100*/  LDG.E.CONSTANT R11, desc[UR12][R8.64] ;  /* 0x0000000c080b7981 */ /* 0x000ea2000c1e9900 */
[----:B------:R-:W-:-:S06]  /*1110*/  IMAD.WIDE R12, R13, 0x4, R8 ;  /* 0x000000040d0c7825 */ /* 0x000fcc00078e0208 */
[----:B------:R-:W3:Y:S01]  /*1120*/  LDG.E.CONSTANT R12, desc[UR12][R12.64] ;  /* 0x0000000c0c0c7981 */ /* 0x000ee2000c1e9900 */
[----:B------:R-:W-:Y:S02]  /*1130*/  VIADD R22, R22, 0x2 ;  /* 0x0000000216167836 */ /* 0x000fe40000000000 */
[C---:B--2---:R-:W-:Y:S01]  /*1140*/  FADD R15, R0.reuse, R11 ;  /* 0x0000000b000f7221 */ /* 0x044fe20000000000 */
[----:B------:R-:W-:-:S03]  /*1150*/  FSETP.GE.AND P0, PT, |R0|, |R11|, PT ;  /* 0x4000000b0000720b */ /* 0x000fc60003f06200 */
[--C-:B------:R-:W-:Y:S01]  /*1160*/  FADD R17, R11, -R15.reuse ;  /* 0x8000000f0b117221 */ /* 0x100fe20000000000 */
[C---:B------:R-:W-:Y:S01]  /*1170*/  FADD R14, R0.reuse, -R15 ;  /* 0x8000000f000e7221 */ /* 0x040fe20000000000 */
[C---:B---3--:R-:W-:Y:S02]  /*1180*/  FSETP.GE.AND P2, PT, |R15|.reuse, |R12|, PT ;  /* 0x4000000c0f00720b */ /* 0x048fe40003f46200 */
[----:B------:R-:W-:Y:S01]  /*1190*/  FADD R16, R0, R17 ;  /* 0x0000001100107221 */ /* 0x000fe20000000000 */
[----:B------:R-:W-:-:S04]  /*11a0*/  FADD R0, R15, R12 ;  /* 0x0000000c0f007221 */ /* 0x000fc80000000000 */
[----:B------:R-:W-:Y:S01]  /*11b0*/  FADD R18, R12, -R0 ;  /* 0x800000000c127221 */ /* 0x000fe20000000000 */
[----:B------:R-:W-:-:S03]  /*11c0*/  @P0 FADD R16, R11, R14 ;  /* 0x0000000e0b100221 */ /* 0x000fc60000000000 */
[C---:B------:R-:W-:Y:S01]  /*11d0*/  FADD R18, R15.reuse, R18 ;  /* 0x000000120f127221 */ /* 0x040fe20000000000 */
[----:B------:R-:W-:Y:S01]  /*11e0*/  FADD R15, R15, -R0 ;  /* 0x800000000f0f7221 */ /* 0x000fe20000000000 */
[----:B------:R-:W-:-:S03]  /*11f0*/  FADD R3, R3, R16 ;  /* 0x0000001003037221 */ /* 0x000fc60000000000 */
[----:B------:R-:W-:-:S04]  /*1200*/  @P2 FADD R18, R12, R15 ;  /* 0x0000000f0c122221 */ /* 0x000fc80000000000 */
[----:B------:R-:W-:-:S07]  /*1210*/  FADD R3, R3, R18 ;  /* 0x0000001203037221 */ /* 0x000fce0000000000 */
.L_x_16:
[----:B------:R-:W-:Y:S05]  /*1220*/  BSYNC.RECONVERGENT B1 ;  /* 0x0000000000017941 */ /* 0x000fea0003800200 */
.L_x_15:
[----:B------:R-:W-:Y:S05]  /*1230*/  @P1 BRA `(.L_x_9) ;  /* 0x0000000000381947 */ /* 0x000fea0003800000 */
[----:B------:R-:W0:Y:S01]  /*1240*/  LDC.64 R8, c[0x0][0x380] ;  /* 0x0000e000ff087b82 */ /* 0x000e220000000a00 */
[----:B------:R-:W1:Y:S01]  /*1250*/  LDCU UR4, c[0x0][0x390] ;  /* 0x00007200ff0477ac */ /* 0x000e620008000800 */
[----:B------:R-:W-:-:S05]  /*1260*/  IADD3 R11, PT, PT, R5, R22, RZ ;  /* 0x00000016050b7210 */ /* 0x000fca0007ffe0ff */
[----:B-1----:R-:W-:-:S04]  /*1270*/  IMAD R11, R11, UR4, R4 ;  /* 0x000000040b0b7c24 */ /* 0x002fc8000f8e0204 */
[----:B0-----:R-:W-:-:S06]  /*1280*/  IMAD.WIDE R8, R11, 0x4, R8 ;  /* 0x000000040b087825 */ /* 0x001fcc00078e0208 */
[----:B------:R-:W2:Y:S02]  /*1290*/  LDG.E.CONSTANT R9, desc[UR12][R8.64] ;  /* 0x0000000c08097981 */ /* 0x000ea4000c1e9900 */
[C---:B--2---:R-:W-:Y:S01]  /*12a0*/  FSETP.GE.AND P0, PT, |R0|.reuse, |R9|, PT ;  /* 0x400000090000720b */ /* 0x044fe20003f06200 */
[----:B------:R-:W-:-:S04]  /*12b0*/  FADD R11, R0, R9 ;  /* 0x00000009000b7221 */ /* 0x000fc80000000000 */
[--C-:B------:R-:W-:Y:S01]  /*12c0*/  FADD R13, R9, -R11.reuse ;  /* 0x8000000b090d7221 */ /* 0x100fe20000000000 */
[----:B------:R-:W-:-:S03]  /*12d0*/  FADD R12, R0, -R11 ;  /* 0x8000000b000c7221 */ /* 0x000fc60000000000 */
[----:B------:R-:W-:Y:S01]  /*12e0*/  FADD R14, R0, R13 ;  /* 0x0000000d000e7221 */ /* 0x000fe20000000000 */
[----:B------:R-:W-:-:S03]  /*12f0*/  IMAD.MOV.U32 R0, RZ, RZ, R11 ;  /* 0x000000ffff007224 */ /* 0x000fc600078e000b */
[----:B------:R-:W-:-:S04]  /*1300*/  @P0 FADD R14, R9, R12 ;  /* 0x0000000c090e0221 */ /* 0x000fc80000000000 */
[----:B------:R-:W-:-:S07]  /*1310*/  FADD R3, R3, R14 ;  /* 0x0000000e03037221 */ /* 0x000fce0000000000 */
.L_x_9:
[----:B------:R-:W-:Y:S05]  /*1320*/  BSYNC.RECONVERGENT B0 ;  /* 0x0000000000007941 */ /* 0x000fea0003800200 */
.L_x_8:
[----:B------:R-:W-:Y:S01]  /*1330*/  ISETP.GE.AND P0, PT, R2, 0x1, PT ;  /* 0x000000010200780c */ /* 0x000fe20003f06270 */
[----:B------:R-:W-:Y:S01]  /*1340*/  BSSY.RECONVERGENT B0, `(.L_x_17) ;  /* 0x00000ba000007945 */ /* 0x000fe20003800200 */
[----:B------:R-:W-:-:S11]  /*1350*/  CS2R R8, SRZ ;  /* 0x0000000000087805 */ /* 0x000fd6000001ff00 */
[----:B------:R-:W-:Y:S05]  /*1360*/  @!P0 BRA `(.L_x_18) ;  /* 0x0000000800dc8947 */ /* 0x000fea0003800000 */
[C---:B------:R-:W-:Y:S01]  /*1370*/  ISETP.GE.U32.AND P1, PT, R2.reuse, 0x8, PT ;  /* 0x000000080200780c */ /* 0x040fe20003f26070 */
[----:B------:R-:W-:Y:S01]  /*1380*/  BSSY.RECONVERGENT B1, `(.L_x_19) ;  /* 0x0000058000017945 */ /* 0x000fe20003800200 */
[----:B------:R-:W-:Y:S02]  /*1390*/  LOP3.LUT R35, R2, 0x7, RZ, 0xc0, !PT ;  /* 0x0000000702237812 */ /* 0x000fe400078ec0ff */
[----:B------:R-:W-:Y:S01]  /*13a0*/  CS2R R8, SRZ ;  /* 0x0000000000087805 */ /* 0x000fe2000001ff00 */
[----:B------:R-:W-:Y:S01]  /*13b0*/  IMAD.MOV.U32 R28, RZ, RZ, RZ ;  /* 0x000000ffff1c7224 */ /* 0x000fe200078e00ff */
[----:B------:R-:W-:-:S07]  /*13c0*/  ISETP.NE.AND P0, PT, R35, RZ, PT ;  /* 0x000000ff2300720c */ /* 0x000fce0003f05270 */
[----:B------:R-:W-:Y:S06]  /*13d0*/  @!P1 BRA `(.L_x_20) ;  /* 0x0000000400489947 */ /* 0x000fec0003800000 */
[----:B------:R-:W0:Y:S01]  /*13e0*/  LDC R11, c[0x0][0x390] ;  /* 0x0000e400ff0b7b82 */ /* 0x000e220000000800 */
[----:B------:R-:W-:Y:S01]  /*13f0*/  HFMA2 R26, -RZ, RZ, 0, 0 ;  /* 0x00000000ff1a7431 */ /* 0x000fe200000001ff */
[----:B------:R-:W-:Y:S01]  /*1400*/  LOP3.LUT R28, R2, 0x7ffffff8, RZ, 0xc0, !PT ;  /* 0x7ffffff8021c7812 */ /* 0x000fe200078ec0ff */
[----:B------:R-:W-:-:S05]  /*1410*/  IMAD.MOV.U32 R9, RZ, RZ, RZ ;  /* 0x000000ffff097224 */ /* 0x000fca00078e00ff */
[----:B------:R-:W1:Y:S02]  /*1420*/  LDC.64 R12, c[0x0][0x380] ;  /* 0x0000e000ff0c7b82 */ /* 0x000e640000000a00 */
.L_x_21:
[----:B------:R-:W-:-:S04]  /*1430*/  IMAD.IADD R14, R5, 0x1, R26 ;  /* 0x00000001050e7824 */ /* 0x000fc800078e021a */
[----:B0-----:R-:W-:-:S04]  /*1440*/  IMAD R21, R14, R11, R4 ;  /* 0x0000000b0e157224 */ /* 0x001fc800078e0204 */
[----:B-1----:R-:W-:-:S05]  /*1450*/  IMAD.WIDE R20, R21, 0x4, R12 ;  /* 0x0000000415147825 */ /* 0x002fca00078e020c */
[----:B------:R0:W2:Y:S01]  /*1460*/  LDG.E.CONSTANT R30, desc[UR12][R20.64] ;  /* 0x0000000c141e7981 */ /* 0x0000a2000c1e9900 */
[----:B------:R-:W-:-:S05]  /*1470*/  IMAD.WIDE R22, R11, 0x4, R20 ;  /* 0x000000040b167825 */ /* 0x000fca00078e0214 */
[----:B------:R1:W3:Y:S01]  /*1480*/  LDG.E.CONSTANT R27, desc[UR12][R22.64] ;  /* 0x0000000c161b7981 */ /* 0x0002e2000c1e9900 */
[----:B------:R-:W-:-:S05]  /*1490*/  IMAD.WIDE R24, R11, 0x4, R22 ;  /* 0x000000040b187825 */ /* 0x000fca00078e0216 */
[----:B------:R4:W5:Y:S01]  /*14a0*/  LDG.E.CONSTANT R29, desc[UR12][R24.64] ;  /* 0x0000000c181d7981 */ /* 0x000962000c1e9900 */
[----:B------:R-:W-:-:S05]  /*14b0*/  IMAD.WIDE R14, R11, 0x4, R24 ;  /* 0x000000040b0e7825 */ /* 0x000fca00078e0218 */
[----:B------:R4:W5:Y:S01]  /*14c0*/  LDG.E.CONSTANT R31, desc[UR12][R14.64] ;  /* 0x0000000c0e1f7981 */ /* 0x000962000c1e9900 */
[----:B------:R-:W-:-:S05]  /*14d0*/  IMAD.WIDE R16, R11, 0x4, R14 ;  /* 0x000000040b107825 */ /* 0x000fca00078e020e */
[----:B------:R3:W5:Y:S01]  /*14e0*/  LDG.E.CONSTANT R32, desc[UR12][R16.64] ;  /* 0x0000000c10207981 */ /* 0x000762000c1e9900 */
[----:B------:R-:W-:-:S05]  /*14f0*/  IMAD.WIDE R18, R11, 0x4, R16 ;  /* 0x000000040b127825 */ /* 0x000fca00078e0210 */
[----:B------:R5:W5:Y:S01]  /*1500*/  LDG.E.CONSTANT R33, desc[UR12][R18.64] ;  /* 0x0000000c12217981 */ /* 0x000b62000c1e9900 */
[----:B0-----:R-:W-:-:S05]  /*1510*/  IMAD.WIDE R20, R11, 0x4, R18 ;  /* 0x000000040b147825 */ /* 0x001fca00078e0212 */
[----:B------:R-:W5:Y:S01]  /*1520*/  LDG.E.CONSTANT R34, desc[UR12][R20.64] ;  /* 0x0000000c14227981 */ /* 0x000f62000c1e9900 */
[----:B-1----:R-:W-:-:S06]  /*1530*/  IMAD.WIDE R22, R11, 0x4, R20 ;  /* 0x000000040b167825 */ /* 0x002fcc00078e0214 */
[----:B------:R-:W5:Y:S01]  /*1540*/  LDG.E.CONSTANT R22, desc[UR12][R22.64] ;  /* 0x0000000c16167981 */ /* 0x000f62000c1e9900 */
[----:B------:R-:W-:Y:S01]  /*1550*/  VIADD R26, R26, 0x8 ;  /* 0x000000081a1a7836 */ /* 0x000fe20000000000 */
[----:B--2---:R-:W-:Y:S01]  /*1560*/  FSETP.GE.AND P1, PT, |R9|, |R30|, PT ;  /* 0x4000001e0900720b */ /* 0x004fe20003f26200 */
[----:B----4-:R-:W-:-:S04]  /*1570*/  FADD R24, R30, R9 ;  /* 0x000000091e187221 */ /* 0x010fc80000000000 */
[----:B------:R-:W-:Y:S01]  /*1580*/  FADD R14, R30, -R24 ;  /* 0x800000181e0e7221 */ /* 0x000fe20000000000 */
[C---:B---3--:R-:W-:Y:S01]  /*1590*/  FADD R16, R24.reuse, R27 ;  /* 0x0000001b18107221 */ /* 0x048fe20000000000 */
[----:B------:R-:W-:Y:S02]  /*15a0*/  FSETP.GE.AND P2, PT, |R24|, |R27|, PT ;  /* 0x4000001b1800720b */ /* 0x000fe40003f46200 */
[--C-:B------:R-:W-:Y:S01]  /*15b0*/  FADD R15, R14, R9.reuse ;  /* 0x000000090e0f7221 */ /* 0x100fe20000000000 */
[----:B------:R-:W-:Y:S01]  /*15c0*/  FADD R9, -R24, R9 ;  /* 0x0000000918097221 */ /* 0x000fe20000000100 */
[----:B------:R-:W-:Y:S01]  /*15d0*/  FADD R17, R27, -R16 ;  /* 0x800000101b117221 */ /* 0x000fe20000000000 */
[----:B-----5:R-:W-:Y:S02]  /*15e0*/  FADD R14, R16, R29 ;  /* 0x0000001d100e7221 */ /* 0x020fe40000000000 */
[----:B------:R-:W-:Y:S01]  /*15f0*/  @P1 FADD R15, R30, R9 ;  /* 0x000000091e0f1221 */ /* 0x000fe20000000000 */
[----:B------:R-:W-:Y:S01]  /*1600*/  FSETP.GE.AND P1, PT, |R16|, |R29|, PT ;  /* 0x4000001d1000720b */ /* 0x000fe20003f26200 */
[----:B------:R-:W-:Y:S01]  /*1610*/  FADD R9, R29, -R14 ;  /* 0x8000000e1d097221 */ /* 0x000fe20000000000 */
[C---:B------:R-:W-:Y:S01]  /*1620*/  FADD R18, R24.reuse, R17 ;  /* 0x0000001118127221 */ /* 0x040fe20000000000 */
[----:B------:R-:W-:Y:S01]  /*1630*/  FADD R24, R24, -R16 ;  /* 0x8000001018187221 */ /* 0x000fe20000000000 */
[----:B------:R-:W-:Y:S01]  /*1640*/  FADD R15, R15, R8 ;  /* 0x000000080f0f7221 */ /* 0x000fe20000000000 */
[----:B------:R-:W-:Y:S01]  /*1650*/  FADD R8, R16, R9 ;  /* 0x0000000910087221 */ /* 0x000fe20000000000 */
[----:B------:R-:W-:Y:S01]  /*1660*/  FADD R17, R14, R31 ;  /* 0x0000001f0e117221 */ /* 0x000fe20000000000 */
[----:B------:R-:W-:Y:S01]  /*1670*/  FADD R16, R16, -R14 ;  /* 0x8000000e10107221 */ /* 0x000fe20000000000 */
[----:B------:R-:W-:Y:S01]  /*1680*/  @P2 FADD R18, R27, R24 ;  /* 0x000000181b122221 */ /* 0x000fe20000000000 */
[----:B------:R-:W-:Y:S01]  /*1690*/  FSETP.GE.AND P2, PT, |R14|, |R31|, PT ;  /* 0x4000001f0e00720b */ /* 0x000fe20003f46200 */
[----:B------:R-:W-:-:S02]  /*16a0*/  FADD R9, R31, -R17 ;  /* 0x800000111f097221 */ /* 0x000fc40000000000 */
[----:B------:R-:W-:Y:S01]  /*16b0*/  FADD R15, R15, R18 ;  /* 0x000000120f0f7221 */ /* 0x000fe20000000000 */
[----:B------:R-:W-:Y:S01]  /*16c0*/  @P1 FADD R8, R29, R16 ;  /* 0x000000101d081221 */ /* 0x000fe20000000000 */
[C---:B------:R-:W-:Y:S01]  /*16d0*/  FSETP.GE.AND P1, PT, |R17|.reuse, |R32|, PT ;  /* 0x400000201100720b */ /* 0x040fe20003f26200 */
[----:B------:R-:W-:Y:S01]  /*16e0*/  FADD R16, R17, R32 ;  /* 0x0000002011107221 */ /* 0x000fe20000000000 */
[C---:B------:R-:W-:Y:S01]  /*16f0*/  FADD R9, R14.reuse, R9 ;  /* 0x000000090e097221 */ /* 0x040fe20000000000 */
[----:B------:R-:W-:Y:S01]  /*1700*/  FADD R14, R14, -R17 ;  /* 0x800000110e0e7221 */ /* 0x000fe20000000000 */
[----:B------:R-:W-:Y:S01]  /*1710*/  FADD R8, R15, R8 ;  /* 0x000000080f087221 */ /* 0x000fe20000000000 */
[----:B------:R-:W-:Y:S01]  /*1720*/  FADD R18, R32, -R16 ;  /* 0x8000001020127221 */ /* 0x000fe20000000000 */
[C---:B------:R-:W-:Y:S02]  /*1730*/  FADD R19, R16.reuse, R33 ;  /* 0x0000002110137221 */ /* 0x040fe40000000000 */
[----:B------:R-:W-:Y:S01]  /*1740*/  @P2 FADD R9, R31, R14 ;  /* 0x0000000e1f092221 */ /* 0x000fe20000000000 */
[C---:B------:R-:W-:Y:S01]  /*1750*/  FADD R15, R17.reuse, R18 ;  /* 0x00000012110f7221 */ /* 0x040fe20000000000 */
[----:B------:R-:W-:Y:S01]  /*1760*/  FADD R17, R17, -R16 ;  /* 0x8000001011117221 */ /* 0x000fe20000000000 */
[----:B------:R-:W-:Y:S01]  /*1770*/  FSETP.GE.AND P2, PT, |R16|, |R33|, PT ;  /* 0x400000211000720b */ /* 0x000fe20003f46200 */
[C---:B------:R-:W-:Y:S01]  /*1780*/  FADD R21, R19.reuse, R34 ;  /* 0x0000002213157221 */ /* 0x040fe20000000000 */
[----:B------:R-:W-:Y:S01]  /*1790*/  FADD R8, R8, R9 ;  /* 0x0000000908087221 */ /* 0x000fe20000000000 */
[----:B------:R-:W-:Y:S01]  /*17a0*/  @P1 FADD R15, R32, R17 ;  /* 0x00000011200f1221 */ /* 0x000fe20000000000 */
[----:B------:R-:W-:Y:S01]  /*17b0*/  FSETP.GE.AND P1, PT, |R19|, |R34|, PT ;  /* 0x400000221300720b */ /* 0x000fe20003f26200 */
[----:B------:R-:W-:Y:S01]  /*17c0*/  FADD R9, R33, -R19 ;  /* 0x8000001321097221 */ /* 0x000fe20000000000 */
[----:B------:R-:W-:Y:S01]  /*17d0*/  FADD R14, R34, -R21 ;  /* 0x80000015220e7221 */ /* 0x000fe20000000000 */
[----:B------:R-:W-:-:S02]  /*17e0*/  FADD R8, R8, R15 ;  /* 0x0000000f08087221 */ /* 0x000fc40000000000 */
[C---:B------:R-:W-:Y:S01]  /*17f0*/  FADD R17, R16.reuse, R9 ;  /* 0x0000000910117221 */ /* 0x040fe20000000000 */
[----:B------:R-:W-:Y:S01]  /*1800*/  FADD R16, R16, -R19 ;  /* 0x8000001310107221 */ /* 0x000fe20000000000 */
[C---:B------:R-:W-:Y:S01]  /*1810*/  FADD R15, R19.reuse, R14 ;  /* 0x0000000e130f7221 */ /* 0x040fe20000000000 */
[----:B------:R-:W-:Y:S01]  /*1820*/  FADD R19, R19, -R21 ;  /* 0x8000001513137221 */ /* 0x000fe20000000000 */
[----:B------:R-:W-:Y:S01]  /*1830*/  FADD R9, R21, R22 ;  /* 0x0000001615097221 */ /* 0x000fe20000000000 */
[----:B------:R-:W-:Y:S01]  /*1840*/  @P2 FADD R17, R33, R16 ;  /* 0x0000001021112221 */ /* 0x000fe20000000000 */
[----:B------:R-:W-:Y:S02]  /*1850*/  FSETP.GE.AND P2, PT, |R21|, |R22|, PT ;  /* 0x400000161500720b */ /* 0x000fe40003f46200 */
[----:B------:R-:W-:Y:S01]  /*1860*/  @P1 FADD R15, R34, R19 ;  /* 0x00000013220f1221 */ /* 0x000fe20000000000 */
[----:B------:R-:W-:Y:S01]  /*1870*/  ISETP.NE.AND P1, PT, R26, R28, PT ;  /* 0x0000001c1a00720c */ /* 0x000fe20003f25270 */
[----:B------:R-:W-:Y:S01]  /*1880*/  FADD R14, R22, -R9 ;  /* 0x80000009160e7221 */ /* 0x000fe20000000000 */
[----:B------:R-:W-:-:S03]  /*1890*/  FADD R8, R8, R17 ;  /* 0x0000001108087221 */ /* 0x000fc60000000000 */
[C---:B------:R-:W-:Y:S01]  /*18a0*/  FADD R17, R21.reuse, R14 ;  /* 0x0000000e15117221 */ /* 0x040fe20000000000 */
[----:B------:R-:W-:Y:S01]  /*18b0*/  FADD R21, R21, -R9 ;  /* 0x8000000915157221 */ /* 0x000fe20000000000 */
[----:B------:R-:W-:-:S03]  /*18c0*/  FADD R8, R8, R15 ;  /* 0x0000000f08087221 */ /* 0x000fc60000000000 */
[----:B------:R-:W-:-:S04]  /*18d0*/  @P2 FADD R17, R22, R21 ;  /* 0x0000001516112221 */ /* 0x000fc80000000000 */
[----:B------:R-:W-:Y:S01]  /*18e0*/  FADD R8, R8, R17 ;  /* 0x0000001108087221 */ /* 0x000fe20000000000 */
[----:B------:R-:W-:Y:S06]  /*18f0*/  @P1 BRA `(.L_x_21) ;  /* 0xfffffff800cc1947 */ /* 0x000fec000383ffff */
.L_x_20:
[----:B------:R-:W-:Y:S05]  /*1900*/  BSYNC.RECONVERGENT B1 ;  /* 0x0000000000017941 */ /* 0x000fea0003800200 */
.L_x_19:
[----:B------:R-:W-:Y:S05]  /*1910*/  @!P0 BRA `(.L_x_18) ;  /* 0x0000000400708947 */ /* 0x000fea0003800000 */
[----:B------:R-:W-:Y:S01]  /*1920*/  ISETP.GE.U32.AND P0, PT, R35, 0x4, PT ;  /* 0x000000042300780c */ /* 0x000fe20003f06070 */
[----:B------:R-:W-:Y:S01]  /*1930*/  BSSY.RECONVERGENT B1, `(.L_x_22) ;  /* 0x000002d000017945 */ /* 0x000fe20003800200 */
[----:B------:R-:W-:-:S04]  /*1940*/  LOP3.LUT R23, R2, 0x3, RZ, 0xc0, !PT ;  /* 0x0000000302177812 */ /* 0x000fc800078ec0ff */
[----:B------:R-:W-:-:S07]  /*1950*/  ISETP.NE.AND P3, PT, R23, RZ, PT ;  /* 0x000000ff1700720c */ /* 0x000fce0003f65270 */
[----:B------:R-:W-:Y:S06]  /*1960*/  @!P0 BRA `(.L_x_23) ;  /* 0x0000000000a48947 */ /* 0x000fec0003800000 */
[----:B------:R-:W0:Y:S01]  /*1970*/  LDC R19, c[0x0][0x390] ;  /* 0x0000e400ff137b82 */ /* 0x000e220000000800 */
[----:B------:R-:W-:-:S07]  /*1980*/  IMAD.IADD R11, R5, 0x1, R28 ;  /* 0x00000001050b7824 */ /* 0x000fce00078e021c */
        /* <DEDUP_REMOVED lines=10> */
[----:B------:R-:W-:Y:S01]  /*1a30*/  IADD3 R28, PT, PT, R28, 0x4, RZ ;  /* 0x000000041c1c7810 */ /* 0x000fe20007ffe0ff */
[C---:B--2---:R-:W-:Y:S01]  /*1a40*/  FADD R11, R9.reuse, R20 ;  /* 0x00000014090b7221 */ /* 0x044fe20000000000 */
[----:B------:R-:W-:-:S03]  /*1a50*/  FSETP.GE.AND P0, PT, |R9|, |R20|, PT ;  /* 0x400000140900720b */ /* 0x000fc60003f06200 */
[--C-:B------:R-:W-:Y:S01]  /*1a60*/  FADD R22, R20, -R11.reuse ;  /* 0x8000000b14167221 */ /* 0x100fe20000000000 */
[C---:B---3--:R-:W-:Y:S01]  /*1a70*/  FSETP.GE.AND P1, PT, |R11|.reuse, |R24|, PT ;  /* 0x400000180b00720b */ /* 0x048fe20003f26200 */
[----:B------:R-:W-:Y:S02]  /*1a80*/  FADD R12, R11, R24 ;  /* 0x000000180b0c7221 */ /* 0x000fe40000000000 */
        /* <DEDUP_REMOVED lines=8> */
[--C-:B------:R-:W-:Y:S01]  /*1b10*/  FADD R13, R25, -R16.reuse ;  /* 0x80000010190d7221 */ /* 0x100fe20000000000 */
[C---:B-----5:R-:W-:Y:S01]  /*1b20*/  FSETP.GE.AND P2, PT, |R16|.reuse, |R19|, PT ;  /* 0x400000131000720b */ /* 0x060fe20003f46200 */
[----:B------:R-:W-:Y:S01]  /*1b30*/  FADD R9, R16, R19 ;  /* 0x0000001310097221 */ /* 0x000fe20000000000 */
[----:B------:R-:W-:Y:S01]  /*1b40*/  @P1 FADD R14, R24, R11 ;  /* 0x0000000b180e1221 */ /* 0x000fe20000000000 */
[----:B------:R-:W-:Y:S01]  /*1b50*/  FADD R13, R12, R13 ;  /* 0x0000000d0c0d7221 */ /* 0x000fe20000000000 */
[----:B------:R-:W-:Y:S01]  /*1b60*/  FADD R21, R8, R21 ;  /* 0x0000001508157221 */ /* 0x000fe20000000000 */
[----:B------:R-:W-:Y:S01]  /*1b70*/  FADD R11, R19, -R9 ;  /* 0x80000009130b7221 */ /* 0x000fe20000000000 */
[----:B------:R-:W-:-:S02]  /*1b80*/  FADD R12, R12, -R16 ;  /* 0x800000100c0c7221 */ /* 0x000fc40000000000 */
[----:B------:R-:W-:Y:S01]  /*1b90*/  FADD R14, R21, R14 ;  /* 0x0000000e150e7221 */ /* 0x000fe20000000000 */
[C---:B------:R-:W-:Y:S01]  /*1ba0*/  FADD R8, R16.reuse, R11 ;  /* 0x0000000b10087221 */ /* 0x040fe20000000000 */
[----:B------:R-:W-:Y:S01]  /*1bb0*/  @P0 FADD R13, R25, R12 ;  /* 0x0000000c190d0221 */ /* 0x000fe20000000000 */
[----:B------:R-:W-:-:S03]  /*1bc0*/  FADD R16, R16, -R9 ;  /* 0x8000000910107221 */ /* 0x000fc60000000000 */
[----:B------:R-:W-:Y:S01]  /*1bd0*/  FADD R13, R14, R13 ;  /* 0x0000000d0e0d7221 */ /* 0x000fe20000000000 */
[----:B------:R-:W-:-:S04]  /*1be0*/  @P2 FADD R8, R19, R16 ;  /* 0x0000001013082221 */ /* 0x000fc80000000000 */
[----:B------:R-:W-:-:S07]  /*1bf0*/  FADD R8, R13, R8 ;  /* 0x000000080d087221 */ /* 0x000fce0000000000 */
.L_x_23:
[----:B------:R-:W-:Y:S05]  /*1c00*/  BSYNC.RECONVERGENT B1 ;  /* 0x0000000000017941 */ /* 0x000fea0003800200 */
.L_x_22:
        /* <DEDUP_REMOVED lines=29> */
.L_x_25:
[----:B------:R-:W-:Y:S05]  /*1de0*/  BSYNC.RECONVERGENT B1 ;  /* 0x0000000000017941 */ /* 0x000fea0003800200 */
.L_x_24:
[----:B------:R-:W-:Y:S05]  /*1df0*/  @P1 BRA `(.L_x_18) ;  /* 0x0000000000381947 */ /* 0x000fea0003800000 */
[----:B------:R-:W0:Y:S01]  /*1e00*/  LDC.64 R12, c[0x0][0x380] ;  /* 0x0000e000ff0c7b82 */ /* 0x000e220000000a00 */
[----:B------:R-:W1:Y:S01]  /*1e10*/  LDCU UR4, c[0x0][0x390] ;  /* 0x00007200ff0477ac */ /* 0x000e620008000800 */
[----:B------:R-:W-:-:S04]  /*1e20*/  IMAD.IADD R11, R5, 0x1, R28 ;  /* 0x00000001050b7824 */ /* 0x000fc800078e021c */
        /* <DEDUP_REMOVED lines=8> */
[----:B------:R-:W-:-:S03]  /*1eb0*/  MOV R9, R2 ;  /* 0x0000000200097202 */ /* 0x000fc60000000f00 */
[----:B------:R-:W-:-:S04]  /*1ec0*/  @P0 FADD R15, R12, R11 ;  /* 0x0000000b0c0f0221 */ /* 0x000fc80000000000 */
[----:B------:R-:W-:-:S07]  /*1ed0*/  FADD R8, R8, R15 ;  /* 0x0000000f08087221 */ /* 0x000fce0000000000 */
.L_x_18:
[----:B------:R-:W-:Y:S05]  /*1ee0*/  BSYNC.RECONVERGENT B0 ;  /* 0x0000000000007941 */ /* 0x000fea0003800200 */
.L_x_17:
[----:B------:R-:W-:Y:S01]  /*1ef0*/  ISETP.GE.AND P0, PT, R10, UR6, PT ;  /* 0x000000060a007c0c */ /* 0x000fe2000bf06270 */
[----:B------:R-:W-:Y:S01]  /*1f00*/  BSSY.RECONVERGENT B2, `(.L_x_26) ;  /* 0x0000013000027945 */ /* 0x000fe20003800200 */
[----:B------:R-:W-:-:S11]  /*1f10*/  IMAD.MOV.U32 R20, RZ, RZ, 0x7fc00000 ;  /* 0x7fc00000ff147424 */ /* 0x000fd600078e00ff */
[----:B------:R-:W-:Y:S05]  /*1f20*/  @!P0 BRA `(.L_x_27) ;  /* 0x0000000000408947 */ /* 0x000fea0003800000 */
[----:B------:R-:W-:Y:S01]  /*1f30*/  I2FP.F32.S32 R11, UR6 ;  /* 0x00000006000b7c45 */ /* 0x000fe20008201400 */
[----:B------:R-:W-:Y:S01]  /*1f40*/  FADD R0, R0, R3 ;  /* 0x0000000300007221 */ /* 0x000fe20000000000 */
[----:B------:R-:W-:Y:S02]  /*1f50*/  BSSY.RECONVERGENT B3, `(.L_x_27) ;  /* 0x000000d000037945 */ /* 0x000fe40003800200 */
[----:B------:R-:W0:Y:S08]  /*1f60*/  MUFU.RCP R2, R11 ;  /* 0x0000000b00027308 */ /* 0x000e300000001000 */
[----:B------:R-:W1:Y:S01]  /*1f70*/  FCHK P0, R0, R11 ;  /* 0x0000000b00007302 */ /* 0x000e620000000000 */
[----:B0-----:R-:W-:-:S04]  /*1f80*/  FFMA R13, -R11, R2, 1 ;  /* 0x3f8000000b0d7423 */ /* 0x001fc80000000102 */
[----:B------:R-:W-:-:S04]  /*1f90*/  FFMA R13, R2, R13, R2 ;  /* 0x0000000d020d7223 */ /* 0x000fc80000000002 */
[----:B------:R-:W-:-:S04]  /*1fa0*/  FFMA R2, R0, R13, RZ ;  /* 0x0000000d00027223 */ /* 0x000fc800000000ff */
[----:B------:R-:W-:-:S04]  /*1fb0*/  FFMA R3, -R11, R2, R0 ;  /* 0x000000020b037223 */ /* 0x000fc80000000100 */
[----:B------:R-:W-:Y:S01]  /*1fc0*/  FFMA R20, R13, R3, R2 ;  /* 0x000000030d147223 */ /* 0x000fe20000000002 */
[----:B-1----:R-:W-:Y:S06]  /*1fd0*/  @!P0 BRA `(.L_x_28) ;  /* 0x0000000000108947 */ /* 0x002fec0003800000 */
[----:B------:R-:W-:Y:S01]  /*1fe0*/  IMAD.MOV.U32 R3, RZ, RZ, R11 ;  /* 0x000000ffff037224 */ /* 0x000fe200078e000b */
[----:B------:R-:W-:-:S07]  /*1ff0*/  MOV R2, 0x2010 ;  /* 0x0000201000027802 */ /* 0x000fce0000000f00 */
[----:B------:R-:W-:Y:S05]  /*2000*/  CALL.REL.NOINC `($__internal_0_$__cuda_sm3x_div_rn_noftz_f32_slowpath) ;  /* 0x0000006000d87944 */ /* 0x000fea0003c00000 */
[----:B------:R-:W-:-:S07]  /*2010*/  IMAD.MOV.U32 R20, RZ, RZ, R0 ;  /* 0x000000ffff147224 */ /* 0x000fce00078e0000 */
.L_x_28:
[----:B------:R-:W-:Y:S05]  /*2020*/  BSYNC.RECONVERGENT B3 ;  /* 0x0000000000037941 */ /* 0x000fea0003800200 */
.L_x_27:
[----:B------:R-:W-:Y:S05]  /*2030*/  BSYNC.RECONVERGENT B2 ;  /* 0x0000000000027941 */ /* 0x000fea0003800200 */
.L_x_26:
[----:B------:R-:W0:Y:S01]  /*2040*/  LDCU UR4, c[0x0][0x39c] ;  /* 0x00007380ff0477ac */ /* 0x000e220008000800 */
[----:B------:R-:W-:Y:S01]  /*2050*/  BSSY.RECONVERGENT B2, `(.L_x_29) ;  /* 0x0000013000027945 */ /* 0x000fe20003800200 */
[----:B------:R-:W-:Y:S02]  /*2060*/  MOV R21, 0x7fc00000 ;  /* 0x7fc0000000157802 */ /* 0x000fe40000000f00 */
[----:B0-----:R-:W-:-:S13]  /*2070*/  ISETP.GE.AND P0, PT, R10, UR4, PT ;  /* 0x000000040a007c0c */ /* 0x001fda000bf06270 */
        /* <DEDUP_REMOVED lines=12> */
[----:B------:R-:W-:-:S07]  /*2140*/  MOV R2, 0x2160 ;  /* 0x0000216000027802 */ /* 0x000fce0000000f00 */
[----:B------:R-:W-:Y:S05]  /*2150*/  CALL.REL.NOINC `($__internal_0_$__cuda_sm3x_div_rn_noftz_f32_slowpath) ;  /* 0x0000006000847944 */ /* 0x000fea0003c00000 */
[----:B------:R-:W-:-:S07]  /*2160*/  IMAD.MOV.U32 R21, RZ, RZ, R0 ;  /* 0x000000ffff157224 */ /* 0x000fce00078e0000 */
.L_x_31:
[----:B------:R-:W-:Y:S05]  /*2170*/  BSYNC.RECONVERGENT B3 ;  /* 0x0000000000037941 */ /* 0x000fea0003800200 */
.L_x_30:
[----:B------:R-:W-:Y:S05]  /*2180*/  BSYNC.RECONVERGENT B2 ;  /* 0x0000000000027941 */ /* 0x000fea0003800200 */
.L_x_29:
[----:B------:R-:W0:Y:S01]  /*2190*/  LDCU UR4, c[0x0][0x3a0] ;  /* 0x00007400ff0477ac */ /* 0x000e220008000800 */
[----:B------:R-:W-:Y:S02]  /*21a0*/  UIADD3 UR10, UPT, UPT, UR10, 0x2000, URZ ;  /* 0x000020000a0a7890 */ /* 0x000fe4000fffe0ff */
[----:B0-----:R-:W-:-:S04]  /*21b0*/  UISETP.LT.AND UP0, UPT, UR4, 0x800, UPT ;  /* 0x000008000400788c */ /* 0x001fc8000bf01270 */
[----:B------:R-:W-:Y:S02]  /*21c0*/  USEL UR14, UR4, 0x800, UP0 ;  /* 0x00000800040e7887 */ /* 0x000fe40008000000 */
[----:B------:R-:W-:-:S09]  /*21d0*/  UISETP.GE.AND UP0, UPT, UR4, 0x1, UPT ;  /* 0x000000010400788c */ /* 0x000fd2000bf06270 */
[----:B------:R-:W-:Y:S05]  /*21e0*/  BRA.U !UP0, `(.L_x_32) ;  /* 0x0000000508247547 */ /* 0x000fea000b800000 */
[----:B------:R-:W-:Y:S02]  /*21f0*/  UISETP.GE.U32.AND UP1, UPT, UR4, 0x10, UPT ;  /* 0x000000100400788c */ /* 0x000fe4000bf26070 */
[----:B------:R-:W-:Y:S01]  /*2200*/  ULOP3.LUT UR6, UR14, 0xf, URZ, 0xc0, !UPT ;  /* 0x0000000f0e067892 */ /* 0x000fe2000f8ec0ff */
[----:B------:R-:W-:-:S03]  /*2210*/  UMOV UR4, URZ ;  /* 0x000000ff00047c82 */ /* 0x000fc60008000000 */
[----:B------:R-:W-:-:S03]  /*2220*/  UISETP.NE.AND UP0, UPT, UR6, URZ, UPT ;  /* 0x000000ff0600728c */ /* 0x000fc6000bf05270 */
[----:B------:R-:W-:Y:S08]  /*2230*/  BRA.U !UP1, `(.L_x_33) ;  /* 0x0000000109487547 */ /* 0x000ff0000b800000 */
[----:B------:R-:W-:Y:S01]  /*2240*/  IMAD.MOV.U32 R8, RZ, RZ, 0x7fc00000 ;  /* 0x7fc00000ff087424 */ /* 0x000fe200078e00ff */
[----:B------:R-:W-:Y:S01]  /*2250*/  MOV R10, 0x7fc00000 ;  /* 0x7fc00000000a7802 */ /* 0x000fe20000000f00 */
[----:B------:R-:W-:Y:S01]  /*2260*/  IMAD.MOV.U32 R9, RZ, RZ, 0x7fc00000 ;  /* 0x7fc00000ff097424 */ /* 0x000fe200078e00ff */
[----:B------:R-:W-:Y:S01]  /*2270*/  ULOP3.LUT UR4, UR14, 0xff0, URZ, 0xc0, !UPT ;  /* 0x00000ff00e047892 */ /* 0x000fe2000f8ec0ff */
[----:B------:R-:W-:Y:S01]  /*2280*/  IMAD.MOV.U32 R11, RZ, RZ, 0x7fc00000 ;  /* 0x7fc00000ff0b7424 */ /* 0x000fe200078e00ff */
[----:B------:R-:W-:-:S10]  /*2290*/  UMOV UR5, URZ ;  /* 0x000000ff00057c82 */ /* 0x000fd40008000000 */
.L_x_34:
[----:B------:R-:W-:Y:S02]  /*22a0*/  ULEA UR7, UR5, UR16, 0x2 ;  /* 0x0000001005077291 */ /* 0x000fe4000f8e10ff */
[----:B------:R-:W-:-:S04]  /*22b0*/  UIADD3 UR5, UPT, UPT, UR5, 0x10, URZ ;  /* 0x0000001005057890 */ /* 0x000fc8000fffe0ff */
[----:B------:R-:W-:-:S03]  /*22c0*/  UISETP.NE.AND UP1, UPT, UR5, UR4, UPT ;  /* 0x000000040500728c */ /* 0x000fc6000bf25270 */
[----:B0-----:R0:W-:Y:S04]  /*22d0*/  STL.128 [UR7], R8 ;  /* 0x00000008ff007987 */ /* 0x0011e80008100c07 */
[----:B------:R0:W-:Y:S04]  /*22e0*/  STL.128 [UR7+0x2000], R8 ;  /* 0x00200008ff007987 */ /* 0x0001e80008100c07 */
[----:B------:R0:W-:Y:S04]  /*22f0*/  STL.128 [UR7+0x10], R8 ;  /* 0x00001008ff007987 */ /* 0x0001e80008100c07 */
[----:B------:R0:W-:Y:S04]  /*2300*/  STL.128 [UR7+0x2010], R8 ;  /* 0x00201008ff007987 */ /* 0x0001e80008100c07 */
[----:B------:R0:W-:Y:S04]  /*2310*/  STL.128 [UR7+0x20], R8 ;  /* 0x00002008ff007987 */ /* 0x0001e80008100c07 */
[----:B------:R0:W-:Y:S04]  /*2320*/  STL.128 [UR7+0x2020], R8 ;  /* 0x00202008ff007987 */ /* 0x0001e80008100c07 */
[----:B------:R0:W-:Y:S04]  /*2330*/  STL.128 [UR7+0x30], R8 ;  /* 0x00003008ff007987 */ /* 0x0001e80008100c07 */
[----:B------:R0:W-:Y:S01]  /*2340*/  STL.128 [UR7+0x2030], R8 ;  /* 0x00203008ff007987 */ /* 0x0001e20008100c07 */
[----:B------:R-:W-:Y:S05]  /*2350*/  BRA.U UP1, `(.L_x_34) ;  /* 0xfffffffd01d07547 */ /* 0x000fea000b83ffff */
.L_x_33:
[----:B------:R-:W-:Y:S05]  /*2360*/  BRA.U !UP0, `(.L_x_32) ;  /* 0x0000000108c47547 */ /* 0x000fea000b800000 */
[----:B------:R-:W-:Y:S02]  /*2370*/  UISETP.GE.U32.AND UP0, UPT, UR6, 0x8, UPT ;  /* 0x000000080600788c */ /* 0x000fe4000bf06070 */
[----:B------:R-:W-:-:S04]  /*2380*/  ULOP3.LUT UR5, UR14, 0x7, URZ, 0xc0, !UPT ;  /* 0x000000070e057892 */ /* 0x000fc8000f8ec0ff */
[----:B------:R-:W-:-:S03]  /*2390*/  UISETP.NE.AND UP1, UPT, UR5, URZ, UPT ;  /* 0x000000ff0500728c */ /* 0x000fc6000bf25270 */
[----:B------:R-:W-:Y:S08]  /*23a0*/  BRA.U !UP0, `(.L_x_35) ;  /* 0x00000001084c7547 */ /* 0x000ff0000b800000 */
[----:B------:R-:W-:Y:S01]  /*23b0*/  ULEA UR6, UR4, UR16, 0x2 ;  /* 0x0000001004067291 */ /* 0x000fe2000f8e10ff */
[----:B------:R-:W-:Y:S01]  /*23c0*/  IMAD.MOV.U32 R0, RZ, RZ, 0x7fc00000 ;  /* 0x7fc00000ff007424 */ /* 0x000fe200078e00ff */
[----:B------:R-:W-:-:S07]  /*23d0*/  UIADD3 UR4, UPT, UPT, UR4, 0x8, URZ ;  /* 0x0000000804047890 */ /* 0x000fce000fffe0ff */
[----:B------:R1:W-:Y:S04]  /*23e0*/  STL [UR6], R0 ;  /* 0x00000000ff007987 */ /* 0x0003e80008100806 */
[----:B------:R1:W-:Y:S04]  /*23f0*/  STL [UR6+0x2000], R0 ;  /* 0x00200000ff007987 */ /* 0x0003e80008100806 */
        /* <DEDUP_REMOVED lines=13> */
[----:B------:R1:W-:Y:S02]  /*24d0*/  STL [UR6+0x201c], R0 ;  /* 0x00201c00ff007987 */ /* 0x0003e40008100806 */
.L_x_35:
[----:B------:R-:W-:Y:S05]  /*24e0*/  BRA.U !UP1, `(.L_x_32) ;  /* 0x0000000109647547 */ /* 0x000fea000b800000 */
[----:B------:R-:W-:Y:S02]  /*24f0*/  UISETP.GE.U32.AND UP0, UPT, UR5, 0x4, UPT ;  /* 0x000000040500788c */ /* 0x000fe4000bf06070 */
[----:B------:R-:W-:-:S04]  /*2500*/  ULOP3.LUT UR6, UR14, 0x3, URZ, 0xc0, !UPT ;  /* 0x000000030e067892 */ /* 0x000fc8000f8ec0ff */
[----:B------:R-:W-:-:S03]  /*2510*/  UISETP.NE.AND UP1, UPT, UR6, URZ, UPT ;  /* 0x000000ff0600728c */ /* 0x000fc6000bf25270 */
[----:B------:R-:W-:Y:S08]  /*2520*/  BRA.U !UP0, `(.L_x_36) ;  /* 0x00000001082c7547 */ /* 0x000ff0000b800000 */
[----:B------:R-:W-:Y:S01]  /*2530*/  ULEA UR5, UR4, UR16, 0x2 ;  /* 0x0000001004057291 */ /* 0x000fe2000f8e10ff */
[----:B-1----:R-:W-:Y:S01]  /*2540*/  IMAD.MOV.U32 R0, RZ, RZ, 0x7fc00000 ;  /* 0x7fc00000ff007424 */ /* 0x002fe200078e00ff */
        /* <DEDUP_REMOVED lines=8> */
[----:B------:R2:W-:Y:S02]  /*25d0*/  STL [UR5+0x200c], R0 ;  /* 0x00200c00ff007987 */ /* 0x0005e40008100805 */
.L_x_36:
[----:B------:R-:W-:Y:S05]  /*25e0*/  BRA.U !UP1, `(.L_x_32) ;  /* 0x0000000109247547 */ /* 0x000fea000b800000 */
[----:B-12---:R-:W-:Y:S01]  /*25f0*/  MOV R0, 0x7fc00000 ;  /* 0x7fc0000000007802 */ /* 0x006fe20000000f00 */
[----:B------:R-:W-:-:S06]  /*2600*/  UMOV UR5, URZ ;  /* 0x000000ff00057c82 */ /* 0x000fcc0008000000 */
.L_x_37:
[----:B------:R-:W-:Y:S02]  /*2610*/  ULEA UR7, UR4, UR16, 0x2 ;  /* 0x0000001004077291 */ /* 0x000fe4000f8e10ff */
[----:B------:R-:W-:Y:S02]  /*2620*/  UIADD3 UR5, UPT, UPT, UR5, 0x1, URZ ;  /* 0x0000000105057890 */ /* 0x000fe4000fffe0ff */
[----:B------:R-:W-:Y:S02]  /*2630*/  UIADD3 UR4, UPT, UPT, UR4, 0x1, URZ ;  /* 0x0000000104047890 */ /* 0x000fe4000fffe0ff */
[----:B------:R-:W-:-:S03]  /*2640*/  UISETP.NE.AND UP0, UPT, UR5, UR6, UPT ;  /* 0x000000060500728c */ /* 0x000fc6000bf05270 */
[----:B---3--:R3:W-:Y:S04]  /*2650*/  STL [UR7], R0 ;  /* 0x00000000ff007987 */ /* 0x0087e80008100807 */
[----:B------:R3:W-:Y:S02]  /*2660*/  STL [UR7+0x2000], R0 ;  /* 0x00200000ff007987 */ /* 0x0007e40008100807 */
[----:B------:R-:W-:Y:S05]  /*2670*/  BRA.U UP0, `(.L_x_37) ;  /* 0xfffffffd00e47547 */ /* 0x000fea000b83ffff */
.L_x_32:
[----:B-123--:R-:W1:Y:S02]  /*2680*/  LDC R0, c[0x0][0x394] ;  /* 0x0000e500ff007b82 */ /* 0x00ee640000000800 */
[----:B-1----:R-:W-:-:S13]  /*2690*/  ISETP.GE.AND P0, PT, R0, 0x1, PT ;  /* 0x000000010000780c */ /* 0x002fda0003f06270 */
[----:B------:R-:W-:Y:S05]  /*26a0*/  @!P0 EXIT ;  /* 0x000000000000894d */ /* 0x000fea0003800000 */
[----:B------:R-:W1:Y:S02]  /*26b0*/  LDCU UR4, c[0x0][0x39c] ;  /* 0x00007380ff0477ac */ /* 0x000e640008000800 */
[----:B-1----:R-:W-:-:S06]  /*26c0*/  UIADD3 UR4, UPT, UPT, UR4, 0x1, URZ ;  /* 0x0000000104047890 */ /* 0x002fcc000fffe0ff */
[----:B------:R-:W-:Y:S01]  /*26d0*/  I2FP.F32.S32 R3, UR4 ;  /* 0x0000000400037c45 */ /* 0x000fe20008201400 */
[----:B------:R-:W-:Y:S02]  /*26e0*/  UMOV UR4, 0x40000000 ;  /* 0x4000000000047882 */ /* 0x000fe40000000000 */
[----:B------:R-:W-:Y:S01]  /*26f0*/  IMAD.U32 R2, RZ, RZ, UR4 ;  /* 0x00000004ff027e24 */ /* 0x000fe2000f8e00ff */
[----:B0-----:R-:W0:Y:S08]  /*2700*/  MUFU.RCP R8, R3 ;  /* 0x0000000300087308 */ /* 0x001e300000001000 */
[----:B------:R-:W1:Y:S01]  /*2710*/  FCHK P0, R2, R3 ;  /* 0x0000000302007302 */ /* 0x000e620000000000 */
[----:B0-----:R-:W-:-:S04]  /*2720*/  FFMA R9, -R3, R8, 1 ;  /* 0x3f80000003097423 */ /* 0x001fc80000000108 */
[----:B------:R-:W-:-:S04]  /*2730*/  FFMA R8, R8, R9, R8 ;  /* 0x0000000908087223 */ /* 0x000fc80000000008 */
[----:B------:R-:W-:-:S04]  /*2740*/  FFMA R9, R8, 2, RZ ;  /* 0x4000000008097823 */ /* 0x000fc800000000ff */
[----:B------:R-:W-:-:S04]  /*2750*/  FFMA R0, -R3, R9, 2 ;  /* 0x4000000003007423 */ /* 0x000fc80000000109 */
[----:B------:R-:W-:Y:S01]  /*2760*/  FFMA R8, R8, R0, R9 ;  /* 0x0000000008087223 */ /* 0x000fe20000000009 */
[----:B-1----:R-:W-:Y:S06]  /*2770*/  @!P0 BRA `(.L_x_38) ;  /* 0x0000000000108947 */ /* 0x002fec0003800000 */
[----:B------:R-:W-:Y:S01]  /*2780*/  IMAD.MOV.U32 R0, RZ, RZ, 0x40000000 ;  /* 0x40000000ff007424 */ /* 0x000fe200078e00ff */
[----:B------:R-:W-:-:S07]  /*2790*/  MOV R2, 0x27b0 ;  /* 0x000027b000027802 */ /* 0x000fce0000000f00 */
[----:B------:R-:W-:Y:S05]  /*27a0*/  CALL.REL.NOINC `($__internal_0_$__cuda_sm3x_div_rn_noftz_f32_slowpath) ;  /* 0x0000005800f07944 */ /* 0x000fea0003c00000 */
[----:B------:R-:W-:-:S07]  /*27b0*/  IMAD.MOV.U32 R8, RZ, RZ, R0 ;  /* 0x000000ffff087224 */ /* 0x000fce00078e0000 */
.L_x_38:
[----:B------:R-:W0:Y:S02]  /*27c0*/  LDCU UR4, c[0x0][0x398] ;  /* 0x00007300ff0477ac */ /* 0x000e240008000800 */
[----:B0-----:R-:W-:-:S06]  /*27d0*/  UIADD3 UR4, UPT, UPT, UR4, 0x1, URZ ;  /* 0x0000000104047890 */ /* 0x001fcc000fffe0ff */
[----:B------:R-:W-:Y:S01]  /*27e0*/  I2FP.F32.S32 R3, UR4 ;  /* 0x0000000400037c45 */ /* 0x000fe20008201400 */
[----:B------:R-:W-:Y:S02]  /*27f0*/  UMOV UR4, 0x40000000 ;  /* 0x4000000000047882 */ /* 0x000fe40000000000 */
[----:B------:R-:W-:Y:S01]  /*2800*/  MOV R2, UR4 ;  /* 0x0000000400027c02 */ /* 0x000fe20008000f00 */
[----:B------:R-:W0:Y:S08]  /*2810*/  MUFU.RCP R0, R3 ;  /* 0x0000000300007308 */ /* 0x000e300000001000 */
        /* <DEDUP_REMOVED lines=11> */
.L_x_39:
[----:B------:R-:W0:Y:S01]  /*28d0*/  LDCU.64 UR4, c[0x0][0x3a0] ;  /* 0x00007400ff0477ac */ /* 0x000e220008000a00 */
[----:B------:R-:W-:Y:S01]  /*28e0*/  CS2R R10, SRZ ;  /* 0x00000000000a7805 */ /* 0x000fe2000001ff00 */
[----:B------:R-:W-:Y:S01]  /*28f0*/  IMAD.MOV.U32 R12, RZ, RZ, 0x7fc00000 ;  /* 0x7fc00000ff0c7424 */ /* 0x000fe200078e00ff */
[----:B------:R-:W-:Y:S01]  /*2900*/  CS2R R24, SRZ ;  /* 0x0000000000187805 */ /* 0x000fe2000001ff00 */
[----:B------:R-:W1:Y:S01]  /*2910*/  LDCU.64 UR8, c[0x0][0x398] ;  /* 0x00007300ff0877ac */ /* 0x000e620008000a00 */
[----:B------:R-:W-:Y:S01]  /*2920*/  IMAD.MOV.U32 R14, RZ, RZ, 0x7fc00000 ;  /* 0x7fc00000ff0e7424 */ /* 0x000fe200078e00ff */
[----:B------:R-:W-:Y:S01]  /*2930*/  MOV R16, RZ ;  /* 0x000000ff00107202 */ /* 0x000fe20000000f00 */
[----:B------:R-:W-:Y:S02]  /*2940*/  IMAD.MOV.U32 R13, RZ, RZ, RZ ;  /* 0x000000ffff0d7224 */ /* 0x000fe400078e00ff */
[----:B------:R-:W-:Y:S02]  /*2950*/  IMAD.MOV.U32 R15, RZ, RZ, RZ ;  /* 0x000000ffff0f7224 */ /* 0x000fe400078e00ff */
[----:B------:R-:W-:-:S02]  /*2960*/  IMAD.MOV.U32 R17, RZ, RZ, R20 ;  /* 0x000000ffff117224 */ /* 0x000fc400078e0014 */
[----:B------:R-:W-:Y:S01]  /*2970*/  IMAD.MOV.U32 R18, RZ, RZ, R21 ;  /* 0x000000ffff127224 */ /* 0x000fe200078e0015 */
[----:B0-----:R-:W-:Y:S01]  /*2980*/  I2FP.F32.S32 R0, UR5 ;  /* 0x0000000500007c45 */ /* 0x001fe20008201400 */
[----:B------:R-:W-:Y:S02]  /*2990*/  UIADD3 UR4, UPT, UPT, UR4, -0x1, URZ ;  /* 0xffffffff04047890 */ /* 0x000fe4000fffe0ff */
[----:B-1----:R-:W-:Y:S01]  /*29a0*/  UISETP.LT.AND UP0, UPT, UR8, 0x1, UPT ;  /* 0x000000010800788c */ /* 0x002fe2000bf01270 */
[----:B------:R-:W-:Y:S01]  /*29b0*/  R2UR UR15, R0 ;  /* 0x00000000000f72ca */ /* 0x000fe200000e0000 */
[----:B------:R-:W-:Y:S01]  /*29c0*/  HFMA2 R0, -RZ, RZ, 0, 0 ;  /* 0x00000000ff007431 */ /* 0x000fe200000001ff */
[----:B------:R-:W-:Y:S02]  /*29d0*/  UISETP.LT.AND UP1, UPT, UR9, 0x1, UPT ;  /* 0x000000010900788c */ /* 0x000fe4000bf21270 */
[----:B------:R-:W-:Y:S02]  /*29e0*/  USEL UR5, UR8, 0x1, !UP0 ;  /* 0x0000000108057887 */ /* 0x000fe4000c000000 */
[----:B------:R-:W-:-:S02]  /*29f0*/  ULOP3.LUT UR8, UR4, 0x3, URZ, 0xc0, !UPT ;  /* 0x0000000304087892 */ /* 0x000fc4000f8ec0ff */
[----:B------:R-:W-:Y:S01]  /*2a00*/  USEL UR9, UR9, 0x1, !UP1 ;  /* 0x0000000109097887 */ /* 0x000fe2000c800000 */
[----:B------:R-:W-:-:S11]  /*2a10*/  UMOV UR4, URZ ;  /* 0x000000ff00047c82 */ /* 0x000fd60008000000 */
.L_x_84:
[----:B0-----:R-:W0:Y:S01]  /*2a20*/  LDCU UR6, c[0x0][0x390] ;  /* 0x00007200ff0677ac */ /* 0x001e220008000800 */
[----:B------:R-:W-:Y:S01]  /*2a30*/  ISETP.LE.AND P0, PT, R5, UR4, PT ;  /* 0x0000000405007c0c */ /* 0x000fe2000bf03270 */
[----:B------:R-:W-:Y:S01]  /*2a40*/  BSSY.RECONVERGENT B0, `(.L_x_40) ;  /* 0x000001a000007945 */ /* 0x000fe20003800200 */
[----:B0-----:R-:W-:-:S04]  /*2a50*/  IMAD.U32 R19, RZ, RZ, UR6 ;  /* 0x00000006ff137e24 */ /* 0x001fc8000f8e00ff */
[----:B------:R-:W-:-:S07]  /*2a60*/  IMAD R19, R19, UR4, R4 ;  /* 0x0000000413137c24 */ /* 0x000fce000f8e0204 */
[----:B-1----:R-:W-:Y:S05]  /*2a70*/  @!P0 BRA `(.L_x_41) ;  /* 0x0000000000588947 */ /* 0x002fea0003800000 */
[----:B------:R-:W0:Y:S02]  /*2a80*/  LDC.64 R2, c[0x0][0x380] ;  /* 0x0000e000ff027b82 */ /* 0x000e240000000a00 */
[----:B0-----:R-:W-:-:S06]  /*2a90*/  IMAD.WIDE R2, R19, 0x4, R2 ;  /* 0x0000000413027825 */ /* 0x001fcc00078e0202 */
[----:B------:R0:W5:Y:S01]  /*2aa0*/  LDG.E.CONSTANT R2, desc[UR12][R2.64] ;  /* 0x0000000c02027981 */ /* 0x000162000c1e9900 */
[----:B------:R-:W-:Y:S01]  /*2ab0*/  IADD3 R17, PT, PT, -R5, UR4, RZ ;  /* 0x0000000405117c10 */ /* 0x000fe2000fffe1ff */
[----:B------:R-:W-:Y:S03]  /*2ac0*/  BSSY.RECONVERGENT B1, `(.L_x_42) ;  /* 0x000000a000017945 */ /* 0x000fe60003800200 */
[C---:B------:R-:W-:Y:S02]  /*2ad0*/  ISETP.GE.AND P0, PT, R17.reuse, UR5, PT ;  /* 0x0000000511007c0c */ /* 0x040fe4000bf06270 */
[----:B------:R-:W-:Y:S02]  /*2ae0*/  ISETP.GE.AND P1, PT, R17, UR9, PT ;  /* 0x0000000911007c0c */ /* 0x000fe4000bf26270 */
[----:B------:R-:W-:-:S09]  /*2af0*/  MOV R17, R20 ;  /* 0x0000001400117202 */ /* 0x000fd20000000f00 */
[----:B0-----:R-:W-:Y:S05]  /*2b00*/  @!P0 BRA `(.L_x_43) ;  /* 0x0000000000148947 */ /* 0x001fea0003800000 */
[----:B------:R-:W-:Y:S01]  /*2b10*/  FSETP.NE.AND P0, PT, |R20|, +INF , PT ;  /* 0x7f8000001400780b */ /* 0x000fe20003f05200 */
[----:B------:R-:W-:-:S03]  /*2b20*/  IMAD.MOV.U32 R17, RZ, RZ, 0x7fc00000 ;  /* 0x7fc00000ff117424 */ /* 0x000fc600078e00ff */
[----:B-----5:R-:W-:-:S13]  /*2b30*/  FSETP.EQU.OR P0, PT, |R2|, +INF , !P0 ;  /* 0x7f8000000200780b */ /* 0x020fda000470a600 */
[----:B------:R-:W-:-:S04]  /*2b40*/  @!P0 FADD R3, R2, -R20 ;  /* 0x8000001402038221 */ /* 0x000fc80000000000 */
[----:B------:R-:W-:-:S07]  /*2b50*/  @!P0 FFMA R17, R3, R9, R20 ;  /* 0x0000000903118223 */ /* 0x000fce0000000014 */
.L_x_43:
[----:B------:R-:W-:Y:S05]  /*2b60*/  BSYNC.RECONVERGENT B1 ;  /* 0x0000000000017941 */ /* 0x000fea0003800200 */
.L_x_42:
[----:B------:R-:W-:Y:S01]  /*2b70*/  IMAD.MOV.U32 R18, RZ, RZ, R21 ;  /* 0x000000ffff127224 */ /* 0x000fe200078e0015 */
[----:B------:R-:W-:Y:S06]  /*2b80*/  @!P1 BRA `(.L_x_41) ;  /* 0x0000000000149947 */ /* 0x000fec0003800000 */
[----:B------:R-:W-:Y:S01]  /*2b90*/  FSETP.NE.AND P0, PT, |R21|, +INF , PT ;  /* 0x7f8000001500780b */ /* 0x000fe20003f05200 */
[----:B------:R-:W-:-:S03]  /*2ba0*/  IMAD.MOV.U32 R18, RZ, RZ, 0x7fc00000 ;  /* 0x7fc00000ff127424 */ /* 0x000fc600078e00ff */
[----:B-----5:R-:W-:-:S13]  /*2bb0*/  FSETP.EQU.OR P0, PT, |R2|, +INF , !P0 ;  /* 0x7f8000000200780b */ /* 0x020fda000470a600 */
[----:B------:R-:W-:-:S04]  /*2bc0*/  @!P0 FADD R2, R2, -R21 ;  /* 0x8000001502028221 */ /* 0x000fc80000000000 */
[----:B------:R-:W-:-:S07]  /*2bd0*/  @!P0 FFMA R18, R2, R8, R21 ;  /* 0x0000000802128223 */ /* 0x000fce0000000015 */
.L_x_41:
[----:B------:R-:W-:Y:S05]  /*2be0*/  BSYNC.RECONVERGENT B0 ;  /* 0x0000000000007941 */ /* 0x000fea0003800200 */
.L_x_40:
[----:B-----5:R-:W-:Y:S01]  /*2bf0*/  MOV R2, UR9 ;  /* 0x0000000900027c02 */ /* 0x020fe20008000f00 */
[----:B------:R-:W-:Y:S01]  /*2c00*/  BSSY.RECONVERGENT B2, `(.L_x_44) ;  /* 0x000025e000027945 */ /* 0x000fe20003800200 */
[----:B------:R-:W-:Y:S01]  /*2c10*/  FSETP.NE.AND P0, PT, |R17|, +INF , PT ;  /* 0x7f8000001100780b */ /* 0x000fe20003f05200 */
[----:B------:R-:W-:Y:S01]  /*2c20*/  IMAD.MOV.U32 R20, RZ, RZ, RZ ;  /* 0x000000ffff147224 */ /* 0x000fe200078e00ff */
[----:B------:R-:W-:Y:S01]  /*2c30*/  IADD3 R2, PT, PT, R2, -0x1, R5 ;  /* 0xffffffff02027810 */ /* 0x000fe20007ffe005 */
[----:B------:R-:W-:-:S03]  /*2c40*/  IMAD.MOV.U32 R28, RZ, RZ, 0x7fc00000 ;  /* 0x7fc00000ff1c7424 */ /* 0x000fc600078e00ff */
[----:B------:R-:W-:-:S04]  /*2c50*/  ISETP.GT.OR P0, PT, R2, UR4, !P0 ;  /* 0x0000000402007c0c */ /* 0x000fc8000c704670 */
[----:B------:R-:W-:-:S13]  /*2c60*/  FSETP.EQU.OR P0, PT, |R18|, +INF , P0 ;  /* 0x7f8000001200780b */ /* 0x000fda000070a600 */
[----:B------:R-:W-:Y:S05]  /*2c70*/  @P0 BRA `(.L_x_45) ;  /* 0x0000002400580947 */ /* 0x000fea0003800000 */
[----:B------:R-:W-:Y:S01]  /*2c80*/  IABS R21, UR14 ;  /* 0x0000000e00157c13 */ /* 0x000fe20008000000 */
[----:B------:R-:W-:Y:S02]  /*2c90*/  ULOP3.LUT UR6, URZ, UR14, URZ, 0x33, !UPT ;  /* 0x0000000eff067292 */ /* 0x000fe4000f8e33ff */
[----:B------:R-:W-:Y:S01]  /*2ca0*/  IABS R27, UR14 ;  /* 0x0000000e001b7c13 */ /* 0x000fe20008000000 */
[----:B------:R-:W-:Y:S01]  /*2cb0*/  UISETP.NE.AND UP0, UPT, UR14, URZ, UPT ;  /* 0x000000ff0e00728c */ /* 0x000fe2000bf05270 */
[----:B------:R-:W0:Y:S01]  /*2cc0*/  I2F.RP R20, R21 ;  /* 0x0000001500147306 */ /* 0x000e220000209400 */
[----:B------:R-:W-:Y:S01]  /*2cd0*/  IABS R26, UR4 ;  /* 0x00000004001a7c13 */ /* 0x000fe20008000000 */
[----:B------:R-:W1:Y:S01]  /*2ce0*/  LDC R29, c[0x0][0x3a0] ;  /* 0x0000e800ff1d7b82 */ /* 0x000e620000000800 */
[----:B------:R-:W-:Y:S01]  /*2cf0*/  ISETP.LE.AND P1, PT, RZ, UR4, PT ;  /* 0x00000004ff007c0c */ /* 0x000fe2000bf23270 */
[----:B------:R-:W-:-:S04]  /*2d00*/  IMAD.MOV.U32 R28, RZ, RZ, 0x42480000 ;  /* 0x42480000ff1c7424 */ /* 0x000fc800078e00ff */
[----:B0-----:R-:W0:Y:S02]  /*2d10*/  MUFU.RCP R20, R20 ;  /* 0x0000001400147308 */ /* 0x001e240000001000 */
[----:B0-----:R-:W-:-:S06]  /*2d20*/  VIADD R2, R20, 0xffffffe ;  /* 0x0ffffffe14027836 */ /* 0x001fcc0000000000 */
[----:B------:R0:W2:Y:S02]  /*2d30*/  F2I.FTZ.U32.TRUNC.NTZ R3, R2 ;  /* 0x0000000200037305 */ /* 0x0000a4000021f000 */
[----:B0-----:R-:W-:Y:S02]  /*2d40*/  IMAD.MOV.U32 R2, RZ, RZ, RZ ;  /* 0x000000ffff027224 */ /* 0x001fe400078e00ff */
[----:B--2---:R-:W-:-:S05]  /*2d50*/  IMAD R22, R3, R21, RZ ;  /* 0x0000001503167224 */ /* 0x004fca00078e02ff */
[----:B------:R-:W-:Y:S01]  /*2d60*/  IADD3 R23, PT, PT, -R22, RZ, RZ ;  /* 0x000000ff16177210 */ /* 0x000fe20007ffe1ff */
[----:B------:R-:W-:Y:S02]  /*2d70*/  IMAD.MOV R22, RZ, RZ, -R27 ;  /* 0x000000ffff167224 */ /* 0x000fe400078e0a1b */
[----:B------:R-:W-:Y:S02]  /*2d80*/  FADD R27, R17, -R18 ;  /* 0x80000012111b7221 */ /* 0x000fe40000000000 */
[----:B------:R-:W-:-:S04]  /*2d90*/  IMAD.HI.U32 R3, R3, R23, R2 ;  /* 0x0000001703037227 */ /* 0x000fc800078e0002 */
[----:B------:R-:W-:Y:S02]  /*2da0*/  IMAD.MOV.U32 R2, RZ, RZ, R21 ;  /* 0x000000ffff027224 */ /* 0x000fe400078e0015 */
[----:B------:R-:W-:-:S04]  /*2db0*/  IMAD.HI.U32 R23, R3, R26, RZ ;  /* 0x0000001a03177227 */ /* 0x000fc800078e00ff */
[----:B------:R-:W-:-:S05]  /*2dc0*/  IMAD R23, R23, R22, R26 ;  /* 0x0000001617177224 */ /* 0x000fca00078e021a */
[----:B------:R-:W-:-:S13]  /*2dd0*/  ISETP.GT.U32.AND P0, PT, R2, R23, PT ;  /* 0x000000170200720c */ /* 0x000fda0003f04070 */
[----:B------:R-:W-:-:S04]  /*2de0*/  @!P0 IADD3 R23, PT, PT, R23, -R21, RZ ;  /* 0x8000001517178210 */ /* 0x000fc80007ffe0ff */
[----:B------:R-:W-:-:S13]  /*2df0*/  ISETP.GT.U32.AND P0, PT, R2, R23, PT ;  /* 0x000000170200720c */ /* 0x000fda0003f04070 */
[----:B------:R-:W-:Y:S01]  /*2e00*/  @!P0 IMAD.IADD R23, R23, 0x1, -R21 ;  /* 0x0000000117178824 */ /* 0x000fe200078e0a15 */
[----:B------:R-:W-:-:S03]  /*2e10*/  PLOP3.LUT P0, PT, PT, PT, UP0, 0x80, 0x8 ;  /* 0x000000000008781c */ /* 0x000fc60003f0f008 */
[----:B------:R-:W-:Y:S02]  /*2e20*/  IMAD.MOV.U32 R20, RZ, RZ, R23 ;  /* 0x000000ffff147224 */ /* 0x000fe400078e0017 */
[----:B------:R-:W-:-:S03]  /*2e30*/  IMAD.U32 R23, RZ, RZ, UR6 ;  /* 0x00000006ff177e24 */ /* 0x000fc6000f8e00ff */
[----:B------:R-:W-:-:S04]  /*2e40*/  @!P1 IADD3 R20, PT, PT, -R20, RZ, RZ ;  /* 0x000000ff14149210 */ /* 0x000fc80007ffe1ff */
[----:B------:R-:W-:-:S04]  /*2e50*/  SEL R20, R23, R20, !P0 ;  /* 0x0000001417147207 */ /* 0x000fc80004000000 */
[----:B------:R-:W-:Y:S01]  /*2e60*/  LEA R26, R20, UR16, 0x2 ;  /* 0x00000010141a7c11 */ /* 0x000fe2000f8e10ff */
[----:B------:R-:W-:-:S04]  /*2e70*/  VIADD R20, R0, 0x1 ;  /* 0x0000000100147836 */ /* 0x000fc80000000000 */
[----:B------:R0:W-:Y:S01]  /*2e80*/  STL [R26], R27 ;  /* 0x0000001b1a007387 */ /* 0x0001e20000100800 */
[----:B-1----:R-:W-:-:S13]  /*2e90*/  ISETP.GE.AND P1, PT, R20, R29, PT ;  /* 0x0000001d1400720c */ /* 0x002fda0003f26270 */
[----:B0-----:R-:W-:Y:S05]  /*2ea0*/  @!P1 BRA `(.L_x_45) ;  /* 0x0000002000cc9947 */ /* 0x001fea0003800000 */
[----:B------:R-:W-:-:S05]  /*2eb0*/  IMAD.U32 R0, RZ, RZ, UR4 ;  /* 0x00000004ff007e24 */ /* 0x000fca000f8e00ff */
[----:B------:R-:W-:-:S04]  /*2ec0*/  IADD3 R0, PT, PT, R0, 0x1, -R29 ;  /* 0x0000000100007810 */ /* 0x000fc80007ffe81d */
[----:B------:R-:W-:Y:S02]  /*2ed0*/  IABS R26, R0 ;  /* 0x00000000001a7213 */ /* 0x000fe40000000000 */
[----:B------:R-:W-:-:S03]  /*2ee0*/  ISETP.GE.AND P2, PT, R0, RZ, PT ;  /* 0x000000ff0000720c */ /* 0x000fc60003f46270 */
[----:B------:R-:W-:-:S04]  /*2ef0*/  IMAD.HI.U32 R27, R3, R26, RZ ;  /* 0x0000001a031b7227 */ /* 0x000fc800078e00ff */
[----:B------:R-:W-:-:S05]  /*2f00*/  IMAD R27, R27, R22, R26 ;  /* 0x000000161b1b7224 */ /* 0x000fca00078e021a */
[----:B------:R-:W-:-:S13]  /*2f10*/  ISETP.GT.U32.AND P1, PT, R2, R27, PT ;  /* 0x0000001b0200720c */ /* 0x000fda0003f24070 */
[----:B------:R-:W-:-:S04]  /*2f20*/  @!P1 IADD3 R27, PT, PT, R27, -R21, RZ ;  /* 0x800000151b1b9210 */ /* 0x000fc80007ffe0ff */
[----:B------:R-:W-:-:S13]  /*2f30*/  ISETP.GT.U32.AND P1, PT, R2, R27, PT ;  /* 0x0000001b0200720c */ /* 0x000fda0003f24070 */
[----:B------:R-:W-:-:S04]  /*2f40*/  @!P1 IMAD.IADD R27, R27, 0x1, -R21 ;  /* 0x000000011b1b9824 */ /* 0x000fc800078e0a15 */
[----:B------:R-:W-:-:S05]  /*2f50*/  @!P2 IMAD.MOV R27, RZ, RZ, -R27 ;  /* 0x000000ffff1ba224 */ /* 0x000fca00078e0a1b */
[----:B------:R-:W-:-:S04]  /*2f60*/  SEL R27, R23, R27, !P0 ;  /* 0x0000001b171b7207 */ /* 0x000fc80004000000 */
[----:B------:R-:W-:-:S06]  /*2f70*/  LEA R26, R27, UR16, 0x2 ;  /* 0x000000101b1a7c11 */ /* 0x000fcc000f8e10ff */
[----:B------:R-:W2:Y:S01]  /*2f80*/  LDL R26, [R26] ;  /* 0x000000001a1a7983 */ /* 0x000ea20000100800 */
[----:B------:R-:W-:Y:S01]  /*2f90*/  ISETP.GE.AND P1, PT, R29, 0x2, PT ;  /* 0x000000021d00780c */ /* 0x000fe20003f26270 */
[----:B--2---:R-:W-:-:S12]  /*2fa0*/  IMAD.MOV.U32 R27, RZ, RZ, R26 ;  /* 0x000000ffff1b7224 */ /* 0x004fd800078e001a */
[----:B------:R-:W-:Y:S05]  /*2fb0*/  @!P1 BRA `(.L_x_46) ;  /* 0x00000020002c9947 */ /* 0x000fea0003800000 */
[----:B------:R-:W-:Y:S01]  /*2fc0*/  IADD3 R27, PT, PT, R29, -0x2, RZ ;  /* 0xfffffffe1d1b7810 */ /* 0x000fe20007ffe0ff */
[----:B------:R-:W-:-:S03]  /*2fd0*/  UMOV UR6, 0x1 ;  /* 0x0000000100067882 */ /* 0x000fc60000000000 */
[----:B------:R-:W-:Y:S01]  /*2fe0*/  ISETP.GE.U32.AND P1, PT, R27, 0xf, PT ;  /* 0x0000000f1b00780c */ /* 0x000fe20003f26070 */
[----:B------:R-:W-:-:S12]  /*2ff0*/  IMAD.MOV.U32 R27, RZ, RZ, R26 ;  /* 0x000000ffff1b7224 */ /* 0x000fd800078e001a */
[----:B------:R-:W-:Y:S05]  /*3000*/  @!P1 BRA `(.L_x_47) ;  /* 0x0000001000309947 */ /* 0x000fea0003800000 */
[C---:B------:R-:W-:Y:S01]  /*3010*/  VIADD R28, R29.reuse, 0xffffffff ;  /* 0xffffffff1d1c7836 */ /* 0x040fe20000000000 */
[----:B------:R-:W-:Y:S01]  /*3020*/  IABS R21, UR14 ;  /* 0x0000000e00157c13 */ /* 0x000fe20008000000 */
[----:B------:R-:W-:Y:S02]  /*3030*/  UISETP.NE.AND UP0, UPT, UR14, URZ, UPT ;  /* 0x000000ff0e00728c */ /* 0x000fe4000bf05270 */
[----:B------:R-:W-:Y:S01]  /*3040*/  IABS R23, UR14 ;  /* 0x0000000e00177c13 */ /* 0x000fe20008000000 */
[----:B------:R-:W-:Y:S01]  /*3050*/  ULOP3.LUT UR7, URZ, UR14, URZ, 0x33, !UPT ;  /* 0x0000000eff077292 */ /* 0x000fe2000f8e33ff */
[----:B------:R-:W-:Y:S01]  /*3060*/  LOP3.LUT R28, R28, 0xfffffff0, RZ, 0xc0, !PT ;  /* 0xfffffff01c1c7812 */ /* 0x000fe200078ec0ff */
[----:B------:R-:W-:Y:S01]  /*3070*/  IMAD.MOV R22, RZ, RZ, -R21 ;  /* 0x000000ffff167224 */ /* 0x000fe200078e0a15 */
[----:B------:R-:W-:Y:S01]  /*3080*/  IADD3 R29, PT, PT, -R29, UR4, RZ ;  /* 0x000000041d1d7c10 */ /* 0x000fe2000fffe1ff */
[----:B------:R-:W-:Y:S01]  /*3090*/  IMAD.MOV.U32 R21, RZ, RZ, R23 ;  /* 0x000000ffff157224 */ /* 0x000fe200078e0017 */
[----:B------:R-:W-:Y:S01]  /*30a0*/  MOV R27, R26 ;  /* 0x0000001a001b7202 */ /* 0x000fe20000000f00 */
[----:B------:R-:W-:Y:S01]  /*30b0*/  IMAD.MOV R28, RZ, RZ, -R28 ;  /* 0x000000ffff1c7224 */ /* 0x000fe200078e0a1c */
[----:B------:R-:W-:-:S06]  /*30c0*/  UMOV UR6, 0x8 ;  /* 0x0000000800067882 */ /* 0x000fcc0000000000 */
.L_x_48:
[----:B------:R-:W0:Y:S01]  /*30d0*/  I2F.RP R32, R21 ;  /* 0x0000001500207306 */ /* 0x000e220000209400 */
[----:B------:R-:W-:-:S05]  /*30e0*/  VIADD R23, R29, 0x2 ;  /* 0x000000021d177836 */ /* 0x000fca0000000000 */
[----:B------:R-:W-:Y:S02]  /*30f0*/  IABS R30, R23 ;  /* 0x00000017001e7213 */ /* 0x000fe40000000000 */
[----:B------:R-:W-:Y:S01]  /*3100*/  ISETP.GE.AND P1, PT, R23, RZ, PT ;  /* 0x000000ff1700720c */ /* 0x000fe20003f26270 */
[----:B------:R-:W-:Y:S02]  /*3110*/  IMAD.U32 R23, RZ, RZ, UR7 ;  /* 0x00000007ff177e24 */ /* 0x000fe4000f8e00ff */
[----:B------:R-:W-:Y:S01]  /*3120*/  IMAD.HI.U32 R3, R3, R30, RZ ;  /* 0x0000001e03037227 */ /* 0x000fe200078e00ff */
[----:B0-----:R-:W0:Y:S03]  /*3130*/  MUFU.RCP R32, R32 ;  /* 0x0000002000207308 */ /* 0x001e260000001000 */
[----:B------:R-:W-:-:S05]  /*3140*/  IMAD R31, R3, R22, R30 ;  /* 0x00000016031f7224 */ /* 0x000fca00078e021e */
[----:B------:R-:W-:Y:S02]  /*3150*/  ISETP.GT.U32.AND P0, PT, R2, R31, PT ;  /* 0x0000001f0200720c */ /* 0x000fe40003f04070 */
[----:B0-----:R-:W-:-:S11]  /*3160*/  IADD3 R33, PT, PT, R32, 0xffffffe, RZ ;  /* 0x0ffffffe20217810 */ /* 0x001fd60007ffe0ff */
[----:B------:R-:W-:Y:S01]  /*3170*/  @!P0 IMAD.IADD R31, R31, 0x1, -R21 ;  /* 0x000000011f1f8824 */ /* 0x000fe200078e0a15 */
[----:B------:R-:W-:Y:S01]  /*3180*/  IADD3 R32, PT, PT, R29, 0x3, RZ ;  /* 0x000000031d207810 */ /* 0x000fe20007ffe0ff */
[----:B------:R-:W0:Y:S03]  /*3190*/  F2I.FTZ.U32.TRUNC.NTZ R3, R33 ;  /* 0x0000002100037305 */ /* 0x000e26000021f000 */
[----:B------:R-:W-:Y:S01]  /*31a0*/  ISETP.GT.U32.AND P0, PT, R2, R31, PT ;  /* 0x0000001f0200720c */ /* 0x000fe20003f04070 */
[----:B------:R-:W-:Y:S01]  /*31b0*/  IMAD.MOV.U32 R2, RZ, RZ, RZ ;  /* 0x000000ffff027224 */ /* 0x000fe200078e00ff */
[----:B------:R-:W-:Y:S01]  /*31c0*/  ISETP.GE.AND P3, PT, R32, RZ, PT ;  /* 0x000000ff2000720c */ /* 0x000fe20003f66270 */
[----:B0-----:R-:W-:-:S10]  /*31d0*/  IMAD.MOV R30, RZ, RZ, -R3 ;  /* 0x000000ffff1e7224 */ /* 0x001fd400078e0a03 */
[----:B------:R-:W-:Y:S01]  /*31e0*/  @!P0 IMAD.IADD R31, R31, 0x1, -R21 ;  /* 0x000000011f1f8824 */ /* 0x000fe200078e0a15 */
[----:B------:R-:W-:Y:S01]  /*31f0*/  PLOP3.LUT P0, PT, PT, PT, UP0, 0x80, 0x8 ;  /* 0x000000000008781c */ /* 0x000fe20003f0f008 */
[----:B------:R-:W-:Y:S01]  /*3200*/  IMAD R35, R30, R21, RZ ;  /* 0x000000151e237224 */ /* 0x000fe200078e02ff */
[----:B------:R-:W-:Y:S02]  /*3210*/  IABS R30, R32 ;  /* 0x00000020001e7213 */ /* 0x000fe40000000000 */
[----:B------:R-:W-:Y:S01]  /*3220*/  @!P1 IADD3 R31, PT, PT, -R31, RZ, RZ ;  /* 0x000000ff1f1f9210 */ /* 0x000fe20007ffe1ff */
[----:B------:R-:W-:-:S03]  /*3230*/  IMAD.HI.U32 R3, R3, R35, R2 ;  /* 0x0000002303037227 */ /* 0x000fc600078e0002 */
[----:B------:R-:W-:Y:S01]  /*3240*/  SEL R31, R23, R31, !P0 ;  /* 0x0000001f171f7207 */ /* 0x000fe20004000000 */
[----:B------:R-:W-:Y:S02]  /*3250*/  IMAD.MOV.U32 R2, RZ, RZ, R21 ;  /* 0x000000ffff027224 */ /* 0x000fe400078e0015 */
[----:B------:R-:W-:Y:S01]  /*3260*/  IMAD.HI.U32 R33, R3, R30, RZ ;  /* 0x0000001e03217227 */ /* 0x000fe200078e00ff */
[----:B------:R-:W-:-:S03]  /*3270*/  LEA R31, R31, UR16, 0x2 ;  /* 0x000000101f1f7c11 */ /* 0x000fc6000f8e10ff */
[----:B------:R-:W-:-:S03]  /*3280*/  IMAD R30, R33, R22, R30 ;  /* 0x00000016211e7224 */ /* 0x000fc600078e021e */
[----:B------:R-:W2:Y:S02]  /*3290*/  LDL R31, [R31] ;  /* 0x000000001f1f7983 */ /* 0x000ea40000100800 */
[----:B------:R-:W-:-:S13]  /*32a0*/  ISETP.GT.U32.AND P2, PT, R2, R30, PT ;  /* 0x0000001e0200720c */ /* 0x000fda0003f44070 */
[----:B------:R-:W-:-:S05]  /*32b0*/  @!P2 IMAD.IADD R30, R30, 0x1, -R21 ;  /* 0x000000011e1ea824 */ /* 0x000fca00078e0a15 */
[----:B------:R-:W-:-:S13]  /*32c0*/  ISETP.GT.U32.AND P2, PT, R2, R30, PT ;  /* 0x0000001e0200720c */ /* 0x000fda0003f44070 */
[----:B------:R-:W-:-:S04]  /*32d0*/  @!P2 IMAD.IADD R30, R30, 0x1, -R21 ;  /* 0x000000011e1ea824 */ /* 0x000fc800078e0a15 */
[----:B------:R-:W-:-:S05]  /*32e0*/  @!P3 IMAD.MOV R30, RZ, RZ, -R30 ;  /* 0x000000ffff1eb224 */ /* 0x000fca00078e0a1e */
[----:B------:R-:W-:-:S04]  /*32f0*/  SEL R30, R23, R30, !P0 ;  /* 0x0000001e171e7207 */ /* 0x000fc80004000000 */
[----:B------:R-:W-:-:S06]  /*3300*/  LEA R30, R30, UR16, 0x2 ;  /* 0x000000101e1e7c11 */ /* 0x000fcc000f8e10ff */
[----:B------:R-:W3:Y:S01]  /*3310*/  LDL R30, [R30] ;  /* 0x000000001e1e7983 */ /* 0x000ee20000100800 */
[----:B--2---:R-:W-:Y:S02]  /*3320*/  FMNMX R33, R31, R26, PT ;  /* 0x0000001a1f217209 */ /* 0x004fe40003800000 */
[----:B------:R-:W-:-:S04]  /*3330*/  IADD3 R26, PT, PT, R29, 0x4, RZ ;  /* 0x000000041d1a7810 */ /* 0x000fc80007ffe0ff */
[----:B------:R-:W-:Y:S02]  /*3340*/  IABS R32, R26 ;  /* 0x0000001a00207213 */ /* 0x000fe40000000000 */
[----:B------:R-:W-:-:S03]  /*3350*/  FMNMX R27, R31, R27, !PT ;  /* 0x0000001b1f1b7209 */ /* 0x000fc60007800000 */
[----:B------:R-:W-:-:S04]  /*3360*/  IMAD.HI.U32 R31, R3, R32, RZ ;  /* 0x00000020031f7227 */ /* 0x000fc800078e00ff */
[----:B------:R-:W-:-:S05]  /*3370*/  IMAD R31, R31, R22, R32 ;  /* 0x000000161f1f7224 */ /* 0x000fca00078e0220 */
[----:B------:R-:W-:Y:S01]  /*3380*/  ISETP.GT.U32.AND P1, PT, R2, R31, PT ;  /* 0x0000001f0200720c */ /* 0x000fe20003f24070 */
[----:B------:R-:W-:Y:S01]  /*3390*/  VIADD R32, R29, 0x5 ;  /* 0x000000051d207836 */ /* 0x000fe20000000000 */
[----:B------:R-:W-:-:S11]  /*33a0*/  ISETP.GE.AND P2, PT, R26, RZ, PT ;  /* 0x000000ff1a00720c */ /* 0x000fd60003f46270 */
[----:B------:R-:W-:-:S05]  /*33b0*/  @!P1 IMAD.IADD R31, R31, 0x1, -R21 ;  /* 0x000000011f1f9824 */ /* 0x000fca00078e0a15 */
[----:B------:R-:W-:Y:S02]  /*33c0*/  ISETP.GT.U32.AND P1, PT, R2, R31, PT ;  /* 0x0000001f0200720c */ /* 0x000fe40003f24070 */
[-C--:B---3--:R-:W-:Y:S02]  /*33d0*/  FMNMX R26, R33, R30.reuse, PT ;  /* 0x0000001e211a7209 */ /* 0x088fe40003800000 */
[----:B------:R-:W-:Y:S02]  /*33e0*/  FMNMX R27, R27, R30, !PT ;  /* 0x0000001e1b1b7209 */ /* 0x000fe40007800000 */
[----:B------:R-:W-:-:S07]  /*33f0*/  IABS R30, R32 ;  /* 0x00000020001e7213 */ /* 0x000fce0000000000 */
[----:B------:R-:W-:Y:S01]  /*3400*/  @!P1 IADD3 R31, PT, PT, R31, -R21, RZ ;  /* 0x800000151f1f9210 */ /* 0x000fe20007ffe0ff */
[----:B------:R-:W-:-:S04]  /*3410*/  IMAD.HI.U32 R33, R3, R30, RZ ;  /* 0x0000001e03217227 */ /* 0x000fc800078e00ff */
[----:B------:R-:W-:Y:S02]  /*3420*/  IMAD R33, R33, R22, R30 ;  /* 0x0000001621217224 */ /* 0x000fe400078e021e */
[----:B------:R-:W-:-:S03]  /*3430*/  @!P2 IMAD.MOV R31, RZ, RZ, -R31 ;  /* 0x000000ffff1fa224 */ /* 0x000fc600078e0a1f */
[----:B------:R-:W-:Y:S02]  /*3440*/  ISETP.GT.U32.AND P3, PT, R2, R33, PT ;  /* 0x000000210200720c */ /* 0x000fe40003f64070 */
[----:B------:R-:W-:-:S04]  /*3450*/  SEL R31, R23, R31, !P0 ;  /* 0x0000001f171f7207 */ /* 0x000fc80004000000 */
[----:B------:R-:W-:-:S06]  /*3460*/  LEA R31, R31, UR16, 0x2 ;  /* 0x000000101f1f7c11 */ /* 0x000fcc000f8e10ff */
[----:B------:R-:W2:Y:S01]  /*3470*/  LDL R31, [R31] ;  /* 0x000000001f1f7983 */ /* 0x000ea20000100800 */
[----:B------:R-:W-:Y:S01]  /*3480*/  @!P3 IMAD.IADD R33, R33, 0x1, -R21 ;  /* 0x000000012121b824 */ /* 0x000fe200078e0a15 */
[----:B------:R-:W-:-:S04]  /*3490*/  ISETP.GE.AND P4, PT, R32, RZ, PT ;  /* 0x000000ff2000720c */ /* 0x000fc80003f86270 */
        /* <DEDUP_REMOVED lines=19> */
[----:B------:R-:W-:-:S05]  /*35d0*/  IABS R30, R32 ;  /* 0x00000020001e7213 */ /* 0x000fca0000000000 */
[----:B------:R-:W-:Y:S02]  /*35e0*/  IMAD.HI.U32 R33, R3, R30, RZ ;  /* 0x0000001e03217227 */ /* 0x000fe400078e00ff */
[----:B------:R-:W-:Y:S02]  /*35f0*/  @!P1 IADD3 R31, PT, PT, R31, -R21, RZ ;  /* 0x800000151f1f9210 */ /* 0x000fe40007ffe0ff */
[----:B------:R-:W-:-:S03]  /*3600*/  IMAD R33, R33, R22, R30 ;  /* 0x0000001621217224 */ /* 0x000fc600078e021e */
[----:B------:R-:W-:Y:S02]  /*3610*/  @!P2 IMAD.MOV R31, RZ, RZ, -R31 ;  /* 0x000000ffff1fa224 */ /* 0x000fe400078e0a1f */
[----:B------:R-:W-:-:S03]  /*3620*/  ISETP.GT.U32.AND P3, PT, R2, R33, PT ;  /* 0x000000210200720c */ /* 0x000fc60003f64070 */
[----:B------:R-:W-:-:S04]  /*3630*/  SEL R31, R23, R31, !P0 ;  /* 0x0000001f171f7207 */ /* 0x000fc80004000000 */
[----:B------:R-:W-:-:S06]  /*3640*/  LEA R31, R31, UR16, 0x2 ;  /* 0x000000101f1f7c11 */ /* 0x000fcc000f8e10ff */
[----:B------:R-:W-:Y:S01]  /*3650*/  @!P3 IMAD.IADD R33, R33, 0x1, -R21 ;  /* 0x000000012121b824 */ /* 0x000fe200078e0a15 */
[----:B------:R-:W2:Y:S04]  /*3660*/  LDL R31, [R31] ;  /* 0x000000001f1f7983 */ /* 0x000ea80000100800 */
[----:B------:R-:W-:Y:S02]  /*3670*/  ISETP.GT.U32.AND P3, PT, R2, R33, PT ;  /* 0x000000210200720c */ /* 0x000fe40003f64070 */
[----:B------:R-:W-:-:S11]  /*3680*/  ISETP.GE.AND P4, PT, R32, RZ, PT ;  /* 0x000000ff2000720c */ /* 0x000fd60003f86270 */
        /* <DEDUP_REMOVED lines=14> */
[----:B------:R-:W-:Y:S01]  /*3770*/  @!P1 IMAD.IADD R31, R31, 0x1, -R21 ;  /* 0x000000011f1f9824 */ /* 0x000fe200078e0a15 */
[-C--:B---3--:R-:W-:Y:S02]  /*3780*/  FMNMX R26, R33, R30.reuse, PT ;  /* 0x0000001e211a7209 */ /* 0x088fe40003800000 */
[----:B------:R-:W-:Y:S02]  /*3790*/  FMNMX R27, R27, R30, !PT ;  /* 0x0000001e1b1b7209 */ /* 0x000fe40007800000 */
[----:B------:R-:W-:Y:S02]  /*37a0*/  IABS R30, R32 ;  /* 0x00000020001e7213 */ /* 0x000fe40000000000 */
[----:B------:R-:W-:-:S03]  /*37b0*/  ISETP.GT.U32.AND P1, PT, R2, R31, PT ;  /* 0x0000001f0200720c */ /* 0x000fc60003f24070 */
[----:B------:R-:W-:-:S04]  /*37c0*/  IMAD.HI.U32 R33, R3, R30, RZ ;  /* 0x0000001e03217227 */ /* 0x000fc800078e00ff */
[----:B------:R-:W-:-:S05]  /*37d0*/  IMAD R33, R33, R22, R30 ;  /* 0x0000001621217224 */ /* 0x000fca00078e021e */
[----:B------:R-:W-:Y:S02]  /*37e0*/  ISETP.GT.U32.AND P3, PT, R2, R33, PT ;  /* 0x000000210200720c */ /* 0x000fe40003f64070 */
[----:B------:R-:W-:-:S05]  /*37f0*/  @!P1 IADD3 R31, PT, PT, R31, -R21, RZ ;  /* 0x800000151f1f9210 */ /* 0x000fca0007ffe0ff */
[----:B------:R-:W-:-:S05]  /*3800*/  @!P2 IMAD.MOV R31, RZ, RZ, -R31 ;  /* 0x000000ffff1fa224 */ /* 0x000fca00078e0a1f */
[----:B------:R-:W-:Y:S01]  /*3810*/  SEL R31, R23, R31, !P0 ;  /* 0x0000001f171f7207 */ /* 0x000fe20004000000 */
[----:B------:R-:W-:-:S03]  /*3820*/  @!P3 IMAD.IADD R33, R33, 0x1, -R21 ;  /* 0x000000012121b824 */ /* 0x000fc600078e0a15 */
[----:B------:R-:W-:Y:S02]  /*3830*/  LEA R31, R31, UR16, 0x2 ;  /* 0x000000101f1f7c11 */ /* 0x000fe4000f8e10ff */
[----:B------:R-:W-:Y:S02]  /*3840*/  ISETP.GT.U32.AND P3, PT, R2, R33, PT ;  /* 0x000000210200720c */ /* 0x000fe40003f64070 */
[----:B------:R-:W-:Y:S02]  /*3850*/  ISETP.GE.AND P4, PT, R32, RZ, PT ;  /* 0x000000ff2000720c */ /* 0x000fe40003f86270 */
[----:B------:R-:W2:Y:S09]  /*3860*/  LDL R31, [R31] ;  /* 0x000000001f1f7983 */ /* 0x000eb20000100800 */
        /* <DEDUP_REMOVED lines=13> */
[----:B------:R-:W-:Y:S02]  /*3940*/  ISETP.GE.AND P2, PT, R26, RZ, PT ;  /* 0x000000ff1a00720c */ /* 0x000fe40003f46270 */
[-C--:B---3--:R-:W-:Y:S02]  /*3950*/  FMNMX R26, R33, R30.reuse, PT ;  /* 0x0000001e211a7209 */ /* 0x088fe40003800000 */
[----:B------:R-:W-:Y:S02]  /*3960*/  FMNMX R27, R27, R30, !PT ;  /* 0x0000001e1b1b7209 */ /* 0x000fe40007800000 */
[----:B------:R-:W-:-:S05]  /*3970*/  IABS R30, R32 ;  /* 0x00000020001e7213 */ /* 0x000fca0000000000 */
[----:B------:R-:W-:Y:S02]  /*3980*/  @!P1 IMAD.IADD R31, R31, 0x1, -R21 ;  /* 0x000000011f1f9824 */ /* 0x000fe400078e0a15 */
[----:B------:R-:W-:-:S03]  /*3990*/  IMAD.HI.U32 R33, R3, R30, RZ ;  /* 0x0000001e03217227 */ /* 0x000fc600078e00ff */
[----:B------:R-:W-:Y:S01]  /*39a0*/  ISETP.GT.U32.AND P1, PT, R2, R31, PT ;  /* 0x0000001f0200720c */ /* 0x000fe20003f24070 */
[----:B------:R-:W-:-:S05]  /*39b0*/  IMAD R33, R33, R22, R30 ;  /* 0x0000001621217224 */ /* 0x000fca00078e021e */
[----:B------:R-:W-:-:S07]  /*39c0*/  ISETP.GT.U32.AND P3, PT, R2, R33, PT ;  /* 0x000000210200720c */ /* 0x000fce0003f64070 */
[----:B------:R-:W-:-:S05]  /*39d0*/  @!P1 IADD3 R31, PT, PT, R31, -R21, RZ ;  /* 0x800000151f1f9210 */ /* 0x000fca0007ffe0ff */
[----:B------:R-:W-:Y:S02]  /*39e0*/  @!P2 IMAD.MOV R31, RZ, RZ, -R31 ;  /* 0x000000ffff1fa224 */ /* 0x000fe400078e0a1f */
[----:B------:R-:W-:-:S03]  /*39f0*/  @!P3 IMAD.IADD R33, R33, 0x1, -R21 ;  /* 0x000000012121b824 */ /* 0x000fc600078e0a15 */
[----:B------:R-:W-:Y:S02]  /*3a00*/  SEL R31, R23, R31, !P0 ;  /* 0x0000001f171f7207 */ /* 0x000fe40004000000 */
[----:B------:R-:W-:Y:S02]  /*3a10*/  ISETP.GT.U32.AND P3, PT, R2, R33, PT ;  /* 0x000000210200720c */ /* 0x000fe40003f64070 */
[----:B------:R-:W-:Y:S02]  /*3a20*/  LEA R31, R31, UR16, 0x2 ;  /* 0x000000101f1f7c11 */ /* 0x000fe4000f8e10ff */
[----:B------:R-:W-:-:S04]  /*3a30*/  ISETP.GE.AND P4, PT, R32, RZ, PT ;  /* 0x000000ff2000720c */ /* 0x000fc80003f86270 */
[----:B------:R-:W2:Y:S05]  /*3a40*/  LDL R31, [R31] ;  /* 0x000000001f1f7983 */ /* 0x000eaa0000100800 */
        /* <DEDUP_REMOVED lines=10> */
[----:B------:R-:W-:Y:S02]  /*3af0*/  IMAD R31, R31, R22, R32 ;  /* 0x000000161f1f7224 */ /* 0x000fe400078e0220 */
[----:B------:R-:W-:-:S03]  /*3b00*/  VIADD R32, R29, 0xd ;  /* 0x0000000d1d207836 */ /* 0x000fc60000000000 */
[----:B------:R-:W-:Y:S02]  /*3b10*/  ISETP.GT.U32.AND P1, PT, R2, R31, PT ;  /* 0x0000001f0200720c */ /* 0x000fe40003f24070 */
[----:B------:R-:W-:Y:S02]  /*3b20*/  ISETP.GE.AND P2, PT, R26, RZ, PT ;  /* 0x000000ff1a00720c */ /* 0x000fe40003f46270 */
[-C--:B---3--:R-:W-:Y:S02]  /*3b30*/  FMNMX R26, R33, R30.reuse, PT ;  /* 0x0000001e211a7209 */ /* 0x088fe40003800000 */
[----:B------:R-:W-:Y:S02]  /*3b40*/  FMNMX R27, R27, R30, !PT ;  /* 0x0000001e1b1b7209 */ /* 0x000fe40007800000 */
[----:B------:R-:W-:-:S05]  /*3b50*/  IABS R30, R32 ;  /* 0x00000020001e7213 */ /* 0x000fca0000000000 */
[----:B------:R-:W-:-:S04]  /*3b60*/  IMAD.HI.U32 R33, R3, R30, RZ ;  /* 0x0000001e03217227 */ /* 0x000fc800078e00ff */
[----:B------:R-:W-:Y:S02]  /*3b70*/  @!P1 IMAD.IADD R31, R31, 0x1, -R21 ;  /* 0x000000011f1f9824 */ /* 0x000fe400078e0a15 */
[----:B------:R-:W-:-:S03]  /*3b80*/  IMAD R33, R33, R22, R30 ;  /* 0x0000001621217224 */ /* 0x000fc600078e021e */
[C---:B------:R-:W-:Y:S02]  /*3b90*/  ISETP.GT.U32.AND P1, PT, R2.reuse, R31, PT ;  /* 0x0000001f0200720c */ /* 0x040fe40003f24070 */
[----:B------:R-:W-:-:S11]  /*3ba0*/  ISETP.GT.U32.AND P3, PT, R2, R33, PT ;  /* 0x000000210200720c */ /* 0x000fd60003f64070 */
[----:B------:R-:W-:Y:S02]  /*3bb0*/  @!P1 IADD3 R31, PT, PT, R31, -R21, RZ ;  /* 0x800000151f1f9210 */ /* 0x000fe40007ffe0ff */
[----:B------:R-:W-:-:S03]  /*3bc0*/  @!P3 IMAD.IADD R33, R33, 0x1, -R21 ;  /* 0x000000012121b824 */ /* 0x000fc600078e0a15 */
[----:B------:R-:W-:Y:S02]  /*3bd0*/  @!P2 IMAD.MOV R31, RZ, RZ, -R31 ;  /* 0x000000ffff1fa224 */ /* 0x000fe400078e0a1f */
[----:B------:R-:W-:Y:S02]  /*3be0*/  ISETP.GT.U32.AND P3, PT, R2, R33, PT ;  /* 0x000000210200720c */ /* 0x000fe40003f64070 */
[----:B------:R-:W-:Y:S02]  /*3bf0*/  ISETP.GE.AND P4, PT, R32, RZ, PT ;  /* 0x000000ff2000720c */ /* 0x000fe40003f86270 */
[----:B------:R-:W-:-:S04]  /*3c00*/  SEL R31, R23, R31, !P0 ;  /* 0x0000001f171f7207 */ /* 0x000fc80004000000 */
[----:B------:R-:W-:-:S05]  /*3c10*/  LEA R31, R31, UR16, 0x2 ;  /* 0x000000101f1f7c11 */ /* 0x000fca000f8e10ff */
[----:B------:R-:W-:Y:S01]  /*3c20*/  @!P3 IMAD.IADD R33, R33, 0x1, -R21 ;  /* 0x000000012121b824 */ /* 0x000fe200078e0a15 */
[----:B------:R-:W2:Y:S03]  /*3c30*/  LDL R31, [R31] ;  /* 0x000000001f1f7983 */ /* 0x000ea60000100800 */
        /* <DEDUP_REMOVED lines=10> */
[----:B------:R-:W-:Y:S01]  /*3ce0*/  VIADD R32, R29, 0xf ;  /* 0x0000000f1d207836 */ /* 0x000fe20000000000 */
[----:B------:R-:W-:Y:S02]  /*3cf0*/  ISETP.GE.AND P2, PT, R26, RZ, PT ;  /* 0x000000ff1a00720c */ /* 0x000fe40003f46270 */
[-C--:B---3--:R-:W-:Y:S02]  /*3d00*/  FMNMX R26, R33, R30.reuse, PT ;  /* 0x0000001e211a7209 */ /* 0x088fe40003800000 */
[----:B------:R-:W-:Y:S02]  /*3d10*/  FMNMX R27, R27, R30, !PT ;  /* 0x0000001e1b1b7209 */ /* 0x000fe40007800000 */
[----:B------:R-:W-:-:S05]  /*3d20*/  IABS R30, R32 ;  /* 0x00000020001e7213 */ /* 0x000fca0000000000 */
[----:B------:R-:W-:Y:S01]  /*3d30*/  IMAD.HI.U32 R33, R3, R30, RZ ;  /* 0x0000001e03217227 */ /* 0x000fe200078e00ff */
[----:B------:R-:W-:-:S03]  /*3d40*/  ISETP.GT.U32.AND P1, PT, R2, R31, PT ;  /* 0x0000001f0200720c */ /* 0x000fc60003f24070 */
[----:B------:R-:W-:-:S05]  /*3d50*/  IMAD R33, R33, R22, R30 ;  /* 0x0000001621217224 */ /* 0x000fca00078e021e */
[----:B------:R-:W-:-:S05]  /*3d60*/  ISETP.GT.U32.AND P3, PT, R2, R33, PT ;  /* 0x000000210200720c */ /* 0x000fca0003f64070 */
[----:B------:R-:W-:-:S05]  /*3d70*/  @!P1 IMAD.IADD R31, R31, 0x1, -R21 ;  /* 0x000000011f1f9824 */ /* 0x000fca00078e0a15 */
[----:B------:R-:W-:-:S03]  /*3d80*/  ISETP.GT.U32.AND P1, PT, R2, R31, PT ;  /* 0x0000001f0200720c */ /* 0x000fc60003f24070 */
[----:B------:R-:W-:Y:S01]  /*3d90*/  @!P3 IMAD.IADD R33, R33, 0x1, -R21 ;  /* 0x000000012121b824 */ /* 0x000fe200078e0a15 */
[----:B------:R-:W-:-:S04]  /*3da0*/  ISETP.GE.AND P4, PT, R32, RZ, PT ;  /* 0x000000ff2000720c */ /* 0x000fc80003f86270 */
[----:B------:R-:W-:-:S05]  /*3db0*/  ISETP.GT.U32.AND P3, PT, R2, R33, PT ;  /* 0x000000210200720c */ /* 0x000fca0003f64070 */
[----:B------:R-:W-:-:S05]  /*3dc0*/  @!P1 IADD3 R31, PT, PT, R31, -R21, RZ ;  /* 0x800000151f1f9210 */ /* 0x000fca0007ffe0ff */
[----:B------:R-:W-:-:S03]  /*3dd0*/  @!P2 IMAD.MOV R31, RZ, RZ, -R31 ;  /* 0x000000ffff1fa224 */ /* 0x000fc600078e0a1f */
[----:B------:R-:W-:Y:S02]  /*3de0*/  @!P3 IMAD.IADD R33, R33, 0x1, -R21 ;  /* 0x000000012121b824 */ /* 0x000fe400078e0a15 */
[----:B------:R-:W-:Y:S02]  /*3df0*/  SEL R31, R23, R31, !P0 ;  /* 0x0000001f171f7207 */ /* 0x000fe40004000000 */
[----:B------:R-:W-:Y:S02]  /*3e00*/  @!P4 IMAD.MOV R33, RZ, RZ, -R33 ;  /* 0x000000ffff21c224 */ /* 0x000fe400078e0a21 */
[----:B------:R-:W-:-:S03]  /*3e10*/  LEA R31, R31, UR16, 0x2 ;  /* 0x000000101f1f7c11 */ /* 0x000fc6000f8e10ff */
[----:B------:R-:W-:-:S03]  /*3e20*/  SEL R33, R23, R33, !P0 ;  /* 0x0000002117217207 */ /* 0x000fc60004000000 */
[----:B------:R-:W2:Y:S01]  /*3e30*/  LDL R31, [R31] ;  /* 0x000000001f1f7983 */ /* 0x000ea20000100800 */
[----:B------:R-:W-:-:S06]  /*3e40*/  LEA R33, R33, UR16, 0x2 ;  /* 0x0000001021217c11 */ /* 0x000fcc000f8e10ff */
[----:B------:R-:W3:Y:S01]  /*3e50*/  LDL R33, [R33] ;  /* 0x0000000021217983 */ /* 0x000ee20000100800 */
[----:B--2---:R-:W-:-:S04]  /*3e60*/  FMNMX R30, R27, R31, !PT ;  /* 0x0000001f1b1e7209 */ /* 0x004fc80007800000 */
[----:B---3--:R-:W-:Y:S02]  /*3e70*/  FMNMX R27, R30, R33, !PT ;  /* 0x000000211e1b7209 */ /* 0x008fe40007800000 */
[C---:B------:R-:W-:Y:S01]  /*3e80*/  IADD3 R30, PT, PT, R29.reuse, 0x11, RZ ;  /* 0x000000111d1e7810 */ /* 0x040fe20007ffe0ff */
[----:B------:R-:W-:-:S03]  /*3e90*/  VIADD R29, R29, 0x10 ;  /* 0x000000101d1d7836 */ /* 0x000fc60000000000 */
[----:B------:R-:W-:Y:S02]  /*3ea0*/  ISETP.GE.AND P4, PT, R30, RZ, PT ;  /* 0x000000ff1e00720c */ /* 0x000fe40003f86270 */
[----:B------:R-:W-:Y:S02]  /*3eb0*/  IABS R30, R30 ;  /* 0x0000001e001e7213 */ /* 0x000fe40000000000 */
[----:B------:R-:W-:Y:S02]  /*3ec0*/  FMNMX R26, R26, R31, PT ;  /* 0x0000001f1a1a7209 */ /* 0x000fe40003800000 */
[----:B------:R-:W-:Y:S01]  /*3ed0*/  IABS R32, R29 ;  /* 0x0000001d00207213 */ /* 0x000fe20000000000 */
[----:B------:R-:W-:-:S04]  /*3ee0*/  IMAD.HI.U32 R31, R3, R30, RZ ;  /* 0x0000001e031f7227 */ /* 0x000fc800078e00ff */
[----:B------:R-:W-:Y:S02]  /*3ef0*/  IMAD R30, R31, R22, R30 ;  /* 0x000000161f1e7224 */ /* 0x000fe400078e021e */
[----:B------:R-:W-:-:S04]  /*3f00*/  IMAD.HI.U32 R31, R3, R32, RZ ;  /* 0x00000020031f7227 */ /* 0x000fc800078e00ff */
[----:B------:R-:W-:-:S05]  /*3f10*/  IMAD R31, R31, R22, R32 ;  /* 0x000000161f1f7224 */ /* 0x000fca00078e0220 */
[C---:B------:R-:W-:Y:S02]  /*3f20*/  ISETP.GT.U32.AND P1, PT, R2.reuse, R31, PT ;  /* 0x0000001f0200720c */ /* 0x040fe40003f24070 */
[----:B------:R-:W-:-:S11]  /*3f30*/  ISETP.GT.U32.AND P2, PT, R2, R30, PT ;  /* 0x0000001e0200720c */ /* 0x000fd60003f44070 */
[--C-:B------:R-:W-:Y:S02]  /*3f40*/  @!P1 IMAD.IADD R31, R31, 0x1, -R21.reuse ;  /* 0x000000011f1f9824 */ /* 0x100fe400078e0a15 */
[----:B------:R-:W-:-:S03]  /*3f50*/  @!P2 IMAD.IADD R30, R30, 0x1, -R21 ;  /* 0x000000011e1ea824 */ /* 0x000fc600078e0a15 */
[C---:B------:R-:W-:Y:S02]  /*3f60*/  ISETP.GT.U32.AND P1, PT, R2.reuse, R31, PT ;  /* 0x0000001f0200720c */ /* 0x040fe40003f24070 */
[----:B------:R-:W-:Y:S02]  /*3f70*/  ISETP.GT.U32.AND P3, PT, R2, R30, PT ;  /* 0x0000001e0200720c */ /* 0x000fe40003f64070 */
[----:B------:R-:W-:-:S09]  /*3f80*/  ISETP.GE.AND P2, PT, R29, RZ, PT ;  /* 0x000000ff1d00720c */ /* 0x000fd20003f46270 */
[----:B------:R-:W-:Y:S02]  /*3f90*/  @!P1 IADD3 R31, PT, PT, R31, -R21, RZ ;  /* 0x800000151f1f9210 */ /* 0x000fe40007ffe0ff */
[----:B------:R-:W-:-:S03]  /*3fa0*/  @!P3 IMAD.IADD R30, R30, 0x1, -R21 ;  /* 0x000000011e1eb824 */ /* 0x000fc600078e0a15 */
[----:B------:R-:W-:Y:S02]  /*3fb0*/  @!P2 IMAD.MOV R31, RZ, RZ, -R31 ;  /* 0x000000ffff1fa224 */ /* 0x000fe400078e0a1f */
[----:B------:R-:W-:-:S03]  /*3fc0*/  @!P4 IMAD.MOV R30, RZ, RZ, -R30 ;  /* 0x000000ffff1ec224 */ /* 0x000fc600078e0a1e */
[C---:B------:R-:W-:Y:S02]  /*3fd0*/  SEL R31, R23.reuse, R31, !P0 ;  /* 0x0000001f171f7207 */ /* 0x040fe40004000000 */
[----:B------:R-:W-:Y:S02]  /*3fe0*/  SEL R30, R23, R30, !P0 ;  /* 0x0000001e171e7207 */ /* 0x000fe40004000000 */
[----:B------:R-:W-:Y:S02]  /*3ff0*/  LEA R31, R31, UR16, 0x2 ;  /* 0x000000101f1f7c11 */ /* 0x000fe4000f8e10ff */
[----:B------:R-:W-:-:S04]  /*4000*/  LEA R30, R30, UR16, 0x2 ;  /* 0x000000101e1e7c11 */ /* 0x000fc8000f8e10ff */
[----:B------:R-:W2:Y:S04]  /*4010*/  LDL R31, [R31] ;  /* 0x000000001f1f7983 */ /* 0x000ea80000100800 */
[----:B------:R-:W3:Y:S01]  /*4020*/  LDL R30, [R30] ;  /* 0x000000001e1e7983 */ /* 0x000ee20000100800 */
[----:B------:R-:W-:-:S04]  /*4030*/  IADD3 R28, PT, PT, R28, 0x10, RZ ;  /* 0x000000101c1c7810 */ /* 0x000fc80007ffe0ff */
[----:B------:R-:W-:Y:S02]  /*4040*/  ISETP.NE.AND P1, PT, R28, RZ, PT ;  /* 0x000000ff1c00720c */ /* 0x000fe40003f25270 */
[----:B------:R-:W-:Y:S01]  /*4050*/  FMNMX R26, R26, R33, PT ;  /* 0x000000211a1a7209 */ /* 0x000fe20003800000 */
[----:B------:R-:W-:-:S03]  /*4060*/  UIADD3 UR6, UPT, UPT, UR6, 0x10, URZ ;  /* 0x0000001006067890 */ /* 0x000fc6000fffe0ff */
[-C--:B--2---:R-:W-:Y:S02]  /*4070*/  FMNMX R33, R26, R31.reuse, PT ;  /* 0x0000001f1a217209 */ /* 0x084fe40003800000 */
[----:B------:R-:W-:Y:S02]  /*4080*/  FMNMX R27, R27, R31, !PT ;  /* 0x0000001f1b1b7209 */ /* 0x000fe40007800000 */
[-C--:B---3--:R-:W-:Y:S02]  /*4090*/  FMNMX R26, R33, R30.reuse, PT ;  /* 0x0000001e211a7209 */ /* 0x088fe40003800000 */
[----:B------:R-:W-:Y:S01]  /*40a0*/  FMNMX R27, R27, R30, !PT ;  /* 0x0000001e1b1b7209 */ /* 0x000fe20007800000 */
[----:B------:R-:W-:Y:S06]  /*40b0*/  @P1 BRA `(.L_x_48) ;  /* 0xfffffff000041947 */ /* 0x000fec000383ffff */
[----:B------:R-:W-:-:S12]  /*40c0*/  UIADD3 UR6, UPT, UPT, UR6, -0x7, URZ ;  /* 0xfffffff906067890 */ /* 0x000fd8000fffe0ff */
.L_x_47:
[----:B------:R-:W0:Y:S02]  /*40d0*/  LDCU UR7, c[0x0][0x3a0] ;  /* 0x00007400ff0777ac */ /* 0x000e240008000800 */
[----:B0-----:R-:W-:-:S04]  /*40e0*/  UIADD3 UR11, UPT, UPT, UR7, -0x1, URZ ;  /* 0xffffffff070b7890 */ /* 0x001fc8000fffe0ff */
[----:B------:R-:W-:-:S09]  /*40f0*/  ULOP3.LUT UP0, URZ, UR11, 0xf, URZ, 0xc0, !UPT ;  /* 0x0000000f0bff7892 */ /* 0x000fd2000f80c0ff */
[----:B------:R-:W-:Y:S05]  /*4100*/  BRA.U !UP0, `(.L_x_46) ;  /* 0x0000000d08d87547 */ /* 0x000fea000b800000 */
[----:B------:R-:W-:Y:S02]  /*4110*/  ULOP3.LUT UR7, UR11, 0xf, URZ, 0xc0, !UPT ;  /* 0x0000000f0b077892 */ /* 0x000fe4000f8ec0ff */
[----:B------:R-:W-:Y:S02]  /*4120*/  ULOP3.LUT UP1, URZ, UR11, 0x7, URZ, 0xc0, !UPT ;  /* 0x000000070bff7892 */ /* 0x000fe4000f82c0ff */
[----:B------:R-:W-:-:S04]  /*4130*/  UIADD3 UR7, UPT, UPT, UR7, -0x1, URZ ;  /* 0xffffffff07077890 */ /* 0x000fc8000fffe0ff */
[----:B------:R-:W-:-:S09]  /*4140*/  UISETP.GE.U32.AND UP0, UPT, UR7, 0x7, UPT ;  /* 0x000000070700788c */ /* 0x000fd2000bf06070 */
[----:B------:R-:W-:Y:S05]  /*4150*/  BRA.U !UP0, `(.L_x_49) ;  /* 0x0000000508f07547 */ /* 0x000fea000b800000 */
[----:B------:R-:W-:-:S04]  /*4160*/  VIADD R28, R0, UR6 ;  /* 0x00000006001c7c36 */ /* 0x000fc80008000000 */
[C---:B------:R-:W-:Y:S01]  /*4170*/  VIADD R32, R28.reuse, 0x1 ;  /* 0x000000011c207836 */ /* 0x040fe20000000000 */
[----:B------:R-:W-:Y:S02]  /*4180*/  IABS R30, R28 ;  /* 0x0000001c001e7213 */ /* 0x000fe40000000000 */
[----:B------:R-:W-:-:S03]  /*4190*/  ISETP.GE.AND P2, PT, R28, RZ, PT ;  /* 0x000000ff1c00720c */ /* 0x000fc60003f46270 */
[----:B------:R-:W-:-:S04]  /*41a0*/  IMAD.HI.U32 R29, R3, R30, RZ ;  /* 0x0000001e031d7227 */ /* 0x000fc800078e00ff */
[----:B------:R-:W-:Y:S01]  /*41b0*/  IMAD R29, R29, R22, R30 ;  /* 0x000000161d1d7224 */ /* 0x000fe200078e021e */
[----:B------:R-:W-:-:S04]  /*41c0*/  IABS R30, R32 ;  /* 0x00000020001e7213 */ /* 0x000fc80000000000 */
[----:B------:R-:W-:Y:S01]  /*41d0*/  ISETP.GT.U32.AND P1, PT, R2, R29, PT ;  /* 0x0000001d0200720c */ /* 0x000fe20003f24070 */
[----:B------:R-:W-:-:S04]  /*41e0*/  IMAD.HI.U32 R31, R3, R30, RZ ;  /* 0x0000001e031f7227 */ /* 0x000fc800078e00ff */
[----:B------:R-:W-:-:S05]  /*41f0*/  IMAD R31, R31, R22, R30 ;  /* 0x000000161f1f7224 */ /* 0x000fca00078e021e */
[----:B------:R-:W-:-:S03]  /*4200*/  ISETP.GT.U32.AND P3, PT, R2, R31, PT ;  /* 0x0000001f0200720c */ /* 0x000fc60003f64070 */
[----:B------:R-:W-:-:S05]  /*4210*/  @!P1 IMAD.IADD R29, R29, 0x1, -R21 ;  /* 0x000000011d1d9824 */ /* 0x000fca00078e0a15 */
[----:B------:R-:W-:-:S05]  /*4220*/  ISETP.GT.U32.AND P1, PT, R2, R29, PT ;  /* 0x0000001d0200720c */ /* 0x000fca0003f24070 */
[----:B------:R-:W-:-:S08]  /*4230*/  @!P3 IMAD.IADD R31, R31, 0x1, -R21 ;  /* 0x000000011f1fb824 */ /* 0x000fd000078e0a15 */
[----:B------:R-:W-:Y:S02]  /*4240*/  @!P1 IADD3 R29, PT, PT, R29, -R21, RZ ;  /* 0x800000151d1d9210 */ /* 0x000fe40007ffe0ff */
[----:B------:R-:W-:-:S03]  /*4250*/  ISETP.GT.U32.AND P1, PT, R2, R31, PT ;  /* 0x0000001f0200720c */ /* 0x000fc60003f24070 */
[----:B------:R-:W-:Y:S01]  /*4260*/  @!P2 IMAD.MOV R29, RZ, RZ, -R29 ;  /* 0x000000ffff1da224 */ /* 0x000fe200078e0a1d */
[----:B------:R-:W-:-:S04]  /*4270*/  ISETP.GE.AND P2, PT, R32, RZ, PT ;  /* 0x000000ff2000720c */ /* 0x000fc80003f46270 */
[----:B------:R-:W-:-:S04]  /*4280*/  SEL R29, R23, R29, !P0 ;  /* 0x0000001d171d7207 */ /* 0x000fc80004000000 */
[----:B------:R-:W-:-:S06]  /*4290*/  LEA R29, R29, UR16, 0x2 ;  /* 0x000000101d1d7c11 */ /* 0x000fcc000f8e10ff */
[----:B------:R-:W2:Y:S01]  /*42a0*/  LDL R29, [R29] ;  /* 0x000000001d1d7983 */ /* 0x000ea20000100800 */
[----:B------:R-:W-:-:S05]  /*42b0*/  @!P1 IMAD.IADD R31, R31, 0x1, -R21 ;  /* 0x000000011f1f9824 */ /* 0x000fca00078e0a15 */
[----:B------:R-:W-:-:S04]  /*42c0*/  @!P2 IADD3 R31, PT, PT, -R31, RZ, RZ ;  /* 0x000000ff1f1fa210 */ /* 0x000fc80007ffe1ff */
[----:B------:R-:W-:-:S04]  /*42d0*/  SEL R31, R23, R31, !P0 ;  /* 0x0000001f171f7207 */ /* 0x000fc80004000000 */
[----:B------:R-:W-:-:S05]  /*42e0*/  LEA R31, R31, UR16, 0x2 ;  /* 0x000000101f1f7c11 */ /* 0x000fca000f8e10ff */
[----:B------:R0:W3:Y:S01]  /*42f0*/  LDL R32, [R31] ;  /* 0x000000001f207983 */ /* 0x0000e20000100800 */
[C---:B------:R-:W-:Y:S02]  /*4300*/  VIADD R30, R28.reuse, 0x2 ;  /* 0x000000021c1e7836 */ /* 0x040fe40000000000 */
[----:B------:R-:W-:-:S03]  /*4310*/  VIADD R34, R28, 0x3 ;  /* 0x000000031c227836 */ /* 0x000fc60000000000 */
[----:B------:R-:W-:Y:S02]  /*4320*/  IABS R36, R30 ;  /* 0x0000001e00247213 */ /* 0x000fe40000000000 */
[----:B------:R-:W-:Y:S02]  /*4330*/  ISETP.GE.AND P4, PT, R30, RZ, PT ;  /* 0x000000ff1e00720c */ /* 0x000fe40003f86270 */
[----:B------:R-:W-:Y:S01]  /*4340*/  ISETP.GE.AND P3, PT, R34, RZ, PT ;  /* 0x000000ff2200720c */ /* 0x000fe20003f66270 */
[----:B------:R-:W-:Y:S01]  /*4350*/  IMAD.HI.U32 R33, R3, R36, RZ ;  /* 0x0000002403217227 */ /* 0x000fe200078e00ff */
[----:B------:R-:W-:-:S03]  /*4360*/  IABS R34, R34 ;  /* 0x0000002200227213 */ /* 0x000fc60000000000 */
[----:B------:R-:W-:Y:S02]  /*4370*/  IMAD R30, R33, R22, R36 ;  /* 0x00000016211e7224 */ /* 0x000fe400078e0224 */
[----:B------:R-:W-:-:S03]  /*4380*/  VIADD R33, R28, 0x4 ;  /* 0x000000041c217836 */ /* 0x000fc60000000000 */
[----:B------:R-:W-:Y:S02]  /*4390*/  ISETP.GT.U32.AND P1, PT, R2, R30, PT ;  /* 0x0000001e0200720c */ /* 0x000fe40003f24070 */
[----:B0-----:R-:W-:Y:S02]  /*43a0*/  IABS R31, R33 ;  /* 0x00000021001f7213 */ /* 0x001fe40000000000 */
[----:B------:R-:W-:-:S09]  /*43b0*/  ISETP.GE.AND P2, PT, R33, RZ, PT ;  /* 0x000000ff2100720c */ /* 0x000fd20003f46270 */
[----:B------:R-:W-:-:S05]  /*43c0*/  @!P1 IMAD.IADD R30, R30, 0x1, -R21 ;  /* 0x000000011e1e9824 */ /* 0x000fca00078e0a15 */
[----:B------:R-:W-:-:S13]  /*43d0*/  ISETP.GT.U32.AND P5, PT, R2, R30, PT ;  /* 0x0000001e0200720c */ /* 0x000fda0003fa4070 */
[----:B------:R-:W-:Y:S02]  /*43e0*/  @!P5 IADD3 R30, PT, PT, R30, -R21, RZ ;  /* 0x800000151e1ed210 */ /* 0x000fe40007ffe0ff */
[----:B--2---:R-:W-:Y:S02]  /*43f0*/  FMNMX R33, R26, R29, PT ;  /* 0x0000001d1a217209 */ /* 0x004fe40003800000 */
[----:B------:R-:W-:Y:S01]  /*4400*/  MOV R26, R31 ;  /* 0x0000001f001a7202 */ /* 0x000fe20000000f00 */
[----:B------:R-:W-:Y:S01]  /*4410*/  IMAD.HI.U32 R31, R3, R34, RZ ;  /* 0x00000022031f7227 */ /* 0x000fe200078e00ff */
[----:B------:R-:W-:-:S03]  /*4420*/  FMNMX R27, R27, R29, !PT ;  /* 0x0000001d1b1b7209 */ /* 0x000fc60007800000 */
[----:B------:R-:W-:Y:S02]  /*4430*/  IMAD R31, R31, R22, R34 ;  /* 0x000000161f1f7224 */ /* 0x000fe400078e0222 */
[----:B------:R-:W-:-:S03]  /*4440*/  IMAD.HI.U32 R29, R3, R26, RZ ;  /* 0x0000001a031d7227 */ /* 0x000fc600078e00ff */
[----:B------:R-:W-:Y:S01]  /*4450*/  ISETP.GT.U32.AND P6, PT, R2, R31, PT ;  /* 0x0000001f0200720c */ /* 0x000fe20003fc4070 */
[----:B------:R-:W-:Y:S02]  /*4460*/  IMAD R29, R29, R22, R26 ;  /* 0x000000161d1d7224 */ /* 0x000fe400078e021a */
[----:B------:R-:W-:-:S03]  /*4470*/  VIADD R26, R28, 0x5 ;  /* 0x000000051c1a7836 */ /* 0x000fc60000000000 */
[----:B------:R-:W-:Y:S02]  /*4480*/  ISETP.GT.U32.AND P5, PT, R2, R29, PT ;  /* 0x0000001d0200720c */ /* 0x000fe40003fa4070 */
[----:B------:R-:W-:Y:S02]  /*4490*/  IABS R34, R26 ;  /* 0x0000001a00227213 */ /* 0x000fe40000000000 */
[----:B------:R-:W-:Y:S02]  /*44a0*/  ISETP.GE.AND P1, PT, R26, RZ, PT ;  /* 0x000000ff1a00720c */ /* 0x000fe40003f26270 */
[-C--:B---3--:R-:W-:Y:S01]  /*44b0*/  FMNMX R26, R33, R32.reuse, PT ;  /* 0x00000020211a7209 */ /* 0x088fe20003800000 */
[----:B------:R-:W-:Y:S01]  /*44c0*/  @!P6 IMAD.IADD R31, R31, 0x1, -R21 ;  /* 0x000000011f1fe824 */ /* 0x000fe200078e0a15 */
[----:B------:R-:W-:Y:S01]  /*44d0*/  FMNMX R27, R27, R32, !PT ;  /* 0x000000201b1b7209 */ /* 0x000fe20007800000 */
[----:B------:R-:W-:Y:S02]  /*44e0*/  IMAD.MOV.U32 R32, RZ, RZ, R34 ;  /* 0x000000ffff207224 */ /* 0x000fe400078e0022 */
[----:B------:R-:W-:Y:S01]  /*44f0*/  IMAD.MOV.U32 R34, RZ, RZ, R30 ;  /* 0x000000ffff227224 */ /* 0x000fe200078e001e */
[----:B------:R-:W-:Y:S01]  /*4500*/  ISETP.GT.U32.AND P6, PT, R2, R31, PT ;  /* 0x0000001f0200720c */ /* 0x000fe20003fc4070 */
[----:B------:R-:W-:-:S02]  /*4510*/  VIADD R30, R28, 0x6 ;  /* 0x000000061c1e7836 */ /* 0x000fc40000000000 */
[----:B------:R-:W-:Y:S01]  /*4520*/  @!P5 IMAD.IADD R29, R29, 0x1, -R21 ;  /* 0x000000011d1dd824 */ /* 0x000fe200078e0a15 */
[----:B------:R-:W-:Y:S01]  /*4530*/  @!P4 IADD3 R34, PT, PT, -R34, RZ, RZ ;  /* 0x000000ff2222c210 */ /* 0x000fe20007ffe1ff */
[----:B------:R-:W-:Y:S01]  /*4540*/  IMAD.HI.U32 R33, R3, R32, RZ ;  /* 0x0000002003217227 */ /* 0x000fe200078e00ff */
[----:B------:R-:W-:Y:S02]  /*4550*/  ISETP.GE.AND P4, PT, R30, RZ, PT ;  /* 0x000000ff1e00720c */ /* 0x000fe40003f86270 */
[----:B------:R-:W-:Y:S01]  /*4560*/  IABS R30, R30 ;  /* 0x0000001e001e7213 */ /* 0x000fe20000000000 */
[----:B------:R-:W-:Y:S01]  /*4570*/  IMAD R32, R33, R22, R32 ;  /* 0x0000001621207224 */ /* 0x000fe200078e0220 */
[----:B------:R-:W-:Y:S01]  /*4580*/  ISETP.GT.U32.AND P5, PT, R2, R29, PT ;  /* 0x0000001d0200720c */ /* 0x000fe20003fa4070 */
[----:B------:R-:W-:Y:S01]  /*4590*/  VIADD R28, R28, 0x7 ;  /* 0x000000071c1c7836 */ /* 0x000fe20000000000 */
[----:B------:R-:W-:Y:S01]  /*45a0*/  SEL R34, R23, R34, !P0 ;  /* 0x0000002217227207 */ /* 0x000fe20004000000 */
[----:B------:R-:W-:-:S03]  /*45b0*/  IMAD.HI.U32 R33, R3, R30, RZ ;  /* 0x0000001e03217227 */ /* 0x000fc600078e00ff */
[----:B------:R-:W-:Y:S01]  /*45c0*/  IABS R36, R28 ;  /* 0x0000001c00247213 */ /* 0x000fe20000000000 */
[----:B------:R-:W-:Y:S01]  /*45d0*/  @!P6 IMAD.IADD R31, R31, 0x1, -R21 ;  /* 0x000000011f1fe824 */ /* 0x000fe200078e0a15 */
[----:B------:R-:W-:Y:S01]  /*45e0*/  ISETP.GT.U32.AND P6, PT, R2, R32, PT ;  /* 0x000000200200720c */ /* 0x000fe20003fc4070 */
[----:B------:R-:W-:Y:S01]  /*45f0*/  IMAD R30, R33, R22, R30 ;  /* 0x00000016211e7224 */ /* 0x000fe200078e021e */
[----:B------:R-:W-:Y:S01]  /*4600*/  LEA R34, R34, UR16, 0x2 ;  /* 0x0000001022227c11 */ /* 0x000fe2000f8e10ff */
[----:B------:R-:W-:-:S04]  /*4610*/  IMAD.HI.U32 R33, R3, R36, RZ ;  /* 0x0000002403217227 */ /* 0x000fc800078e00ff */
[----:B------:R-:W-:Y:S01]  /*4620*/  @!P5 IMAD.IADD R29, R29, 0x1, -R21 ;  /* 0x000000011d1dd824 */ /* 0x000fe200078e0a15 */
[----:B------:R-:W-:Y:S01]  /*4630*/  ISETP.GT.U32.AND P5, PT, R2, R30, PT ;  /* 0x0000001e0200720c */ /* 0x000fe20003fa4070 */
[----:B------:R-:W-:-:S03]  /*4640*/  @!P3 IMAD.MOV R31, RZ, RZ, -R31 ;  /* 0x000000ffff1fb224 */ /* 0x000fc600078e0a1f */
[----:B------:R-:W-:Y:S02]  /*4650*/  @!P2 IADD3 R29, PT, PT, -R29, RZ, RZ ;  /* 0x000000ff1d1da210 */ /* 0x000fe40007ffe1ff */
[----:B------:R-:W-:Y:S02]  /*4660*/  @!P6 IADD3 R32, PT, PT, R32, -R21, RZ ;  /* 0x800000152020e210 */ /* 0x000fe40007ffe0ff */
[----:B------:R-:W-:Y:S02]  /*4670*/  SEL R31, R23, R31, !P0 ;  /* 0x0000001f171f7207 */ /* 0x000fe40004000000 */
[----:B------:R-:W-:Y:S02]  /*4680*/  ISETP.GT.U32.AND P6, PT, R2, R32, PT ;  /* 0x000000200200720c */ /* 0x000fe40003fc4070 */
[----:B------:R-:W-:Y:S01]  /*4690*/  LEA R31, R31, UR16, 0x2 ;  /* 0x000000101f1f7c11 */ /* 0x000fe2000f8e10ff */
[----:B------:R-:W-:-:S05]  /*46a0*/  @!P5 IMAD.IADD R30, R30, 0x1, -R21 ;  /* 0x000000011e1ed824 */ /* 0x000fca00078e0a15 */
[----:B------:R-:W-:Y:S01]  /*46b0*/  ISETP.GT.U32.AND P5, PT, R2, R30, PT ;  /* 0x0000001e0200720c */ /* 0x000fe20003fa4070 */
[----:B------:R-:W2:Y:S04]  /*46c0*/  LDL R31, [R31] ;  /* 0x000000001f1f7983 */ /* 0x000ea80000100800 */
[----:B------:R-:W-:Y:S01]  /*46d0*/  @!P6 IMAD.IADD R32, R32, 0x1, -R21 ;  /* 0x000000012020e824 */ /* 0x000fe200078e0a15 */
[----:B------:R-:W-:Y:S01]  /*46e0*/  ISETP.GE.AND P6, PT, R28, RZ, PT ;  /* 0x000000ff1c00720c */ /* 0x000fe20003fc6270 */
[----:B------:R-:W-:Y:S01]  /*46f0*/  IMAD R28, R33, R22, R36 ;  /* 0x00000016211c7224 */ /* 0x000fe200078e0224 */
[----:B------:R-:W-:Y:S01]  /*4700*/  SEL R33, R23, R29, !P0 ;  /* 0x0000001d17217207 */ /* 0x000fe20004000000 */
[----:B------:R-:W-:Y:S01]  /*4710*/  @!P1 IMAD.MOV R32, RZ, RZ, -R32 ;  /* 0x000000ffff209224 */ /* 0x000fe200078e0a20 */
[----:B------:R-:W3:Y:S03]  /*4720*/  LDL R29, [R34] ;  /* 0x00000000221d7983 */ /* 0x000ee60000100800 */
[----:B------:R-:W-:-:S02]  /*4730*/  @!P5 IADD3 R30, PT, PT, R30, -R21, RZ ;  /* 0x800000151e1ed210 */ /* 0x000fc40007ffe0ff */
[----:B------:R-:W-:-:S13]  /*4740*/  ISETP.GT.U32.AND P5, PT, R2, R28, PT ;  /* 0x0000001c0200720c */ /* 0x000fda0003fa4070 */
[----:B------:R-:W-:-:S05]  /*4750*/  @!P5 IMAD.IADD R28, R28, 0x1, -R21 ;  /* 0x000000011c1cd824 */ /* 0x000fca00078e0a15 */
[----:B------:R-:W-:Y:S01]  /*4760*/  ISETP.GT.U32.AND P5, PT, R2, R28, PT ;  /* 0x0000001c0200720c */ /* 0x000fe20003fa4070 */
[----:B------:R-:W-:Y:S01]  /*4770*/  @!P4 IMAD.MOV R30, RZ, RZ, -R30 ;  /* 0x000000ffff1ec224 */ /* 0x000fe200078e0a1e */
[----:B------:R-:W-:Y:S02]  /*4780*/  SEL R32, R23, R32, !P0 ;  /* 0x0000002017207207 */ /* 0x000fe40004000000 */
[----:B------:R-:W-:Y:S02]  /*4790*/  LEA R35, R33, UR16, 0x2 ;  /* 0x0000001021237c11 */ /* 0x000fe4000f8e10ff */
[----:B------:R-:W-:-:S07]  /*47a0*/  SEL R33, R23, R30, !P0 ;  /* 0x0000001e17217207 */ /* 0x000fce0004000000 */
[----:B------:R-:W-:Y:S01]  /*47b0*/  @!P5 IMAD.IADD R28, R28, 0x1, -R21 ;  /* 0x000000011c1cd824 */ /* 0x000fe200078e0a15 */
[----:B------:R-:W-:Y:S01]  /*47c0*/  LEA R36, R32, UR16, 0x2 ;  /* 0x0000001020247c11 */ /* 0x000fe2000f8e10ff */
[----:B------:R-:W4:Y:S02]  /*47d0*/  LDL R30, [R35] ;  /* 0x00000000231e7983 */ /* 0x000f240000100800 */
[----:B------:R-:W-:Y:S01]  /*47e0*/  @!P6 IMAD.MOV R28, RZ, RZ, -R28 ;  /* 0x000000ffff1ce224 */ /* 0x000fe200078e0a1c */
[----:B------:R-:W-:-:S04]  /*47f0*/  LEA R33, R33, UR16, 0x2 ;  /* 0x0000001021217c11 */ /* 0x000fc8000f8e10ff */
[----:B------:R-:W-:Y:S02]  /*4800*/  SEL R32, R23, R28, !P0 ;  /* 0x0000001c17207207 */ /* 0x000fe40004000000 */
[----:B------:R-:W5:Y:S02]  /*4810*/  LDL R28, [R36] ;  /* 0x00000000241c7983 */ /* 0x000f640000100800 */
[----:B------:R-:W-:Y:S02]  /*4820*/  LEA R32, R32, UR16, 0x2 ;  /* 0x0000001020207c11 */ /* 0x000fe4000f8e10ff */
[----:B------:R-:W5:Y:S04]  /*4830*/  LDL R33, [R33] ;  /* 0x0000000021217983 */ /* 0x000f680000100800 */
[----:B------:R-:W5:Y:S01]  /*4840*/  LDL R32, [R32] ;  /* 0x0000000020207983 */ /* 0x000f620000100800 */
[----:B------:R-:W-:Y:S01]  /*4850*/  UIADD3 UR6, UPT, UPT, UR6, 0x8, URZ ;  /* 0x0000000806067890 */ /* 0x000fe2000fffe0ff */
[----:B---3--:R-:W-:-:S02]  /*4860*/  FMNMX R26, R26, R29, PT ;  /* 0x0000001d1a1a7209 */ /* 0x008fc40003800000 */
[----:B------:R-:W-:Y:S02]  /*4870*/  FMNMX R34, R27, R29, !PT ;  /* 0x0000001d1b227209 */ /* 0x000fe40007800000 */
[-C--:B--2---:R-:W-:Y:S02]  /*4880*/  FMNMX R27, R26, R31.reuse, PT ;  /* 0x0000001f1a1b7209 */ /* 0x084fe40003800000 */
[----:B------:R-:W-:Y:S02]  /*4890*/  FMNMX R31, R34, R31, !PT ;  /* 0x0000001f221f7209 */ /* 0x000fe40007800000 */
[-C--:B----4-:R-:W-:Y:S02]  /*48a0*/  FMNMX R27, R27, R30.reuse, PT ;  /* 0x0000001e1b1b7209 */ /* 0x090fe40003800000 */
[----:B------:R-:W-:Y:S02]  /*48b0*/  FMNMX R31, R31, R30, !PT ;  /* 0x0000001e1f1f7209 */ /* 0x000fe40007800000 */
[----:B-----5:R-:W-:-:S02]  /*48c0*/  FMNMX R26, R27, R28, PT ;  /* 0x0000001c1b1a7209 */ /* 0x020fc40003800000 */
[----:B------:R-:W-:Y:S02]  /*48d0*/  FMNMX R28, R31, R28, !PT ;  /* 0x0000001c1f1c7209 */ /* 0x000fe40007800000 */
[-C--:B------:R-:W-:Y:S02]  /*48e0*/  FMNMX R27, R26, R33.reuse, PT ;  /* 0x000000211a1b7209 */ /* 0x080fe40003800000 */
[----:B------:R-:W-:Y:S02]  /*48f0*/  FMNMX R33, R28, R33, !PT ;  /* 0x000000211c217209 */ /* 0x000fe40007800000 */
[-C--:B------:R-:W-:Y:S02]  /*4900*/  FMNMX R26, R27, R32.reuse, PT ;  /* 0x000000201b1a7209 */ /* 0x080fe40003800000 */
[----:B------:R-:W-:-:S07]  /*4910*/  FMNMX R27, R33, R32, !PT ;  /* 0x00000020211b7209 */ /* 0x000fce0007800000 */
.L_x_49:
[----:B------:R-:W-:Y:S05]  /*4920*/  BRA.U !UP1, `(.L_x_46) ;  /* 0x0000000509d07547 */ /* 0x000fea000b800000 */
[----:B------:R-:W-:Y:S02]  /*4930*/  ULOP3.LUT UR7, UR11, 0x7, URZ, 0xc0, !UPT ;  /* 0x000000070b077892 */ /* 0x000fe4000f8ec0ff */
[----:B------:R-:W-:Y:S02]  /*4940*/  UISETP.NE.AND UP1, UPT, UR8, URZ, UPT ;  /* 0x000000ff0800728c */ /* 0x000fe4000bf25270 */
[----:B------:R-:W-:-:S04]  /*4950*/  UIADD3 UR7, UPT, UPT, UR7, -0x1, URZ ;  /* 0xffffffff07077890 */ /* 0x000fc8000fffe0ff */
[----:B------:R-:W-:-:S09]  /*4960*/  UISETP.GE.U32.AND UP0, UPT, UR7, 0x3, UPT ;  /* 0x000000030700788c */ /* 0x000fd2000bf06070 */
[----:B------:R-:W-:Y:S05]  /*4970*/  BRA.U !UP0, `(.L_x_50) ;  /* 0x0000000108f47547 */ /* 0x000fea000b800000 */
[----:B------:R-:W-:-:S04]  /*4980*/  IADD3 R31, PT, PT, R0, UR6, RZ ;  /* 0x00000006001f7c10 */ /* 0x000fc8000fffe0ff */
[----:B------:R-:W-:Y:S01]  /*4990*/  IABS R28, R31 ;  /* 0x0000001f001c7213 */ /* 0x000fe20000000000 */
[C---:B------:R-:W-:Y:S01]  /*49a0*/  VIADD R32, R31.reuse, 0x1 ;  /* 0x000000011f207836 */ /* 0x040fe20000000000 */
[----:B------:R-:W-:-:S03]  /*49b0*/  ISETP.GE.AND P3, PT, R31, RZ, PT ;  /* 0x000000ff1f00720c */ /* 0x000fc60003f66270 */
[----:B------:R-:W-:Y:S01]  /*49c0*/  IMAD.HI.U32 R29, R3, R28, RZ ;  /* 0x0000001c031d7227 */ /* 0x000fe200078e00ff */
[----:B------:R-:W-:Y:S02]  /*49d0*/  IABS R30, R32 ;  /* 0x00000020001e7213 */ /* 0x000fe40000000000 */
[----:B------:R-:W-:Y:S01]  /*49e0*/  ISETP.GE.AND P2, PT, R32, RZ, PT ;  /* 0x000000ff2000720c */ /* 0x000fe20003f46270 */
[----:B------:R-:W-:Y:S02]  /*49f0*/  VIADD R32, R31, 0x2 ;  /* 0x000000021f207836 */ /* 0x000fe40000000000 */
[----:B------:R-:W-:Y:S02]  /*4a00*/  IMAD R29, R29, R22, R28 ;  /* 0x000000161d1d7224 */ /* 0x000fe400078e021c */
[----:B------:R-:W-:Y:S01]  /*4a10*/  VIADD R28, R31, 0x3 ;  /* 0x000000031f1c7836 */ /* 0x000fe20000000000 */
[----:B------:R-:W-:Y:S01]  /*4a20*/  IABS R34, R32 ;  /* 0x0000002000227213 */ /* 0x000fe20000000000 */
[----:B------:R-:W-:Y:S01]  /*4a30*/  IMAD.HI.U32 R31, R3, R30, RZ ;  /* 0x0000001e031f7227 */ /* 0x000fe200078e00ff */
[----:B------:R-:W-:-:S02]  /*4a40*/  ISETP.GT.U32.AND P4, PT, R2, R29, PT ;  /* 0x0000001d0200720c */ /* 0x000fc40003f84070 */
[----:B------:R-:W-:Y:S01]  /*4a50*/  IABS R36, R28 ;  /* 0x0000001c00247213 */ /* 0x000fe20000000000 */
[----:B------:R-:W-:Y:S02]  /*4a60*/  IMAD R30, R31, R22, R30 ;  /* 0x000000161f1e7224 */ /* 0x000fe400078e021e */
[----:B------:R-:W-:-:S03]  /*4a70*/  IMAD.HI.U32 R31, R3, R34, RZ ;  /* 0x00000022031f7227 */ /* 0x000fc600078e00ff */
[----:B------:R-:W-:Y:S01]  /*4a80*/  ISETP.GT.U32.AND P1, PT, R2, R30, PT ;  /* 0x0000001e0200720c */ /* 0x000fe20003f24070 */
[----:B------:R-:W-:-:S04]  /*4a90*/  IMAD.HI.U32 R33, R3, R36, RZ ;  /* 0x0000002403217227 */ /* 0x000fc800078e00ff */
[-C--:B------:R-:W-:Y:S01]  /*4aa0*/  IMAD R31, R31, R22.reuse, R34 ;  /* 0x000000161f1f7224 */ /* 0x080fe200078e0222 */
[----:B------:R-:W-:Y:S01]  /*4ab0*/  @!P4 IADD3 R29, PT, PT, R29, -R21, RZ ;  /* 0x800000151d1dc210 */ /* 0x000fe20007ffe0ff */
[----:B------:R-:W-:-:S03]  /*4ac0*/  IMAD R33, R33, R22, R36 ;  /* 0x0000001621217224 */ /* 0x000fc600078e0224 */
[C---:B------:R-:W-:Y:S02]  /*4ad0*/  ISETP.GT.U32.AND P6, PT, R2.reuse, R31, PT ;  /* 0x0000001f0200720c */ /* 0x040fe40003fc4070 */
[----:B------:R-:W-:Y:S01]  /*4ae0*/  ISETP.GT.U32.AND P5, PT, R2, R33, PT ;  /* 0x000000210200720c */ /* 0x000fe20003fa4070 */
[----:B------:R-:W-:Y:S01]  /*4af0*/  @!P1 IMAD.IADD R30, R30, 0x1, -R21 ;  /* 0x000000011e1e9824 */ /* 0x000fe200078e0a15 */
[----:B------:R-:W-:-:S04]  /*4b00*/  ISETP.GT.U32.AND P4, PT, R2, R29, PT ;  /* 0x0000001d0200720c */ /* 0x000fc80003f84070 */
[----:B------:R-:W-:-:S05]  /*4b10*/  ISETP.GT.U32.AND P1, PT, R2, R30, PT ;  /* 0x0000001e0200720c */ /* 0x000fca0003f24070 */
[--C-:B------:R-:W-:Y:S02]  /*4b20*/  @!P6 IMAD.IADD R31, R31, 0x1, -R21.reuse ;  /* 0x000000011f1fe824 */ /* 0x100fe400078e0a15 */
[--C-:B------:R-:W-:Y:S02]  /*4b30*/  @!P5 IMAD.IADD R33, R33, 0x1, -R21.reuse ;  /* 0x000000012121d824 */ /* 0x100fe400078e0a15 */
[----:B------:R-:W-:Y:S02]  /*4b40*/  @!P4 IADD3 R29, PT, PT, R29, -R21, RZ ;  /* 0x800000151d1dc210 */ /* 0x000fe40007ffe0ff */
[C---:B------:R-:W-:Y:S02]  /*4b50*/  ISETP.GT.U32.AND P5, PT, R2.reuse, R31, PT ;  /* 0x0000001f0200720c */ /* 0x040fe40003fa4070 */
[----:B------:R-:W-:Y:S01]  /*4b60*/  ISETP.GT.U32.AND P6, PT, R2, R33, PT ;  /* 0x000000210200720c */ /* 0x000fe20003fc4070 */
[----:B------:R-:W-:Y:S01]  /*4b70*/  @!P1 IMAD.IADD R30, R30, 0x1, -R21 ;  /* 0x000000011e1e9824 */ /* 0x000fe200078e0a15 */
[----:B------:R-:W-:Y:S01]  /*4b80*/  ISETP.GE.AND P4, PT, R32, RZ, PT ;  /* 0x000000ff2000720c */ /* 0x000fe20003f86270 */
[----:B------:R-:W-:Y:S01]  /*4b90*/  @!P3 IMAD.MOV R29, RZ, RZ, -R29 ;  /* 0x000000ffff1db224 */ /* 0x000fe200078e0a1d */
[----:B------:R-:W-:Y:S01]  /*4ba0*/  ISETP.GE.AND P1, PT, R28, RZ, PT ;  /* 0x000000ff1c00720c */ /* 0x000fe20003f26270 */
[----:B------:R-:W-:-:S03]  /*4bb0*/  @!P2 IMAD.MOV R30, RZ, RZ, -R30 ;  /* 0x000000ffff1ea224 */ /* 0x000fc600078e0a1e */
[C---:B------:R-:W-:Y:S02]  /*4bc0*/  SEL R29, R23.reuse, R29, !P0 ;  /* 0x0000001d171d7207 */ /* 0x040fe40004000000 */
[----:B------:R-:W-:Y:S01]  /*4bd0*/  SEL R30, R23, R30, !P0 ;  /* 0x0000001e171e7207 */ /* 0x000fe20004000000 */
[----:B------:R-:W-:Y:S01]  /*4be0*/  @!P5 IMAD.IADD R31, R31, 0x1, -R21 ;  /* 0x000000011f1fd824 */ /* 0x000fe200078e0a15 */
[----:B------:R-:W-:Y:S02]  /*4bf0*/  LEA R28, R29, UR16, 0x2 ;  /* 0x000000101d1c7c11 */ /* 0x000fe4000f8e10ff */
[----:B------:R-:W-:Y:S01]  /*4c00*/  @!P6 IADD3 R33, PT, PT, R33, -R21, RZ ;  /* 0x800000152121e210 */ /* 0x000fe20007ffe0ff */
[----:B------:R-:W-:Y:S01]  /*4c10*/  @!P4 IMAD.MOV R31, RZ, RZ, -R31 ;  /* 0x000000ffff1fc224 */ /* 0x000fe200078e0a1f */
[----:B------:R-:W-:Y:S02]  /*4c20*/  LEA R30, R30, UR16, 0x2 ;  /* 0x000000101e1e7c11 */ /* 0x000fe4000f8e10ff */
[----:B------:R-:W2:Y:S01]  /*4c30*/  LDL R28, [R28] ;  /* 0x000000001c1c7983 */ /* 0x000ea20000100800 */
[----:B------:R-:W-:Y:S01]  /*4c40*/  @!P1 IMAD.MOV R33, RZ, RZ, -R33 ;  /* 0x000000ffff219224 */ /* 0x000fe200078e0a21 */
[----:B------:R-:W-:-:S02]  /*4c50*/  SEL R31, R23, R31, !P0 ;  /* 0x0000001f171f7207 */ /* 0x000fc40004000000 */
[----:B------:R-:W3:Y:S02]  /*4c60*/  LDL R30, [R30] ;  /* 0x000000001e1e7983 */ /* 0x000ee40000100800 */
[----:B------:R-:W-:Y:S02]  /*4c70*/  SEL R33, R23, R33, !P0 ;  /* 0x0000002117217207 */ /* 0x000fe40004000000 */
[----:B------:R-:W-:Y:S02]  /*4c80*/  LEA R31, R31, UR16, 0x2 ;  /* 0x000000101f1f7c11 */ /* 0x000fe4000f8e10ff */
[----:B------:R-:W-:-:S04]  /*4c90*/  LEA R33, R33, UR16, 0x2 ;  /* 0x0000001021217c11 */ /* 0x000fc8000f8e10ff */
[----:B------:R-:W4:Y:S04]  /*4ca0*/  LDL R31, [R31] ;  /* 0x000000001f1f7983 */ /* 0x000f280000100800 */
[----:B------:R-:W5:Y:S01]  /*4cb0*/  LDL R33, [R33] ;  /* 0x0000000021217983 */ /* 0x000f620000100800 */
[----:B------:R-:W-:Y:S01]  /*4cc0*/  UIADD3 UR6, UPT, UPT, UR6, 0x4, URZ ;  /* 0x0000000406067890 */ /* 0x000fe2000fffe0ff */
[-C--:B--2---:R-:W-:Y:S02]  /*4cd0*/  FMNMX R29, R26, R28.reuse, PT ;  /* 0x0000001c1a1d7209 */ /* 0x084fe40003800000 */
[----:B------:R-:W-:Y:S02]  /*4ce0*/  FMNMX R27, R27, R28, !PT ;  /* 0x0000001c1b1b7209 */ /* 0x000fe40007800000 */
[----:B---3--:R-:W-:-:S02]  /*4cf0*/  FMNMX R26, R29, R30, PT ;  /* 0x0000001e1d1a7209 */ /* 0x008fc40003800000 */
[----:B------:R-:W-:Y:S02]  /*4d00*/  FMNMX R32, R27, R30, !PT ;  /* 0x0000001e1b207209 */ /* 0x000fe40007800000 */
[-C--:B----4-:R-:W-:Y:S02]  /*4d10*/  FMNMX R26, R26, R31.reuse, PT ;  /* 0x0000001f1a1a7209 */ /* 0x090fe40003800000 */
[----:B------:R-:W-:Y:S02]  /*4d20*/  FMNMX R32, R32, R31, !PT ;  /* 0x0000001f20207209 */ /* 0x000fe40007800000 */
[-C--:B-----5:R-:W-:Y:S02]  /*4d30*/  FMNMX R26, R26, R33.reuse, PT ;  /* 0x000000211a1a7209 */ /* 0x0a0fe40003800000 */
[----:B------:R-:W-:-:S07]  /*4d40*/  FMNMX R27, R32, R33, !PT ;  /* 0x00000021201b7209 */ /* 0x000fce0007800000 */
.L_x_50:
[----:B------:R-:W-:Y:S05]  /*4d50*/  BRA.U !UP1, `(.L_x_46) ;  /* 0x0000000109c47547 */ /* 0x000fea000b800000 */
[----:B------:R-:W-:-:S04]  /*4d60*/  IADD3 R0, PT, PT, R0, UR6, RZ ;  /* 0x0000000600007c10 */ /* 0x000fc8000fffe0ff */
[----:B------:R-:W-:Y:S02]  /*4d70*/  IABS R28, R0 ;  /* 0x00000000001c7213 */ /* 0x000fe40000000000 */
[----:B------:R-:W-:-:S03]  /*4d80*/  ISETP.GE.AND P2, PT, R0, RZ, PT ;  /* 0x000000ff0000720c */ /* 0x000fc60003f46270 */
[----:B------:R-:W-:-:S04]  /*4d90*/  IMAD.HI.U32 R29, R3, R28, RZ ;  /* 0x0000001c031d7227 */ /* 0x000fc800078e00ff */
[----:B------:R-:W-:-:S05]  /*4da0*/  IMAD R29, R29, R22, R28 ;  /* 0x000000161d1d7224 */ /* 0x000fca00078e021c */
[----:B------:R-:W-:-:S13]  /*4db0*/  ISETP.GT.U32.AND P1, PT, R2, R29, PT ;  /* 0x0000001d0200720c */ /* 0x000fda0003f24070 */
[----:B------:R-:W-:-:S05]  /*4dc0*/  @!P1 IMAD.IADD R29, R29, 0x1, -R21 ;  /* 0x000000011d1d9824 */ /* 0x000fca00078e0a15 */
[----:B------:R-:W-:-:S13]  /*4dd0*/  ISETP.GT.U32.AND P1, PT, R2, R29, PT ;  /* 0x0000001d0200720c */ /* 0x000fda0003f24070 */
[----:B------:R-:W-:-:S04]  /*4de0*/  @!P1 IMAD.IADD R29, R29, 0x1, -R21 ;  /* 0x000000011d1d9824 */ /* 0x000fc800078e0a15 */
[----:B------:R-:W-:-:S05]  /*4df0*/  @!P2 IMAD.MOV R29, RZ, RZ, -R29 ;  /* 0x000000ffff1da224 */ /* 0x000fca00078e0a1d */
[----:B------:R-:W-:-:S04]  /*4e00*/  SEL R29, R23, R29, !P0 ;  /* 0x0000001d171d7207 */ /* 0x000fc80004000000 */
[----:B------:R-:W-:-:S06]  /*4e10*/  LEA R29, R29, UR16, 0x2 ;  /* 0x000000101d1d7c11 */ /* 0x000fcc000f8e10ff */
[----:B------:R-:W2:Y:S01]  /*4e20*/  LDL R29, [R29] ;  /* 0x000000001d1d7983 */ /* 0x000ea20000100800 */
[----:B------:R-:W-:Y:S01]  /*4e30*/  UISETP.NE.AND UP0, UPT, UR8, 0x1, UPT ;  /* 0x000000010800788c */ /* 0x000fe2000bf05270 */
[-C--:B--2---:R-:W-:Y:S02]  /*4e40*/  FMNMX R26, R26, R29.reuse, PT ;  /* 0x0000001d1a1a7209 */ /* 0x084fe40003800000 */
[----:B------:R-:W-:-:S06]  /*4e50*/  FMNMX R27, R27, R29, !PT ;  /* 0x0000001d1b1b7209 */ /* 0x000fcc0007800000 */
[----:B------:R-:W-:Y:S05]  /*4e60*/  BRA.U !UP0, `(.L_x_46) ;  /* 0x0000000108807547 */ /* 0x000fea000b800000 */
[----:B------:R-:W-:-:S04]  /*4e70*/  IADD3 R30, PT, PT, R0, 0x1, RZ ;  /* 0x00000001001e7810 */ /* 0x000fc80007ffe0ff */
        /* <DEDUP_REMOVED lines=28> */
[----:B------:R-:W2:Y:S02]  /*5040*/  LDL R3, [R3] ;  /* 0x0000000003037983 */ /* 0x000ea40000100800 */
[-C--:B--2---:R-:W-:Y:S02]  /*5050*/  FMNMX R26, R26, R3.reuse, PT ;  /* 0x000000031a1a7209 */ /* 0x084fe40003800000 */
[----:B------:R-:W-:-:S07]  /*5060*/  FMNMX R27, R27, R3, !PT ;  /* 0x000000031b1b7209 */ /* 0x000fce0007800000 */
.L_x_46:
[----:B------:R-:W-:Y:S01]  /*5070*/  FADD R22, -R26, R27 ;  /* 0x0000001b1a167221 */ /* 0x000fe20000000100 */
[----:B------:R-:W-:-:S04]  /*5080*/  HFMA2 R28, -RZ, RZ, 3.140625, 0 ;  /* 0x42480000ff1c7431 */ /* 0x000fc800000001ff */
[----:B------:R-:W-:-:S13]  /*5090*/  FSETP.GT.AND P0, PT, |R22|, 2.2204460492503130808e-16, PT ;  /* 0x258000001600780b */ /* 0x000fda0003f04200 */
[----:B------:R-:W-:Y:S05]  /*50a0*/  @!P0 BRA `(.L_x_45) ;  /* 0x00000000004c8947 */ /* 0x000fea0003800000 */
[----:B------:R-:W0:Y:S01]  /*50b0*/  MUFU.RCP R0, R22 ;  /* 0x0000001600007308 */ /* 0x000e220000001000 */
[----:B------:R-:W-:Y:S01]  /*50c0*/  UMOV UR6, 0x42c80000 ;  /* 0x42c8000000067882 */ /* 0x000fe20000000000 */
[----:B------:R-:W-:Y:S01]  /*50d0*/  FADD R21, R17, -R18 ;  /* 0x8000001211157221 */ /* 0x000fe20000000000 */
[----:B------:R-:W-:Y:S01]  /*50e0*/  IMAD.U32 R23, RZ, RZ, UR6 ;  /* 0x00000006ff177e24 */ /* 0x000fe2000f8e00ff */
[----:B------:R-:W-:Y:S02]  /*50f0*/  BSSY.RECONVERGENT B3, `(.L_x_51) ;  /* 0x000000d000037945 */ /* 0x000fe40003800200 */
[----:B------:R-:W-:Y:S02]  /*5100*/  FADD R21, R21, -R26 ;  /* 0x8000001a15157221 */ /* 0x000fe40000000000 */
[----:B------:R-:W1:Y:S01]  /*5110*/  FCHK P0, R23, R22 ;  /* 0x0000001617007302 */ /* 0x000e620000000000 */
[----:B0-----:R-:W-:-:S04]  /*5120*/  FFMA R3, -R22, R0, 1 ;  /* 0x3f80000016037423 */ /* 0x001fc80000000100 */
[----:B------:R-:W-:-:S04]  /*5130*/  FFMA R0, R0, R3, R0 ;  /* 0x0000000300007223 */ /* 0x000fc80000000000 */
[----:B------:R-:W-:-:S04]  /*5140*/  FFMA R3, R0, 100, RZ ;  /* 0x42c8000000037823 */ /* 0x000fc800000000ff */
[----:B------:R-:W-:-:S04]  /*5150*/  FFMA R2, -R22, R3, 100 ;  /* 0x42c8000016027423 */ /* 0x000fc80000000103 */
[----:B------:R-:W-:Y:S01]  /*5160*/  FFMA R0, R0, R2, R3 ;  /* 0x0000000200007223 */ /* 0x000fe20000000003 */
[----:B-1----:R-:W-:Y:S06]  /*5170*/  @!P0 BRA `(.L_x_52) ;  /* 0x0000000000108947 */ /* 0x002fec0003800000 */
[----:B------:R-:W-:Y:S01]  /*5180*/  IMAD.MOV.U32 R3, RZ, RZ, R22 ;  /* 0x000000ffff037224 */ /* 0x000fe200078e0016 */
[----:B------:R-:W-:Y:S01]  /*5190*/  MOV R2, 0x51c0 ;  /* 0x000051c000027802 */ /* 0x000fe20000000f00 */
[----:B------:R-:W-:-:S07]  /*51a0*/  IMAD.MOV.U32 R0, RZ, RZ, 0x42c80000 ;  /* 0x42c80000ff007424 */ /* 0x000fce00078e00ff */
[----:B------:R-:W-:Y:S05]  /*51b0*/  CALL.REL.NOINC `($__internal_0_$__cuda_sm3x_div_rn_noftz_f32_slowpath) ;  /* 0x00000030006c7944 */ /* 0x000fea0003c00000 */
.L_x_52:
[----:B------:R-:W-:Y:S05]  /*51c0*/  BSYNC.RECONVERGENT B3 ;  /* 0x0000000000037941 */ /* 0x000fea0003800200 */
.L_x_51:
[----:B------:R-:W-:-:S07]  /*51d0*/  FMUL R28, R21, R0 ;  /* 0x00000000151c7220 */ /* 0x000fce0000400000 */
.L_x_45:
[----:B------:R-:W-:Y:S05]  /*51e0*/  BSYNC.RECONVERGENT B2 ;  /* 0x0000000000027941 */ /* 0x000fea0003800200 */
.L_x_44:
[----:B------:R-:W-:Y:S01]  /*51f0*/  FSETP.NE.AND P0, PT, |R28|, +INF , PT ;  /* 0x7f8000001c00780b */ /* 0x000fe20003f05200 */
[----:B------:R-:W-:-:S12]  /*5200*/  BSSY.RECONVERGENT B2, `(.L_x_53) ;  /* 0x0000055000027945 */ /* 0x000fd80003800200 */
[----:B------:R-:W-:Y:S05]  /*5210*/  @!P0 BRA `(.L_x_54) ;  /* 0x0000000000e48947 */ /* 0x000fea0003800000 */
[----:B------:R-:W0:Y:S02]  /*5220*/  LDC R2, c[0x0][0x3a4] ;  /* 0x0000e900ff027b82 */ /* 0x000e240000000800 */
[----:B0-----:R-:W-:-:S13]  /*5230*/  ISETP.GE.AND P0, PT, R25, R2, PT ;  /* 0x000000021900720c */ /* 0x001fda0003f06270 */
[----:B------:R-:W-:Y:S05]  /*5240*/  @P0 BRA `(.L_x_55) ;  /* 0x0000000000c40947 */ /* 0x000fea0003800000 */
[----:B------:R-:W-:Y:S01]  /*5250*/  IADD3 R21, PT, PT, R25, 0x1, RZ ;  /* 0x0000000119157810 */ /* 0x000fe20007ffe0ff */
[C-C-:B------:R-:W-:Y:S01]  /*5260*/  FADD R31, R15.reuse, R28.reuse ;  /* 0x0000001c0f1f7221 */ /* 0x140fe20000000000 */
[----:B------:R-:W-:Y:S02]  /*5270*/  FSETP.GE.AND P0, PT, |R15|, |R28|, PT ;  /* 0x4000001c0f00720b */ /* 0x000fe40003f06200 */
[----:B------:R-:W-:Y:S01]  /*5280*/  ISETP.NE.AND P1, PT, R21, R2, PT ;  /* 0x000000021500720c */ /* 0x000fe20003f25270 */
[----:B------:R-:W-:Y:S01]  /*5290*/  FADD R0, -R31, R28 ;  /* 0x0000001c1f007221 */ /* 0x000fe20000000100 */
[----:B------:R-:W-:-:S03]  /*52a0*/  FADD R3, R15, -R31 ;  /* 0x8000001f0f037221 */ /* 0x000fc60000000000 */
[----:B------:R-:W-:-:S06]  /*52b0*/  FADD R23, R15, R0 ;  /* 0x000000000f177221 */ /* 0x000fcc0000000000 */
[----:B------:R-:W-:-:S04]  /*52c0*/  @P0 FADD R23, R3, R28 ;  /* 0x0000001c03170221 */ /* 0x000fc80000000000 */
[----:B------:R-:W-:Y:S01]  /*52d0*/  FADD R16, R16, R23 ;  /* 0x0000001710107221 */ /* 0x000fe20000000000 */
[----:B------:R-:W-:Y:S06]  /*52e0*/  @P1 BRA `(.L_x_56) ;  /* 0x0000000000541947 */ /* 0x000fec0003800000 */
[----:B------:R-:W0:Y:S01]  /*52f0*/  MUFU.RCP R2, UR15 ;  /* 0x0000000f00027d08 */ /* 0x000e220008001000 */
[----:B------:R-:W-:Y:S01]  /*5300*/  FADD R0, R16, R31 ;  /* 0x0000001f10007221 */ /* 0x000fe20000000000 */
[----:B------:R-:W-:Y:S01]  /*5310*/  IMAD.U32 R3, RZ, RZ, UR15 ;  /* 0x0000000fff037e24 */ /* 0x000fe2000f8e00ff */
[----:B------:R-:W-:Y:S05]  /*5320*/  BSSY.RECONVERGENT B3, `(.L_x_57) ;  /* 0x000000c000037945 */ /* 0x000fea0003800200 */
[----:B------:R-:W1:Y:S01]  /*5330*/  FCHK P0, R0, UR15 ;  /* 0x0000000f00007d02 */ /* 0x000e620008000000 */
[----:B0-----:R-:W-:-:S04]  /*5340*/  FFMA R3, R2, -R3, 1 ;  /* 0x3f80000002037423 */ /* 0x001fc80000000803 */
[----:B------:R-:W-:-:S04]  /*5350*/  FFMA R3, R2, R3, R2 ;  /* 0x0000000302037223 */ /* 0x000fc80000000002 */
[----:B------:R-:W-:-:S04]  /*5360*/  FFMA R2, R0, R3, RZ ;  /* 0x0000000300027223 */ /* 0x000fc800000000ff */
[----:B------:R-:W-:-:S04]  /*5370*/  FFMA R14, R2, -UR15, R0 ;  /* 0x8000000f020e7c23 */ /* 0x000fc80008000000 */
[----:B------:R-:W-:Y:S01]  /*5380*/  FFMA R14, R3, R14, R2 ;  /* 0x0000000e030e7223 */ /* 0x000fe20000000002 */
[----:B-1----:R-:W-:Y:S06]  /*5390*/  @!P0 BRA `(.L_x_58) ;  /* 0x0000000000108947 */ /* 0x002fec0003800000 */
[----:B------:R-:W-:Y:S01]  /*53a0*/  IMAD.U32 R3, RZ, RZ, UR15 ;  /* 0x0000000fff037e24 */ /* 0x000fe2000f8e00ff */
[----:B------:R-:W-:-:S07]  /*53b0*/  MOV R2, 0x53d0 ;  /* 0x000053d000027802 */ /* 0x000fce0000000f00 */
[----:B------:R-:W-:Y:S05]  /*53c0*/  CALL.REL.NOINC `($__internal_0_$__cuda_sm3x_div_rn_noftz_f32_slowpath) ;  /* 0x0000002c00e87944 */ /* 0x000fea0003c00000 */
[----:B------:R-:W-:-:S07]  /*53d0*/  IMAD.MOV.U32 R14, RZ, RZ, R0 ;  /* 0x000000ffff0e7224 */ /* 0x000fce00078e0000 */
.L_x_58:
[----:B------:R-:W-:Y:S05]  /*53e0*/  BSYNC.RECONVERGENT B3 ;  /* 0x0000000000037941 */ /* 0x000fea0003800200 */
.L_x_57:
[----:B------:R-:W0:Y:S01]  /*53f0*/  LDCU UR6, c[0x0][0x3a4] ;  /* 0x00007480ff0677ac */ /* 0x000e220008000800 */
[----:B------:R-:W-:Y:S01]  /*5400*/  MOV R15, R31 ;  /* 0x0000001f000f7202 */ /* 0x000fe20000000f00 */
[----:B------:R-:W-:Y:S02]  /*5410*/  IMAD.MOV.U32 R22, RZ, RZ, R14 ;  /* 0x000000ffff167224 */ /* 0x000fe400078e000e */
[----:B0-----:R-:W-:Y:S01]  /*5420*/  IMAD.U32 R21, RZ, RZ, UR6 ;  /* 0x00000006ff157e24 */ /* 0x001fe2000f8e00ff */
[----:B------:R-:W-:Y:S06]  /*5430*/  BRA `(.L_x_59) ;  /* 0x0000000000c47947 */ /* 0x000fec0003800000 */
.L_x_56:
[----:B------:R-:W-:Y:S01]  /*5440*/  I2FP.F32.S32 R23, R21 ;  /* 0x0000001500177245 */ /* 0x000fe20000201400 */
        /* <DEDUP_REMOVED lines=13> */
[----:B------:R-:W-:-:S07]  /*5520*/  MOV R22, R0 ;  /* 0x0000000000167202 */ /* 0x000fce0000000f00 */
.L_x_61:
[----:B------:R-:W-:Y:S05]  /*5530*/  BSYNC.RECONVERGENT B3 ;  /* 0x0000000000037941 */ /* 0x000fea0003800200 */
.L_x_60:
[----:B------:R-:W-:Y:S01]  /*5540*/  IMAD.MOV.U32 R15, RZ, RZ, R31 ;  /* 0x000000ffff0f7224 */ /* 0x000fe200078e001f */
[----:B------:R-:W-:Y:S06]  /*5550*/  BRA `(.L_x_59) ;  /* 0x00000000007c7947 */ /* 0x000fec0003800000 */
.L_x_55:
[----:B------:R-:W-:Y:S01]  /*5560*/  FADD R3, -R14, R28 ;  /* 0x0000001c0e037221 */ /* 0x000fe20000000100 */
[----:B------:R-:W-:-:S03]  /*5570*/  IMAD.MOV.U32 R21, RZ, RZ, R25 ;  /* 0x000000ffff157224 */ /* 0x000fc600078e0019 */
[----:B------:R-:W-:-:S04]  /*5580*/  FFMA R14, R3, R7, R14 ;  /* 0x00000007030e7223 */ /* 0x000fc8000000000e */
[----:B------:R-:W-:Y:S01]  /*5590*/  IMAD.MOV.U32 R22, RZ, RZ, R14 ;  /* 0x000000ffff167224 */ /* 0x000fe200078e000e */
[----:B------:R-:W-:Y:S06]  /*55a0*/  BRA `(.L_x_59) ;  /* 0x0000000000687947 */ /* 0x000fec0003800000 */
.L_x_54:
[----:B------:R-:W-:Y:S01]  /*55b0*/  ISETP.NE.AND P0, PT, R25, RZ, PT ;  /* 0x000000ff1900720c */ /* 0x000fe20003f05270 */
[----:B------:R-:W-:Y:S01]  /*55c0*/  IMAD.MOV.U32 R21, RZ, RZ, RZ ;  /* 0x000000ffff157224 */ /* 0x000fe200078e00ff */
[----:B------:R-:W-:-:S11]  /*55d0*/  MOV R22, 0x7fc00000 ;  /* 0x7fc0000000167802 */ /* 0x000fd60000000f00 */
[----:B------:R-:W-:Y:S05]  /*55e0*/  @!P0 BRA `(.L_x_59) ;  /* 0x0000000000588947 */ /* 0x000fea0003800000 */
[----:B------:R-:W0:Y:S01]  /*55f0*/  LDCU UR6, c[0x0][0x3a4] ;  /* 0x00007480ff0677ac */ /* 0x000e220008000800 */
[----:B------:R-:W-:Y:S02]  /*5600*/  IMAD.MOV.U32 R21, RZ, RZ, R25 ;  /* 0x000000ffff157224 */ /* 0x000fe400078e0019 */
[----:B------:R-:W-:Y:S01]  /*5610*/  IMAD.MOV.U32 R22, RZ, RZ, R14 ;  /* 0x000000ffff167224 */ /* 0x000fe200078e000e */
[----:B0-----:R-:W-:-:S13]  /*5620*/  ISETP.GE.AND P0, PT, R25, UR6, PT ;  /* 0x0000000619007c0c */ /* 0x001fda000bf06270 */
[----:B------:R-:W-:Y:S05]  /*5630*/  @P0 BRA `(.L_x_59) ;  /* 0x0000000000440947 */ /* 0x000fea0003800000 */
        /* <DEDUP_REMOVED lines=11> */
[----:B------:R-:W-:Y:S02]  /*56f0*/  MOV R3, R23 ;  /* 0x0000001700037202 */ /* 0x000fe40000000f00 */
[----:B------:R-:W-:-:S07]  /*5700*/  MOV R2, 0x5720 ;  /* 0x0000572000027802 */ /* 0x000fce0000000f00 */
[----:B------:R-:W-:Y:S05]  /*5710*/  CALL.REL.NOINC `($__internal_0_$__cuda_sm3x_div_rn_noftz_f32_slowpath) ;  /* 0x0000002c00147944 */ /* 0x000fea0003c00000 */
[----:B------:R-:W-:-:S07]  /*5720*/  IMAD.MOV.U32 R22, RZ, RZ, R0 ;  /* 0x000000ffff167224 */ /* 0x000fce00078e0000 */
.L_x_63:
[----:B------:R-:W-:Y:S05]  /*5730*/  BSYNC.RECONVERGENT B3 ;  /* 0x0000000000037941 */ /* 0x000fea0003800200 */
.L_x_62:
[----:B------:R-:W-:-:S07]  /*5740*/  IMAD.MOV.U32 R21, RZ, RZ, R25 ;  /* 0x000000ffff157224 */ /* 0x000fce00078e0019 */
.L_x_59:
[----:B------:R-:W-:Y:S05]  /*5750*/  BSYNC.RECONVERGENT B2 ;  /* 0x0000000000027941 */ /* 0x000fea0003800200 */
.L_x_53:
[----:B------:R-:W-:Y:S01]  /*5760*/  FSETP.NE.AND P0, PT, |R22|, +INF , PT ;  /* 0x7f8000001600780b */ /* 0x000fe20003f05200 */
[----:B------:R-:W-:Y:S01]  /*5770*/  BSSY.RECONVERGENT B2, `(.L_x_64) ;  /* 0x0000258000027945 */ /* 0x000fe20003800200 */
[----:B------:R-:W-:Y:S02]  /*5780*/  HFMA2 R25, -RZ, RZ, 0, 0 ;  /* 0x00000000ff197431 */ /* 0x000fe400000001ff */
[----:B------:R-:W-:-:S09]  /*5790*/  IMAD.MOV.U32 R27, RZ, RZ, 0x7fc00000 ;  /* 0x7fc00000ff1b7424 */ /* 0x000fd200078e00ff */
[----:B------:R-:W-:Y:S05]  /*57a0*/  @!P0 BRA `(.L_x_65) ;  /* 0x0000002400508947 */ /* 0x000fea0003800000 */
[----:B------:R-:W-:Y:S01]  /*57b0*/  IABS R23, UR14 ;  /* 0x0000000e00177c13 */ /* 0x000fe20008000000 */
[----:B------:R-:W-:Y:S02]  /*57c0*/  ULOP3.LUT UR6, URZ, UR14, URZ, 0x33, !UPT ;  /* 0x0000000eff067292 */ /* 0x000fe4000f8e33ff */
[----:B------:R-:W-:Y:S01]  /*57d0*/  IABS R27, UR14 ;  /* 0x0000000e001b7c13 */ /* 0x000fe20008000000 */
[----:B------:R-:W-:Y:S01]  /*57e0*/  UISETP.NE.AND UP0, UPT, UR14, URZ, UPT ;  /* 0x000000ff0e00728c */ /* 0x000fe2000bf05270 */
[----:B------:R-:W0:Y:S01]  /*57f0*/  I2F.RP R0, R23 ;  /* 0x0000001700007306 */ /* 0x000e220000209400 */
[----:B------:R-:W-:Y:S01]  /*5800*/  IABS R26, UR4 ;  /* 0x00000004001a7c13 */ /* 0x000fe20008000000 */
[----:B------:R-:W1:Y:S01]  /*5810*/  LDC R28, c[0x0][0x3a0] ;  /* 0x0000e800ff1c7b82 */ /* 0x000e620000000800 */
[----:B------:R-:W-:Y:S01]  /*5820*/  IMAD.MOV R27, RZ, RZ, -R27 ;  /* 0x000000ffff1b7224 */ /* 0x000fe200078e0a1b */
[----:B------:R-:W-:-:S04]  /*5830*/  ISETP.LE.AND P1, PT, RZ, UR4, PT ;  /* 0x00000004ff007c0c */ /* 0x000fc8000bf23270 */
[----:B0-----:R-:W0:Y:S02]  /*5840*/  MUFU.RCP R0, R0 ;  /* 0x0000000000007308 */ /* 0x001e240000001000 */
[----:B0-----:R-:W-:-:S06]  /*5850*/  VIADD R3, R0, 0xffffffe ;  /* 0x0ffffffe00037836 */ /* 0x001fcc0000000000 */
[----:B------:R-:W0:Y:S02]  /*5860*/  F2I.FTZ.U32.TRUNC.NTZ R3, R3 ;  /* 0x0000000300037305 */ /* 0x000e24000021f000 */
[----:B0-----:R-:W-:-:S04]  /*5870*/  IMAD R2, R3, R23, RZ ;  /* 0x0000001703027224 */ /* 0x001fc800078e02ff */
[----:B------:R-:W-:Y:S01]  /*5880*/  IMAD.MOV R25, RZ, RZ, -R2 ;  /* 0x000000ffff197224 */ /* 0x000fe200078e0a02 */
[----:B------:R-:W-:-:S05]  /*5890*/  MOV R2, RZ ;  /* 0x000000ff00027202 */ /* 0x000fca0000000f00 */
[----:B------:R-:W-:-:S04]  /*58a0*/  IMAD.HI.U32 R2, R3, R25, R2 ;  /* 0x0000001903027227 */ /* 0x000fc800078e0002 */
[----:B------:R-:W-:Y:S02]  /*58b0*/  IMAD.MOV.U32 R25, RZ, RZ, R26 ;  /* 0x000000ffff197224 */ /* 0x000fe400078e001a */
[----:B------:R-:W-:Y:S02]  /*58c0*/  IMAD.MOV.U32 R26, RZ, RZ, R27 ;  /* 0x000000ffff1a7224 */ /* 0x000fe400078e001b */
[----:B------:R-:W-:-:S04]  /*58d0*/  IMAD.HI.U32 R0, R2, R25, RZ ;  /* 0x0000001902007227 */ /* 0x000fc800078e00ff */
[----:B------:R-:W-:Y:S01]  /*58e0*/  IMAD R30, R0, R26, R25 ;  /* 0x0000001a001e7224 */ /* 0x000fe200078e0219 */
[----:B------:R-:W-:Y:S01]  /*58f0*/  IADD3 R25, PT, PT, R24, 0x1, RZ ;  /* 0x0000000118197810 */ /* 0x000fe20007ffe0ff */
[----:B------:R-:W-:Y:S02]  /*5900*/  IMAD.MOV.U32 R0, RZ, RZ, R23 ;  /* 0x000000ffff007224 */ /* 0x000fe400078e0017 */
[----:B------:R-:W-:Y:S02]  /*5910*/  IMAD.U32 R3, RZ, RZ, UR6 ;  /* 0x00000006ff037e24 */ /* 0x000fe4000f8e00ff */
[----:B------:R-:W-:Y:S01]  /*5920*/  IMAD.MOV.U32 R27, RZ, RZ, 0x42480000 ;  /* 0x42480000ff1b7424 */ /* 0x000fe200078e00ff */
[----:B------:R-:W-:-:S13]  /*5930*/  ISETP.GT.U32.AND P0, PT, R0, R30, PT ;  /* 0x0000001e0000720c */ /* 0x000fda0003f04070 */
[----:B------:R-:W-:-:S04]  /*5940*/  @!P0 IADD3 R30, PT, PT, R30, -R23, RZ ;  /* 0x800000171e1e8210 */ /* 0x000fc80007ffe0ff */
[----:B------:R-:W-:-:S13]  /*5950*/  ISETP.GT.U32.AND P0, PT, R0, R30, PT ;  /* 0x0000001e0000720c */ /* 0x000fda0003f04070 */
[----:B------:R-:W-:Y:S01]  /*5960*/  @!P0 IMAD.IADD R30, R30, 0x1, -R23 ;  /* 0x000000011e1e8824 */ /* 0x000fe200078e0a17 */
[----:B------:R-:W-:-:S03]  /*5970*/  PLOP3.LUT P0, PT, PT, PT, UP0, 0x80, 0x8 ;  /* 0x000000000008781c */ /* 0x000fc60003f0f008 */
[----:B------:R-:W-:Y:S01]  /*5980*/  @!P1 IMAD.MOV R30, RZ, RZ, -R30 ;  /* 0x000000ffff1e9224 */ /* 0x000fe200078e0a1e */
[----:B-1----:R-:W-:-:S04]  /*5990*/  ISETP.GE.AND P1, PT, R25, R28, PT ;  /* 0x0000001c1900720c */ /* 0x002fc80003f26270 */
[----:B------:R-:W-:-:S04]  /*59a0*/  SEL R30, R3, R30, !P0 ;  /* 0x0000001e031e7207 */ /* 0x000fc80004000000 */
[----:B------:R-:W-:-:S05]  /*59b0*/  LEA R29, R30, UR10, 0x2 ;  /* 0x0000000a1e1d7c11 */ /* 0x000fca000f8e10ff */
[----:B------:R0:W-:Y:S01]  /*59c0*/  STL [R29], R22 ;  /* 0x000000161d007387 */ /* 0x0001e20000100800 */
[----:B------:R-:W-:Y:S05]  /*59d0*/  @!P1 BRA `(.L_x_65) ;  /* 0x0000002000c49947 */ /* 0x000fea0003800000 */
[----:B------:R-:W-:-:S05]  /*59e0*/  IMAD.U32 R27, RZ, RZ, UR4 ;  /* 0x00000004ff1b7e24 */ /* 0x000fca000f8e00ff */
[----:B------:R-:W-:-:S04]  /*59f0*/  IADD3 R24, PT, PT, R27, 0x1, -R28 ;  /* 0x000000011b187810 */ /* 0x000fc80007ffe81c */
[----:B0-----:R-:W-:Y:S02]  /*5a00*/  IABS R29, R24 ;  /* 0x00000018001d7213 */ /* 0x001fe40000000000 */
[----:B------:R-:W-:-:S03]  /*5a10*/  ISETP.GE.AND P2, PT, R24, RZ, PT ;  /* 0x000000ff1800720c */ /* 0x000fc60003f46270 */
[----:B------:R-:W-:-:S04]  /*5a20*/  IMAD.HI.U32 R27, R2, R29, RZ ;  /* 0x0000001d021b7227 */ /* 0x000fc800078e00ff */
[----:B------:R-:W-:-:S05]  /*5a30*/  IMAD R27, R27, R26, R29 ;  /* 0x0000001a1b1b7224 */ /* 0x000fca00078e021d */
[----:B------:R-:W-:-:S13]  /*5a40*/  ISETP.GT.U32.AND P1, PT, R0, R27, PT ;  /* 0x0000001b0000720c */ /* 0x000fda0003f24070 */
[----:B------:R-:W-:-:S05]  /*5a50*/  @!P1 IMAD.IADD R27, R27, 0x1, -R23 ;  /* 0x000000011b1b9824 */ /* 0x000fca00078e0a17 */
[----:B------:R-:W-:-:S13]  /*5a60*/  ISETP.GT.U32.AND P1, PT, R0, R27, PT ;  /* 0x0000001b0000720c */ /* 0x000fda0003f24070 */
[----:B------:R-:W-:-:S05]  /*5a70*/  @!P1 IADD3 R27, PT, PT, R27, -R23, RZ ;  /* 0x800000171b1b9210 */ /* 0x000fca0007ffe0ff */
[----:B------:R-:W-:-:S05]  /*5a80*/  @!P2 IMAD.MOV R27, RZ, RZ, -R27 ;  /* 0x000000ffff1ba224 */ /* 0x000fca00078e0a1b */
[----:B------:R-:W-:-:S04]  /*5a90*/  SEL R27, R3, R27, !P0 ;  /* 0x0000001b031b7207 */ /* 0x000fc80004000000 */
[----:B------:R-:W-:-:S05]  /*5aa0*/  LEA R27, R27, UR10, 0x2 ;  /* 0x0000000a1b1b7c11 */ /* 0x000fca000f8e10ff */
[----:B------:R-:W2:Y:S01]  /*5ab0*/  LDL R29, [R27] ;  /* 0x000000001b1d7983 */ /* 0x000ea20000100800 */
[----:B------:R-:W-:Y:S01]  /*5ac0*/  ISETP.GE.AND P1, PT, R28, 0x2, PT ;  /* 0x000000021c00780c */ /* 0x000fe20003f26270 */
[----:B--2---:R-:W-:-:S12]  /*5ad0*/  IMAD.MOV.U32 R30, RZ, RZ, R29 ;  /* 0x000000ffff1e7224 */ /* 0x004fd800078e001d */
[----:B------:R-:W-:Y:S05]  /*5ae0*/  @!P1 BRA `(.L_x_66) ;  /* 0x0000002000249947 */ /* 0x000fea0003800000 */
[----:B------:R-:W-:Y:S01]  /*5af0*/  VIADD R27, R28, 0xfffffffe ;  /* 0xfffffffe1c1b7836 */ /* 0x000fe20000000000 */
[----:B------:R-:W-:Y:S01]  /*5b00*/  UMOV UR6, 0x1 ;  /* 0x0000000100067882 */ /* 0x000fe20000000000 */
[----:B------:R-:W-:-:S03]  /*5b10*/  MOV R30, R29 ;  /* 0x0000001d001e7202 */ /* 0x000fc60000000f00 */
[----:B------:R-:W-:-:S13]  /*5b20*/  ISETP.GE.U32.AND P1, PT, R27, 0xf, PT ;  /* 0x0000000f1b00780c */ /* 0x000fda0003f26070 */
[----:B------:R-:W-:Y:S05]  /*5b30*/  @!P1 BRA `(.L_x_67) ;  /* 0x0000001000209947 */ /* 0x000fea0003800000 */
[----:B------:R-:W-:Y:S01]  /*5b40*/  IABS R3, UR14 ;  /* 0x0000000e00037c13 */ /* 0x000fe20008000000 */
[----:B------:R-:W-:Y:S01]  /*5b50*/  VIADD R27, R28, 0xffffffff ;  /* 0xffffffff1c1b7836 */ /* 0x000fe20000000000 */
[----:B------:R-:W-:Y:S01]  /*5b60*/  IABS R23, UR14 ;  /* 0x0000000e00177c13 */ /* 0x000fe20008000000 */
[----:B------:R-:W-:Y:S01]  /*5b70*/  IMAD.MOV.U32 R30, RZ, RZ, R29 ;  /* 0x000000ffff1e7224 */ /* 0x000fe200078e001d */
[----:B------:R-:W-:Y:S01]  /*5b80*/  UISETP.NE.AND UP0, UPT, UR14, URZ, UPT ;  /* 0x000000ff0e00728c */ /* 0x000fe2000bf05270 */
[----:B------:R-:W-:Y:S01]  /*5b90*/  IMAD.MOV R26, RZ, RZ, -R3 ;  /* 0x000000ffff1a7224 */ /* 0x000fe200078e0a03 */
[----:B------:R-:W-:Y:S01]  /*5ba0*/  LOP3.LUT R27, R27, 0xfffffff0, RZ, 0xc0, !PT ;  /* 0xfffffff01b1b7812 */ /* 0x000fe200078ec0ff */
[----:B------:R-:W-:Y:S01]  /*5bb0*/  ULOP3.LUT UR11, URZ, UR14, URZ, 0x33, !UPT ;  /* 0x0000000eff0b7292 */ /* 0x000fe2000f8e33ff */
[----:B------:R-:W-:-:S11]  /*5bc0*/  UMOV UR6, 0x1 ;  /* 0x0000000100067882 */ /* 0x000fd60000000000 */
.L_x_68:
[----:B------:R-:W0:Y:S01]  /*5bd0*/  I2F.RP R32, R23 ;  /* 0x0000001700207306 */ /* 0x000e220000209400 */
[----:B------:R-:W-:-:S04]  /*5be0*/  IADD3 R28, PT, PT, R24, UR6, RZ ;  /* 0x00000006181c7c10 */ /* 0x000fc8000fffe0ff */
[----:B------:R-:W-:-:S05]  /*5bf0*/  IABS R3, R28 ;  /* 0x0000001c00037213 */ /* 0x000fca0000000000 */
[----:B------:R-:W-:-:S04]  /*5c00*/  IMAD.HI.U32 R31, R2, R3, RZ ;  /* 0x00000003021f7227 */ /* 0x000fc800078e00ff */
[----:B------:R-:W-:Y:S01]  /*5c10*/  IMAD R31, R31, R26, R3 ;  /* 0x0000001a1f1f7224 */ /* 0x000fe200078e0203 */
[----:B0-----:R-:W0:Y:S04]  /*5c20*/  MUFU.RCP R32, R32 ;  /* 0x0000002000207308 */ /* 0x001e280000001000 */
[----:B------:R-:W-:Y:S01]  /*5c30*/  ISETP.GT.U32.AND P0, PT, R0, R31, PT ;  /* 0x0000001f0000720c */ /* 0x000fe20003f04070 */
[----:B0-----:R-:W-:-:S12]  /*5c40*/  VIADD R33, R32, 0xffffffe ;  /* 0x0ffffffe20217836 */ /* 0x001fd80000000000 */
[--C-:B------:R-:W-:Y:S01]  /*5c50*/  @!P0 IMAD.IADD R31, R31, 0x1, -R23.reuse ;  /* 0x000000011f1f8824 */ /* 0x100fe200078e0a17 */
[----:B------:R-:W0:Y:S04]  /*5c60*/  F2I.FTZ.U32.TRUNC.NTZ R3, R33 ;  /* 0x0000002100037305 */ /* 0x000e28000021f000 */
[----:B------:R-:W-:Y:S01]  /*5c70*/  ISETP.GT.U32.AND P0, PT, R0, R31, PT ;  /* 0x0000001f0000720c */ /* 0x000fe20003f04070 */
[----:B------:R-:W-:Y:S02]  /*5c80*/  IMAD.MOV.U32 R0, RZ, RZ, R23 ;  /* 0x000000ffff007224 */ /* 0x000fe400078e0017 */
[----:B0-----:R-:W-:-:S10]  /*5c90*/  IMAD.MOV R2, RZ, RZ, -R3 ;  /* 0x000000ffff027224 */ /* 0x001fd400078e0a03 */
[-C--:B------:R-:W-:Y:S02]  /*5ca0*/  @!P0 IADD3 R31, PT, PT, R31, -R23.reuse, RZ ;  /* 0x800000171f1f8210 */ /* 0x080fe40007ffe0ff */
[----:B------:R-:W-:Y:S01]  /*5cb0*/  PLOP3.LUT P0, PT, PT, PT, UP0, 0x80, 0x8 ;  /* 0x000000000008781c */ /* 0x000fe20003f0f008 */
[----:B------:R-:W-:Y:S02]  /*5cc0*/  IMAD R35, R2, R23, RZ ;  /* 0x0000001702237224 */ /* 0x000fe400078e02ff */
[----:B------:R-:W-:-:S05]  /*5cd0*/  HFMA2 R2, -RZ, RZ, 0, 0 ;  /* 0x00000000ff027431 */ /* 0x000fca00000001ff */
[----:B------:R-:W-:-:S04]  /*5ce0*/  IMAD.HI.U32 R2, R3, R35, R2 ;  /* 0x0000002303027227 */ /* 0x000fc800078e0002 */
[----:B------:R-:W-:-:S05]  /*5cf0*/  VIADD R3, R28, 0x1 ;  /* 0x000000011c037836 */ /* 0x000fca0000000000 */
[----:B------:R-:W-:Y:S02]  /*5d00*/  IABS R35, R3 ;  /* 0x0000000300237213 */ /* 0x000fe40000000000 */
[----:B------:R-:W-:Y:S01]  /*5d10*/  ISETP.GE.AND P3, PT, R3, RZ, PT ;  /* 0x000000ff0300720c */ /* 0x000fe20003f66270 */
[----:B------:R-:W-:Y:S02]  /*5d20*/  IMAD.U32 R3, RZ, RZ, UR11 ;  /* 0x0000000bff037e24 */ /* 0x000fe4000f8e00ff */
[----:B------:R-:W-:-:S04]  /*5d30*/  IMAD.HI.U32 R33, R2, R35, RZ ;  /* 0x0000002302217227 */ /* 0x000fc800078e00ff */
[----:B------:R-:W-:-:S05]  /*5d40*/  IMAD R33, R33, R26, R35 ;  /* 0x0000001a21217224 */ /* 0x000fca00078e0223 */
[----:B------:R-:W-:-:S13]  /*5d50*/  ISETP.GT.U32.AND P1, PT, R0, R33, PT ;  /* 0x000000210000720c */ /* 0x000fda0003f24070 */
[----:B------:R-:W-:Y:S01]  /*5d60*/  @!P1 IMAD.IADD R33, R33, 0x1, -R23 ;  /* 0x0000000121219824 */ /* 0x000fe200078e0a17 */
[----:B------:R-:W-:-:S04]  /*5d70*/  ISETP.GE.AND P1, PT, R28, RZ, PT ;  /* 0x000000ff1c00720c */ /* 0x000fc80003f26270 */
[----:B------:R-:W-:-:S09]  /*5d80*/  ISETP.GT.U32.AND P2, PT, R0, R33, PT ;  /* 0x000000210000720c */ /* 0x000fd20003f44070 */
[----:B------:R-:W-:-:S04]  /*5d90*/  @!P1 IMAD.MOV R31, RZ, RZ, -R31 ;  /* 0x000000ffff1f9224 */ /* 0x000fc800078e0a1f */
[----:B------:R-:W-:Y:S01]  /*5da0*/  @!P2 IMAD.IADD R33, R33, 0x1, -R23 ;  /* 0x000000012121a824 */ /* 0x000fe200078e0a17 */
[----:B------:R-:W-:-:S04]  /*5db0*/  SEL R31, R3, R31, !P0 ;  /* 0x0000001f031f7207 */ /* 0x000fc80004000000 */
[----:B------:R-:W-:Y:S02]  /*5dc0*/  @!P3 IADD3 R33, PT, PT, -R33, RZ, RZ ;  /* 0x000000ff2121b210 */ /* 0x000fe40007ffe1ff */
[----:B------:R-:W-:Y:S02]  /*5dd0*/  LEA R31, R31, UR10, 0x2 ;  /* 0x0000000a1f1f7c11 */ /* 0x000fe4000f8e10ff */
[----:B------:R-:W-:-:S04]  /*5de0*/  SEL R33, R3, R33, !P0 ;  /* 0x0000002103217207 */ /* 0x000fc80004000000 */
[----:B------:R-:W-:Y:S01]  /*5df0*/  LEA R33, R33, UR10, 0x2 ;  /* 0x0000000a21217c11 */ /* 0x000fe2000f8e10ff */
[----:B------:R-:W2:Y:S05]  /*5e00*/  LDL R31, [R31] ;  /* 0x000000001f1f7983 */ /* 0x000eaa0000100800 */
[----:B------:R-:W3:Y:S01]  /*5e10*/  LDL R33, [R33] ;  /* 0x0000000021217983 */ /* 0x000ee20000100800 */
[C---:B--2---:R-:W-:Y:S02]  /*5e20*/  FMNMX R32, R31.reuse, R29, PT ;  /* 0x0000001d1f207209 */ /* 0x044fe40003800000 */
[----:B------:R-:W-:Y:S02]  /*5e30*/  FMNMX R30, R31, R30, !PT ;  /* 0x0000001e1f1e7209 */ /* 0x000fe40007800000 */
[-C--:B---3--:R-:W-:Y:S01]  /*5e40*/  FMNMX R29, R32, R33.reuse, PT ;  /* 0x00000021201d7209 */ /* 0x088fe20003800000 */
[----:B------:R-:W-:Y:S01]  /*5e50*/  VIADD R32, R28, 0x2 ;  /* 0x000000021c207836 */ /* 0x000fe20000000000 */
[----:B------:R-:W-:-:S04]  /*5e60*/  FMNMX R30, R30, R33, !PT ;  /* 0x000000211e1e7209 */ /* 0x000fc80007800000 */
[----:B------:R-:W-:Y:S02]  /*5e70*/  IABS R37, R32 ;  /* 0x0000002000257213 */ /* 0x000fe40000000000 */
[----:B------:R-:W-:-:S03]  /*5e80*/  ISETP.GE.AND P2, PT, R32, RZ, PT ;  /* 0x000000ff2000720c */ /* 0x000fc60003f46270 */
[----:B------:R-:W-:-:S04]  /*5e90*/  IMAD.HI.U32 R35, R2, R37, RZ ;  /* 0x0000002502237227 */ /* 0x000fc800078e00ff */
[----:B------:R-:W-:-:S05]  /*5ea0*/  IMAD R35, R35, R26, R37 ;  /* 0x0000001a23237224 */ /* 0x000fca00078e0225 */
[----:B------:R-:W-:-:S13]  /*5eb0*/  ISETP.GT.U32.AND P1, PT, R0, R35, PT ;  /* 0x000000230000720c */ /* 0x000fda0003f24070 */
[----:B------:R-:W-:-:S05]  /*5ec0*/  @!P1 IMAD.IADD R35, R35, 0x1, -R23 ;  /* 0x0000000123239824 */ /* 0x000fca00078e0a17 */
[----:B------:R-:W-:Y:S01]  /*5ed0*/  ISETP.GT.U32.AND P1, PT, R0, R35, PT ;  /* 0x000000230000720c */ /* 0x000fe20003f24070 */
[----:B------:R-:W-:-:S05]  /*5ee0*/  VIADD R31, R28, 0x3 ;  /* 0x000000031c1f7836 */ /* 0x000fca0000000000 */
[----:B------:R-:W-:-:S07]  /*5ef0*/  IABS R33, R31 ;  /* 0x0000001f00217213 */ /* 0x000fce0000000000 */
[----:B------:R-:W-:-:S05]  /*5f00*/  @!P1 IMAD.IADD R35, R35, 0x1, -R23 ;  /* 0x0000000123239824 */ /* 0x000fca00078e0a17 */
[----:B------:R-:W-:Y:S02]  /*5f10*/  @!P2 IADD3 R35, PT, PT, -R35, RZ, RZ ;  /* 0x000000ff2323a210 */ /* 0x000fe40007ffe1ff */
[----:B------:R-:W-:Y:S01]  /*5f20*/  ISETP.GE.AND P2, PT, R31, RZ, PT ;  /* 0x000000ff1f00720c */ /* 0x000fe20003f46270 */
[----:B------:R-:W-:Y:S01]  /*5f30*/  IMAD.HI.U32 R31, R2, R33, RZ ;  /* 0x00000021021f7227 */ /* 0x000fe200078e00ff */
[----:B------:R-:W-:-:S03]  /*5f40*/  SEL R35, R3, R35, !P0 ;  /* 0x0000002303237207 */ /* 0x000fc60004000000 */
[----:B------:R-:W-:Y:S01]  /*5f50*/  IMAD R31, R31, R26, R33 ;  /* 0x0000001a1f1f7224 */ /* 0x000fe200078e0221 */
[----:B------:R-:W-:-:S04]  /*5f60*/  LEA R35, R35, UR10, 0x2 ;  /* 0x0000000a23237c11 */ /* 0x000fc8000f8e10ff */
[----:B------:R-:W-:Y:S02]  /*5f70*/  ISETP.GT.U32.AND P1, PT, R0, R31, PT ;  /* 0x0000001f0000720c */ /* 0x000fe40003f24070 */
[----:B------:R-:W2:Y:S11]  /*5f80*/  LDL R35, [R35] ;  /* 0x0000000023237983 */ /* 0x000eb60000100800 */
[----:B------:R-:W-:-:S05]  /*5f90*/  @!P1 IMAD.IADD R31, R31, 0x1, -R23 ;  /* 0x000000011f1f9824 */ /* 0x000fca00078e0a17 */
[----:B------:R-:W-:-:S13]  /*5fa0*/  ISETP.GT.U32.AND P1, PT, R0, R31, PT ;  /* 0x0000001f0000720c */ /* 0x000fda0003f24070 */
[----:B------:R-:W-:-:S05]  /*5fb0*/  @!P1 IMAD.IADD R31, R31, 0x1, -R23 ;  /* 0x000000011f1f9824 */ /* 0x000fca00078e0a17 */
[----:B------:R-:W-:-:S04]  /*5fc0*/  @!P2 IADD3 R31, PT, PT, -R31, RZ, RZ ;  /* 0x000000ff1f1fa210 */ /* 0x000fc80007ffe1ff */
[----:B------:R-:W-:-:S04]  /*5fd0*/  SEL R31, R3, R31, !P0 ;  /* 0x0000001f031f7207 */ /* 0x000fc80004000000 */
[----:B------:R-:W-:-:S06]  /*5fe0*/  LEA R31, R31, UR10, 0x2 ;  /* 0x0000000a1f1f7c11 */ /* 0x000fcc000f8e10ff */
[----:B------:R-:W3:Y:S01]  /*5ff0*/  LDL R31, [R31] ;  /* 0x000000001f1f7983 */ /* 0x000ee20000100800 */
[----:B------:R-:W-:-:S05]  /*6000*/  VIADD R32, R28, 0x4 ;  /* 0x000000041c207836 */ /* 0x000fca0000000000 */
[----:B------:R-:W-:Y:S02]  /*6010*/  ISETP.GE.AND P2, PT, R32, RZ, PT ;  /* 0x000000ff2000720c */ /* 0x000fe40003f46270 */
[-C--:B--2---:R-:W-:Y:S02]  /*6020*/  FMNMX R29, R29, R35.reuse, PT ;  /* 0x000000231d1d7209 */ /* 0x084fe40003800000 */
[----:B------:R-:W-:Y:S02]  /*6030*/  FMNMX R30, R30, R35, !PT ;  /* 0x000000231e1e7209 */ /* 0x000fe40007800000 */
[----:B------:R-:W-:-:S05]  /*6040*/  IABS R35, R32 ;  /* 0x0000002000237213 */ /* 0x000fca0000000000 */
[----:B------:R-:W-:-:S04]  /*6050*/  IMAD.HI.U32 R33, R2, R35, RZ ;  /* 0x0000002302217227 */ /* 0x000fc800078e00ff */
[----:B------:R-:W-:-:S05]  /*6060*/  IMAD R33, R33, R26, R35 ;  /* 0x0000001a21217224 */ /* 0x000fca00078e0223 */
[----:B------:R-:W-:-:S13]  /*6070*/  ISETP.GT.U32.AND P1, PT, R0, R33, PT ;  /* 0x000000210000720c */ /* 0x000fda0003f24070 */
[----:B------:R-:W-:-:S05]  /*6080*/  @!P1 IMAD.IADD R33, R33, 0x1, -R23 ;  /* 0x0000000121219824 */ /* 0x000fca00078e0a17 */
[----:B------:R-:W-:Y:S02]  /*6090*/  ISETP.GT.U32.AND P1, PT, R0, R33, PT ;  /* 0x000000210000720c */ /* 0x000fe40003f24070 */
[-C--:B---3--:R-:W-:Y:S02]  /*60a0*/  FMNMX R29, R29, R31.reuse, PT ;  /* 0x0000001f1d1d7209 */ /* 0x088fe40003800000 */
[----:B------:R-:W-:Y:S01]  /*60b0*/  FMNMX R30, R30, R31, !PT ;  /* 0x0000001f1e1e7209 */ /* 0x000fe20007800000 */
[----:B------:R-:W-:-:S08]  /*60c0*/  VIADD R31, R28, 0x5 ;  /* 0x000000051c1f7836 */ /* 0x000fd00000000000 */
[----:B------:R-:W-:Y:S01]  /*60d0*/  @!P1 IMAD.IADD R33, R33, 0x1, -R23 ;  /* 0x0000000121219824 */ /* 0x000fe200078e0a17 */
[----:B------:R-:W-:-:S04]  /*60e0*/  IABS R35, R31 ;  /* 0x0000001f00237213 */ /* 0x000fc80000000000 */
[----:B------:R-:W-:Y:S02]  /*60f0*/  @!P2 IADD3 R33, PT, PT, -R33, RZ, RZ ;  /* 0x000000ff2121a210 */ /* 0x000fe40007ffe1ff */
[----:B------:R-:W-:Y:S01]  /*6100*/  ISETP.GE.AND P2, PT, R31, RZ, PT ;  /* 0x000000ff1f00720c */ /* 0x000fe20003f46270 */
[----:B------:R-:W-:-:S04]  /*6110*/  IMAD.HI.U32 R31, R2, R35, RZ ;  /* 0x00000023021f7227 */ /* 0x000fc800078e00ff */
[----:B------:R-:W-:Y:S01]  /*6120*/  IMAD R31, R31, R26, R35 ;  /* 0x0000001a1f1f7224 */ /* 0x000fe200078e0223 */
[----:B------:R-:W-:-:S04]  /*6130*/  SEL R33, R3, R33, !P0 ;  /* 0x0000002103217207 */ /* 0x000fc80004000000 */
[----:B------:R-:W-:Y:S02]  /*6140*/  ISETP.GT.U32.AND P1, PT, R0, R31, PT ;  /* 0x0000001f0000720c */ /* 0x000fe40003f24070 */
[----:B------:R-:W-:-:S06]  /*6150*/  LEA R33, R33, UR10, 0x2 ;  /* 0x0000000a21217c11 */ /* 0x000fcc000f8e10ff */
[----:B------:R-:W2:Y:S05]  /*6160*/  LDL R33, [R33] ;  /* 0x0000000021217983 */ /* 0x000eaa0000100800 */
        /* <DEDUP_REMOVED lines=8> */
[----:B------:R-:W-:Y:S02]  /*61f0*/  IABS R35, R32 ;  /* 0x0000002000237213 */ /* 0x000fe40000000000 */
[----:B------:R-:W-:Y:S02]  /*6200*/  ISETP.GE.AND P2, PT, R32, RZ, PT ;  /* 0x000000ff2000720c */ /* 0x000fe40003f46270 */
[-C--:B--2---:R-:W-:Y:S02]  /*6210*/  FMNMX R29, R29, R33.reuse, PT ;  /* 0x000000211d1d7209 */ /* 0x084fe40003800000 */
[----:B------:R-:W-:Y:S01]  /*6220*/  FMNMX R30, R30, R33, !PT ;  /* 0x000000211e1e7209 */ /* 0x000fe20007800000 */
        /* <DEDUP_REMOVED lines=103> */
[----:B------:R-:W-:-:S05]  /*68a0*/  IMAD R31, R31, R26, R35 ;  /* 0x0000001a1f1f7224 */ /* 0x000fca00078e0223 */
[----:B------:R-:W-:-:S13]  /*68b0*/  ISETP.GT.U32.AND P1, PT, R0, R31, PT ;  /* 0x0000001f0000720c */ /* 0x000fda0003f24070 */
[----:B------:R-:W-:-:S05]  /*68c0*/  @!P1 IMAD.IADD R31, R31, 0x1, -R23 ;  /* 0x000000011f1f9824 */ /* 0x000fca00078e0a17 */
[----:B------:R-:W-:Y:S02]  /*68d0*/  ISETP.GT.U32.AND P1, PT, R0, R31, PT ;  /* 0x0000001f0000720c */ /* 0x000fe40003f24070 */
[----:B------:R-:W-:-:S04]  /*68e0*/  SEL R33, R3, R33, !P0 ;  /* 0x0000002103217207 */ /* 0x000fc80004000000 */
[----:B------:R-:W-:-:S06]  /*68f0*/  LEA R33, R33, UR10, 0x2 ;  /* 0x0000000a21217c11 */ /* 0x000fcc000f8e10ff */
[----:B------:R-:W2:Y:S01]  /*6900*/  LDL R33, [R33] ;  /* 0x0000000021217983 */ /* 0x000ea20000100800 */
[----:B------:R-:W-:-:S05]  /*6910*/  @!P1 IMAD.IADD R31, R31, 0x1, -R23 ;  /* 0x000000011f1f9824 */ /* 0x000fca00078e0a17 */
[----:B------:R-:W-:-:S04]  /*6920*/  @!P2 IADD3 R31, PT, PT, -R31, RZ, RZ ;  /* 0x000000ff1f1fa210 */ /* 0x000fc80007ffe1ff */
[----:B------:R-:W-:-:S04]  /*6930*/  SEL R31, R3, R31, !P0 ;  /* 0x0000001f031f7207 */ /* 0x000fc80004000000 */
[----:B------:R-:W-:-:S06]  /*6940*/  LEA R31, R31, UR10, 0x2 ;  /* 0x0000000a1f1f7c11 */ /* 0x000fcc000f8e10ff */
[----:B------:R-:W3:Y:S01]  /*6950*/  LDL R31, [R31] ;  /* 0x000000001f1f7983 */ /* 0x000ee20000100800 */
[----:B------:R-:W-:-:S05]  /*6960*/  VIADD R32, R28, 0xe ;  /* 0x0000000e1c207836 */ /* 0x000fca0000000000 */
[----:B------:R-:W-:Y:S01]  /*6970*/  IABS R35, R32 ;  /* 0x0000002000237213 */ /* 0x000fe20000000000 */
[----:B------:R-:W-:Y:S01]  /*6980*/  VIADD R28, R28, 0xf ;  /* 0x0000000f1c1c7836 */ /* 0x000fe20000000000 */
[----:B------:R-:W-:-:S04]  /*6990*/  ISETP.GE.AND P2, PT, R32, RZ, PT ;  /* 0x000000ff2000720c */ /* 0x000fc80003f46270 */
[----:B------:R-:W-:Y:S02]  /*69a0*/  ISETP.GE.AND P4, PT, R28, RZ, PT ;  /* 0x000000ff1c00720c */ /* 0x000fe40003f86270 */
[-C--:B--2---:R-:W-:Y:S02]  /*69b0*/  FMNMX R29, R29, R33.reuse, PT ;  /* 0x000000211d1d7209 */ /* 0x084fe40003800000 */
[----:B------:R-:W-:Y:S01]  /*69c0*/  FMNMX R30, R30, R33, !PT ;  /* 0x000000211e1e7209 */ /* 0x000fe20007800000 */
[----:B------:R-:W-:-:S04]  /*69d0*/  IMAD.HI.U32 R33, R2, R35, RZ ;  /* 0x0000002302217227 */ /* 0x000fc800078e00ff */
[----:B------:R-:W-:Y:S01]  /*69e0*/  IMAD R33, R33, R26, R35 ;  /* 0x0000001a21217224 */ /* 0x000fe200078e0223 */
[----:B------:R-:W-:-:S04]  /*69f0*/  IABS R35, R28 ;  /* 0x0000001c00237213 */ /* 0x000fc80000000000 */
[----:B------:R-:W-:Y:S02]  /*6a00*/  ISETP.GT.U32.AND P1, PT, R0, R33, PT ;  /* 0x000000210000720c */ /* 0x000fe40003f24070 */
[-C--:B---3--:R-:W-:Y:S02]  /*6a10*/  FMNMX R29, R29, R31.reuse, PT ;  /* 0x0000001f1d1d7209 */ /* 0x088fe40003800000 */
[----:B------:R-:W-:Y:S01]  /*6a20*/  FMNMX R30, R30, R31, !PT ;  /* 0x0000001f1e1e7209 */ /* 0x000fe20007800000 */
[----:B------:R-:W-:-:S04]  /*6a30*/  IMAD.HI.U32 R31, R2, R35, RZ ;  /* 0x00000023021f7227 */ /* 0x000fc800078e00ff */
[----:B------:R-:W-:-:S05]  /*6a40*/  IMAD R31, R31, R26, R35 ;  /* 0x0000001a1f1f7224 */ /* 0x000fca00078e0223 */
[----:B------:R-:W-:Y:S01]  /*6a50*/  ISETP.GT.U32.AND P3, PT, R0, R31, PT ;  /* 0x0000001f0000720c */ /* 0x000fe20003f64070 */
[----:B------:R-:W-:-:S05]  /*6a60*/  @!P1 IMAD.IADD R33, R33, 0x1, -R23 ;  /* 0x0000000121219824 */ /* 0x000fca00078e0a17 */
[----:B------:R-:W-:-:S07]  /*6a70*/  ISETP.GT.U32.AND P1, PT, R0, R33, PT ;  /* 0x000000210000720c */ /* 0x000fce0003f24070 */
[----:B------:R-:W-:-:S04]  /*6a80*/  @!P3 IADD3 R31, PT, PT, R31, -R23, RZ ;  /* 0x800000171f1fb210 */ /* 0x000fc80007ffe0ff */
[----:B------:R-:W-:Y:S02]  /*6a90*/  ISETP.GT.U32.AND P3, PT, R0, R31, PT ;  /* 0x0000001f0000720c */ /* 0x000fe40003f64070 */
[----:B------:R-:W-:-:S04]  /*6aa0*/  @!P1 IMAD.IADD R33, R33, 0x1, -R23 ;  /* 0x0000000121219824 */ /* 0x000fc800078e0a17 */
[----:B------:R-:W-:-:S07]  /*6ab0*/  @!P2 IMAD.MOV R33, RZ, RZ, -R33 ;  /* 0x000000ffff21a224 */ /* 0x000fce00078e0a21 */
        /* <DEDUP_REMOVED lines=8> */
[----:B------:R-:W-:-:S06]  /*6b40*/  UIADD3 UR7, UPT, UPT, UR6, 0xf, URZ ;  /* 0x0000000f06077890 */ /* 0x000fcc000fffe0ff */
[----:B------:R-:W-:Y:S01]  /*6b50*/  ISETP.NE.AND P1, PT, R27, UR7, PT ;  /* 0x000000071b007c0c */ /* 0x000fe2000bf25270 */
[----:B------:R-:W-:Y:S01]  /*6b60*/  UIADD3 UR6, UPT, UPT, UR6, 0x10, URZ ;  /* 0x0000001006067890 */ /* 0x000fe2000fffe0ff */
[-C--:B--2---:R-:W-:Y:S02]  /*6b70*/  FMNMX R28, R29, R33.reuse, PT ;  /* 0x000000211d1c7209 */ /* 0x084fe40003800000 */
[----:B------:R-:W-:Y:S02]  /*6b80*/  FMNMX R30, R30, R33, !PT ;  /* 0x000000211e1e7209 */ /* 0x000fe40007800000 */
[-C--:B---3--:R-:W-:Y:S02]  /*6b90*/  FMNMX R29, R28, R31.reuse, PT ;  /* 0x0000001f1c1d7209 */ /* 0x088fe40003800000 */
[----:B------:R-:W-:-:S05]  /*6ba0*/  FMNMX R30, R30, R31, !PT ;  /* 0x0000001f1e1e7209 */ /* 0x000fca0007800000 */
[----:B------:R-:W-:Y:S05]  /*6bb0*/  @P1 BRA `(.L_x_68) ;  /* 0xfffffff000041947 */ /* 0x000fea000383ffff */
.L_x_67:
        /* <DEDUP_REMOVED lines=10> */
[----:B------:R-:W-:Y:S01]  /*6c60*/  VIADD R28, R31, 0x1 ;  /* 0x000000011f1c7836 */ /* 0x000fe20000000000 */
[----:B------:R-:W-:-:S04]  /*6c70*/  IABS R33, R31 ;  /* 0x0000001f00217213 */ /* 0x000fc80000000000 */
[----:B------:R-:W-:Y:S01]  /*6c80*/  ISETP.GE.AND P1, PT, R28, RZ, PT ;  /* 0x000000ff1c00720c */ /* 0x000fe20003f26270 */
[----:B------:R-:W-:Y:S01]  /*6c90*/  IMAD.HI.U32 R27, R2, R33, RZ ;  /* 0x00000021021b7227 */ /* 0x000fe200078e00ff */
[----:B------:R-:W-:-:S03]  /*6ca0*/  IABS R35, R28 ;  /* 0x0000001c00237213 */ /* 0x000fc60000000000 */
[----:B------:R-:W-:Y:S02]  /*6cb0*/  VIADD R28, R31, 0x2 ;  /* 0x000000021f1c7836 */ /* 0x000fe40000000000 */
[----:B------:R-:W-:Y:S02]  /*6cc0*/  IMAD R27, R27, R26, R33 ;  /* 0x0000001a1b1b7224 */ /* 0x000fe400078e0221 */
[----:B------:R-:W-:Y:S01]  /*6cd0*/  IMAD.HI.U32 R33, R2, R35, RZ ;  /* 0x0000002302217227 */ /* 0x000fe200078e00ff */
[----:B------:R-:W-:Y:S02]  /*6ce0*/  IABS R37, R28 ;  /* 0x0000001c00257213 */ /* 0x000fe40000000000 */
[----:B------:R-:W-:Y:S01]  /*6cf0*/  ISETP.GT.U32.AND P2, PT, R0, R27, PT ;  /* 0x0000001b0000720c */ /* 0x000fe20003f44070 */
[----:B------:R-:W-:Y:S02]  /*6d00*/  IMAD R33, R33, R26, R35 ;  /* 0x0000001a21217224 */ /* 0x000fe400078e0223 */
[----:B------:R-:W-:-:S03]  /*6d10*/  IMAD.HI.U32 R35, R2, R37, RZ ;  /* 0x0000002502237227 */ /* 0x000fc600078e00ff */
[----:B------:R-:W-:Y:S01]  /*6d20*/  ISETP.GT.U32.AND P3, PT, R0, R33, PT ;  /* 0x000000210000720c */ /* 0x000fe20003f64070 */
[----:B------:R-:W-:-:S05]  /*6d30*/  IMAD R35, R35, R26, R37 ;  /* 0x0000001a23237224 */ /* 0x000fca00078e0225 */
[----:B------:R-:W-:Y:S02]  /*6d40*/  ISETP.GT.U32.AND P4, PT, R0, R35, PT ;  /* 0x000000230000720c */ /* 0x000fe40003f84070 */
[----:B------:R-:W-:-:S04]  /*6d50*/  @!P2 IADD3 R27, PT, PT, R27, -R23, RZ ;  /* 0x800000171b1ba210 */ /* 0x000fc80007ffe0ff */
[----:B------:R-:W-:Y:S01]  /*6d60*/  ISETP.GT.U32.AND P2, PT, R0, R27, PT ;  /* 0x0000001b0000720c */ /* 0x000fe20003f44070 */
[----:B------:R-:W-:-:S05]  /*6d70*/  @!P3 IMAD.IADD R33, R33, 0x1, -R23 ;  /* 0x000000012121b824 */ /* 0x000fca00078e0a17 */
[----:B------:R-:W-:Y:S01]  /*6d80*/  ISETP.GT.U32.AND P3, PT, R0, R33, PT ;  /* 0x000000210000720c */ /* 0x000fe20003f64070 */
[----:B------:R-:W-:Y:S01]  /*6d90*/  @!P4 IMAD.IADD R35, R35, 0x1, -R23 ;  /* 0x000000012323c824 */ /* 0x000fe200078e0a17 */
[----:B------:R-:W-:-:S04]  /*6da0*/  ISETP.GE.AND P4, PT, R31, RZ, PT ;  /* 0x000000ff1f00720c */ /* 0x000fc80003f86270 */
[----:B------:R-:W-:Y:S01]  /*6db0*/  ISETP.GT.U32.AND P5, PT, R0, R35, PT ;  /* 0x000000230000720c */ /* 0x000fe20003fa4070 */
[----:B------:R-:W-:Y:S01]  /*6dc0*/  @!P2 IMAD.IADD R27, R27, 0x1, -R23 ;  /* 0x000000011b1ba824 */ /* 0x000fe200078e0a17 */
[----:B------:R-:W-:-:S05]  /*6dd0*/  ISETP.GE.AND P2, PT, R28, RZ, PT ;  /* 0x000000ff1c00720c */ /* 0x000fca0003f46270 */
[----:B------:R-:W-:Y:S02]  /*6de0*/  @!P3 IADD3 R33, PT, PT, R33, -R23, RZ ;  /* 0x800000172121b210 */ /* 0x000fe40007ffe0ff */
[----:B------:R-:W-:-:S03]  /*6df0*/  @!P4 IMAD.MOV R27, RZ, RZ, -R27 ;  /* 0x000000ffff1bc224 */ /* 0x000fc600078e0a1b */
[----:B------:R-:W-:Y:S02]  /*6e00*/  @!P1 IMAD.MOV R33, RZ, RZ, -R33 ;  /* 0x000000ffff219224 */ /* 0x000fe400078e0a21 */
[----:B------:R-:W-:Y:S01]  /*6e10*/  SEL R27, R3, R27, !P0 ;  /* 0x0000001b031b7207 */ /* 0x000fe20004000000 */
[----:B------:R-:W-:Y:S02]  /*6e20*/  @!P5 IMAD.IADD R35, R35, 0x1, -R23 ;  /* 0x000000012323d824 */ /* 0x000fe400078e0a17 */
[----:B------:R-:W-:Y:S02]  /*6e30*/  SEL R33, R3, R33, !P0 ;  /* 0x0000002103217207 */ /* 0x000fe40004000000 */
[----:B------:R-:W-:Y:S02]  /*6e40*/  LEA R32, R27, UR10, 0x2 ;  /* 0x0000000a1b207c11 */ /* 0x000fe4000f8e10ff */
[----:B------:R-:W-:Y:S02]  /*6e50*/  @!P2 IADD3 R35, PT, PT, -R35, RZ, RZ ;  /* 0x000000ff2323a210 */ /* 0x000fe40007ffe1ff */
[----:B------:R-:W-:-:S02]  /*6e60*/  LEA R27, R33, UR10, 0x2 ;  /* 0x0000000a211b7c11 */ /* 0x000fc4000f8e10ff */
[----:B------:R-:W2:Y:S01]  /*6e70*/  LDL R32, [R32] ;  /* 0x0000000020207983 */ /* 0x000ea20000100800 */
[----:B------:R-:W-:-:S03]  /*6e80*/  SEL R35, R3, R35, !P0 ;  /* 0x0000002303237207 */ /* 0x000fc60004000000 */
[----:B------:R-:W3:Y:S01]  /*6e90*/  LDL R27, [R27] ;  /* 0x000000001b1b7983 */ /* 0x000ee20000100800 */
[----:B------:R-:W-:-:S05]  /*6ea0*/  LEA R35, R35, UR10, 0x2 ;  /* 0x0000000a23237c11 */ /* 0x000fca000f8e10ff */
[----:B------:R-:W4:Y:S01]  /*6eb0*/  LDL R28, [R35] ;  /* 0x00000000231c7983 */ /* 0x000f220000100800 */
[-C--:B--2---:R-:W-:Y:S01]  /*6ec0*/  FMNMX R34, R29, R32.reuse, PT ;  /* 0x000000201d227209 */ /* 0x084fe20003800000 */
[C---:B------:R-:W-:Y:S01]  /*6ed0*/  VIADD R29, R31.reuse, 0x3 ;  /* 0x000000031f1d7836 */ /* 0x040fe20000000000 */
[----:B------:R-:W-:Y:S01]  /*6ee0*/  FMNMX R30, R30, R32, !PT ;  /* 0x000000201e1e7209 */ /* 0x000fe20007800000 */
[----:B------:R-:W-:Y:S01]  /*6ef0*/  VIADD R32, R31, 0x4 ;  /* 0x000000041f207836 */ /* 0x000fe20000000000 */
[----:B---3--:R-:W-:Y:S02]  /*6f00*/  FMNMX R37, R34, R27, PT ;  /* 0x0000001b22257209 */ /* 0x008fe40003800000 */
[----:B------:R-:W-:Y:S02]  /*6f10*/  IABS R33, R29 ;  /* 0x0000001d00217213 */ /* 0x000fe40000000000 */
[----:B------:R-:W-:Y:S02]  /*6f20*/  FMNMX R30, R30, R27, !PT ;  /* 0x0000001b1e1e7209 */ /* 0x000fe40007800000 */
[----:B------:R-:W-:Y:S01]  /*6f30*/  ISETP.GE.AND P4, PT, R29, RZ, PT ;  /* 0x000000ff1d00720c */ /* 0x000fe20003f86270 */
[----:B------:R-:W-:Y:S01]  /*6f40*/  IMAD.HI.U32 R29, R2, R33, RZ ;  /* 0x00000021021d7227 */ /* 0x000fe200078e00ff */
[----:B----4-:R-:W-:-:S02]  /*6f50*/  FMNMX R27, R37, R28, PT ;  /* 0x0000001c251b7209 */ /* 0x010fc40003800000 */
[----:B------:R-:W-:Y:S01]  /*6f60*/  FMNMX R28, R30, R28, !PT ;  /* 0x0000001c1e1c7209 */ /* 0x000fe20007800000 */
[----:B------:R-:W-:Y:S01]  /*6f70*/  IMAD R30, R29, R26, R33 ;  /* 0x0000001a1d1e7224 */ /* 0x000fe200078e0221 */
[----:B------:R-:W-:Y:S01]  /*6f80*/  ISETP.GE.AND P3, PT, R32, RZ, PT ;  /* 0x000000ff2000720c */ /* 0x000fe20003f66270 */
[----:B------:R-:W-:Y:S01]  /*6f90*/  VIADD R29, R31, 0x5 ;  /* 0x000000051f1d7836 */ /* 0x000fe20000000000 */
[----:B------:R-:W-:Y:S02]  /*6fa0*/  IABS R32, R32 ;  /* 0x0000002000207213 */ /* 0x000fe40000000000 */
[----:B------:R-:W-:Y:S02]  /*6fb0*/  ISETP.GT.U32.AND P5, PT, R0, R30, PT ;  /* 0x0000001e0000720c */ /* 0x000fe40003fa4070 */
[----:B------:R-:W-:Y:S02]  /*6fc0*/  ISETP.GE.AND P2, PT, R29, RZ, PT ;  /* 0x000000ff1d00720c */ /* 0x000fe40003f46270 */
[----:B------:R-:W-:-:S02]  /*6fd0*/  IABS R35, R29 ;  /* 0x0000001d00237213 */ /* 0x000fc40000000000 */
[----:B------:R-:W-:-:S05]  /*6fe0*/  MOV R29, R32 ;  /* 0x00000020001d7202 */ /* 0x000fca0000000f00 */
[----:B------:R-:W-:-:S04]  /*6ff0*/  IMAD.HI.U32 R33, R2, R29, RZ ;  /* 0x0000001d02217227 */ /* 0x000fc800078e00ff */
[----:B------:R-:W-:Y:S02]  /*7000*/  IMAD R33, R33, R26, R29 ;  /* 0x0000001a21217224 */ /* 0x000fe400078e021d */
[----:B------:R-:W-:-:S03]  /*7010*/  IMAD.HI.U32 R29, R2, R35, RZ ;  /* 0x00000023021d7227 */ /* 0x000fc600078e00ff */
[----:B------:R-:W-:Y:S01]  /*7020*/  ISETP.GT.U32.AND P1, PT, R0, R33, PT ;  /* 0x000000210000720c */ /* 0x000fe20003f24070 */
[----:B------:R-:W-:Y:S02]  /*7030*/  IMAD R32, R29, R26, R35 ;  /* 0x0000001a1d207224 */ /* 0x000fe400078e0223 */
[----:B------:R-:W-:Y:S02]  /*7040*/  @!P5 IMAD.IADD R30, R30, 0x1, -R23 ;  /* 0x000000011e1ed824 */ /* 0x000fe400078e0a17 */
[----:B------:R-:W-:Y:S01]  /*7050*/  VIADD R29, R31, 0x6 ;  /* 0x000000061f1d7836 */ /* 0x000fe20000000000 */
[C---:B------:R-:W-:Y:S02]  /*7060*/  ISETP.GT.U32.AND P5, PT, R0.reuse, R32, PT ;  /* 0x000000200000720c */ /* 0x040fe40003fa4070 */
[----:B------:R-:W-:Y:S02]  /*7070*/  ISETP.GT.U32.AND P6, PT, R0, R30, PT ;  /* 0x0000001e0000720c */ /* 0x000fe40003fc4070 */
[----:B------:R-:W-:-:S03]  /*7080*/  IABS R35, R29 ;  /* 0x0000001d00237213 */ /* 0x000fc60000000000 */
[--C-:B------:R-:W-:Y:S01]  /*7090*/  @!P1 IMAD.IADD R33, R33, 0x1, -R23.reuse ;  /* 0x0000000121219824 */ /* 0x100fe200078e0a17 */
[----:B------:R-:W-:Y:S01]  /*70a0*/  ISETP.GE.AND P1, PT, R29, RZ, PT ;  /* 0x000000ff1d00720c */ /* 0x000fe20003f26270 */
[----:B------:R-:W-:Y:S02]  /*70b0*/  VIADD R29, R31, 0x7 ;  /* 0x000000071f1d7836 */ /* 0x000fe40000000000 */
[----:B------:R-:W-:Y:S02]  /*70c0*/  IMAD.HI.U32 R31, R2, R35, RZ ;  /* 0x00000023021f7227 */ /* 0x000fe400078e00ff */
[----:B------:R-:W-:Y:S02]  /*70d0*/  @!P5 IADD3 R32, PT, PT, R32, -R23, RZ ;  /* 0x800000172020d210 */ /* 0x000fe40007ffe0ff */
[----:B------:R-:W-:Y:S01]  /*70e0*/  ISETP.GT.U32.AND P5, PT, R0, R33, PT ;  /* 0x000000210000720c */ /* 0x000fe20003fa4070 */
[----:B------:R-:W-:Y:S01]  /*70f0*/  @!P6 IMAD.IADD R30, R30, 0x1, -R23 ;  /* 0x000000011e1ee824 */ /* 0x000fe200078e0a17 */
[----:B------:R-:W-:Y:S01]  /*7100*/  ISETP.GT.U32.AND P6, PT, R0, R32, PT ;  /* 0x000000200000720c */ /* 0x000fe20003fc4070 */
[----:B------:R-:W-:Y:S01]  /*7110*/  IMAD R31, R31, R26, R35 ;  /* 0x0000001a1f1f7224 */ /* 0x000fe200078e0223 */
[----:B------:R-:W-:Y:S01]  /*7120*/  IABS R35, R29 ;  /* 0x0000001d00237213 */ /* 0x000fe20000000000 */
[----:B------:R-:W-:-:S05]  /*7130*/  IMAD.MOV.U32 R34, RZ, RZ, R30 ;  /* 0x000000ffff227224 */ /* 0x000fca00078e001e */
[----:B------:R-:W-:-:S03]  /*7140*/  @!P4 IADD3 R34, PT, PT, -R34, RZ, RZ ;  /* 0x000000ff2222c210 */ /* 0x000fc60007ffe1ff */
[----:B------:R-:W-:Y:S01]  /*7150*/  @!P5 IMAD.IADD R33, R33, 0x1, -R23 ;  /* 0x000000012121d824 */ /* 0x000fe200078e0a17 */
[----:B------:R-:W-:Y:S02]  /*7160*/  ISETP.GT.U32.AND P5, PT, R0, R31, PT ;  /* 0x0000001f0000720c */ /* 0x000fe40003fa4070 */
[----:B------:R-:W-:Y:S02]  /*7170*/  @!P6 IADD3 R32, PT, PT, R32, -R23, RZ ;  /* 0x800000172020e210 */ /* 0x000fe40007ffe0ff */
[----:B------:R-:W-:Y:S01]  /*7180*/  ISETP.GE.AND P6, PT, R29, RZ, PT ;  /* 0x000000ff1d00720c */ /* 0x000fe20003fc6270 */
[----:B------:R-:W-:Y:S01]  /*7190*/  IMAD.HI.U32 R29, R2, R35, RZ ;  /* 0x00000023021d7227 */ /* 0x000fe200078e00ff */
[----:B------:R-:W-:Y:S02]  /*71a0*/  @!P3 IADD3 R33, PT, PT, -R33, RZ, RZ ;  /* 0x000000ff2121b210 */ /* 0x000fe40007ffe1ff */
[----:B------:R-:W-:Y:S01]  /*71b0*/  SEL R34, R3, R34, !P0 ;  /* 0x0000002203227207 */ /* 0x000fe20004000000 */
[----:B------:R-:W-:Y:S01]  /*71c0*/  IMAD R29, R29, R26, R35 ;  /* 0x0000001a1d1d7224 */ /* 0x000fe200078e0223 */
[----:B------:R-:W-:Y:S01]  /*71d0*/  SEL R33, R3, R33, !P0 ;  /* 0x0000002103217207 */ /* 0x000fe20004000000 */
[----:B------:R-:W-:Y:S01]  /*71e0*/  IMAD.MOV.U32 R30, RZ, RZ, R32 ;  /* 0x000000ffff1e7224 */ /* 0x000fe200078e0020 */
[----:B------:R-:W-:Y:S01]  /*71f0*/  LEA R34, R34, UR10, 0x2 ;  /* 0x0000000a22227c11 */ /* 0x000fe2000f8e10ff */
[----:B------:R-:W-:Y:S01]  /*7200*/  @!P5 IMAD.IADD R31, R31, 0x1, -R23 ;  /* 0x000000011f1fd824 */ /* 0x000fe200078e0a17 */
[----:B------:R-:W-:Y:S01]  /*7210*/  ISETP.GT.U32.AND P5, PT, R0, R29, PT ;  /* 0x0000001d0000720c */ /* 0x000fe20003fa4070 */
[----:B------:R-:W-:-:S03]  /*7220*/  @!P2 IMAD.MOV R30, RZ, RZ, -R30 ;  /* 0x000000ffff1ea224 */ /* 0x000fc600078e0a1e */
[----:B------:R-:W-:Y:S02]  /*7230*/  ISETP.GT.U32.AND P4, PT, R0, R31, PT ;  /* 0x0000001f0000720c */ /* 0x000fe40003f84070 */
[----:B------:R-:W-:Y:S02]  /*7240*/  SEL R35, R3, R30, !P0 ;  /* 0x0000001e03237207 */ /* 0x000fe40004000000 */
[----:B------:R-:W2:Y:S05]  /*7250*/  LDL R30, [R34] ;  /* 0x00000000221e7983 */ /* 0x000eaa0000100800 */
[----:B------:R-:W-:-:S04]  /*7260*/  @!P5 IMAD.IADD R29, R29, 0x1, -R23 ;  /* 0x000000011d1dd824 */ /* 0x000fc800078e0a17 */
[----:B------:R-:W-:Y:S01]  /*7270*/  @!P4 IMAD.IADD R31, R31, 0x1, -R23 ;  /* 0x000000011f1fc824 */ /* 0x000fe200078e0a17 */
[----:B------:R-:W-:-:S03]  /*7280*/  ISETP.GT.U32.AND P5, PT, R0, R29, PT ;  /* 0x0000001d0000720c */ /* 0x000fc60003fa4070 */
[----:B------:R-:W-:Y:S01]  /*7290*/  IMAD.MOV.U32 R32, RZ, RZ, R31 ;  /* 0x000000ffff207224 */ /* 0x000fe200078e001f */
[----:B------:R-:W-:-:S03]  /*72a0*/  LEA R31, R33, UR10, 0x2 ;  /* 0x0000000a211f7c11 */ /* 0x000fc6000f8e10ff */
[----:B------:R-:W-:Y:S01]  /*72b0*/  @!P1 IMAD.MOV R32, RZ, RZ, -R32 ;  /* 0x000000ffff209224 */ /* 0x000fe200078e0a20 */
[----:B------:R-:W-:Y:S02]  /*72c0*/  LEA R35, R35, UR10, 0x2 ;  /* 0x0000000a23237c11 */ /* 0x000fe4000f8e10ff */
[----:B------:R-:W3:Y:S03]  /*72d0*/  LDL R31, [R31] ;  /* 0x000000001f1f7983 */ /* 0x000ee60000100800 */
[----:B------:R-:W-:Y:S01]  /*72e0*/  @!P5 IMAD.IADD R29, R29, 0x1, -R23 ;  /* 0x000000011d1dd824 */ /* 0x000fe200078e0a17 */
[----:B------:R-:W-:-:S04]  /*72f0*/  SEL R32, R3, R32, !P0 ;  /* 0x0000002003207207 */ /* 0x000fc80004000000 */
[----:B------:R-:W-:Y:S02]  /*7300*/  @!P6 IADD3 R29, PT, PT, -R29, RZ, RZ ;  /* 0x000000ff1d1de210 */ /* 0x000fe40007ffe1ff */
[----:B------:R-:W-:Y:S02]  /*7310*/  LEA R33, R32, UR10, 0x2 ;  /* 0x0000000a20217c11 */ /* 0x000fe4000f8e10ff */
[----:B------:R-:W-:Y:S02]  /*7320*/  SEL R36, R3, R29, !P0 ;  /* 0x0000001d03247207 */ /* 0x000fe40004000000 */
[----:B------:R-:W4:Y:S02]  /*7330*/  LDL R29, [R35] ;  /* 0x00000000231d7983 */ /* 0x000f240000100800 */
[----:B------:R-:W-:Y:S02]  /*7340*/  LEA R32, R36, UR10, 0x2 ;  /* 0x0000000a24207c11 */ /* 0x000fe4000f8e10ff */
[----:B------:R-:W5:Y:S04]  /*7350*/  LDL R33, [R33] ;  /* 0x0000000021217983 */ /* 0x000f680000100800 */
[----:B------:R-:W5:Y:S01]  /*7360*/  LDL R32, [R32] ;  /* 0x0000000020207983 */ /* 0x000f620000100800 */
[----:B------:R-:W-:Y:S01]  /*7370*/  UIADD3 UR6, UPT, UPT, UR6, 0x8, URZ ;  /* 0x0000000806067890 */ /* 0x000fe2000fffe0ff */
[----:B--2---:R-:W-:-:S02]  /*7380*/  FMNMX R34, R27, R30, PT ;  /* 0x0000001e1b227209 */ /* 0x004fc40003800000 */
[----:B------:R-:W-:Y:S02]  /*7390*/  FMNMX R28, R28, R30, !PT ;  /* 0x0000001e1c1c7209 */ /* 0x000fe40007800000 */
[-C--:B---3--:R-:W-:Y:S02]  /*73a0*/  FMNMX R34, R34, R31.reuse, PT ;  /* 0x0000001f22227209 */ /* 0x088fe40003800000 */
[----:B------:R-:W-:Y:S02]  /*73b0*/  FMNMX R28, R28, R31, !PT ;  /* 0x0000001f1c1c7209 */ /* 0x000fe40007800000 */
[-C--:B----4-:R-:W-:Y:S02]  /*73c0*/  FMNMX R34, R34, R29.reuse, PT ;  /* 0x0000001d22227209 */ /* 0x090fe40003800000 */
[----:B------:R-:W-:Y:S02]  /*73d0*/  FMNMX R28, R28, R29, !PT ;  /* 0x0000001d1c1c7209 */ /* 0x000fe40007800000 */
[----:B-----5:R-:W-:-:S02]  /*73e0*/  FMNMX R29, R34, R33, PT ;  /* 0x00000021221d7209 */ /* 0x020fc40003800000 */
[----:B------:R-:W-:Y:S02]  /*73f0*/  FMNMX R27, R28, R33, !PT ;  /* 0x000000211c1b7209 */ /* 0x000fe40007800000 */
[-C--:B------:R-:W-:Y:S02]  /*7400*/  FMNMX R29, R29, R32.reuse, PT ;  /* 0x000000201d1d7209 */ /* 0x080fe40003800000 */
[----:B------:R-:W-:-:S07]  /*7410*/  FMNMX R30, R27, R32, !PT ;  /* 0x000000201b1e7209 */ /* 0x000fce0007800000 */
.L_x_69:
[----:B------:R-:W-:Y:S05]  /*7420*/  BRA.U !UP1, `(.L_x_66) ;  /* 0x0000000509d47547 */ /* 0x000fea000b800000 */
[----:B------:R-:W-:Y:S02]  /*7430*/  ULOP3.LUT UR7, UR7, 0x7, URZ, 0xc0, !UPT ;  /* 0x0000000707077892 */ /* 0x000fe4000f8ec0ff */
[----:B------:R-:W-:Y:S02]  /*7440*/  UISETP.NE.AND UP1, UPT, UR8, URZ, UPT ;  /* 0x000000ff0800728c */ /* 0x000fe4000bf25270 */
[----:B------:R-:W-:-:S04]  /*7450*/  UIADD3 UR7, UPT, UPT, UR7, -0x1, URZ ;  /* 0xffffffff07077890 */ /* 0x000fc8000fffe0ff */
[----:B------:R-:W-:-:S09]  /*7460*/  UISETP.GE.U32.AND UP0, UPT, UR7, 0x3, UPT ;  /* 0x000000030700788c */ /* 0x000fd2000bf06070 */
[----:B------:R-:W-:Y:S05]  /*7470*/  BRA.U !UP0, `(.L_x_70) ;  /* 0x0000000108f87547 */ /* 0x000fea000b800000 */
[----:B------:R-:W-:-:S04]  /*7480*/  VIADD R28, R24, UR6 ;  /* 0x00000006181c7c36 */ /* 0x000fc80008000000 */
[C---:B------:R-:W-:Y:S01]  /*7490*/  VIADD R31, R28.reuse, 0x1 ;  /* 0x000000011c1f7836 */ /* 0x040fe20000000000 */
[----:B------:R-:W-:Y:S02]  /*74a0*/  IABS R33, R28 ;  /* 0x0000001c00217213 */ /* 0x000fe40000000000 */
[----:B------:R-:W-:Y:S02]  /*74b0*/  ISETP.GE.AND P1, PT, R28, RZ, PT ;  /* 0x000000ff1c00720c */ /* 0x000fe40003f26270 */
[----:B------:R-:W-:Y:S01]  /*74c0*/  IABS R32, R31 ;  /* 0x0000001f00207213 */ /* 0x000fe20000000000 */
[----:B------:R-:W-:Y:S01]  /*74d0*/  IMAD.HI.U32 R27, R2, R33, RZ ;  /* 0x00000021021b7227 */ /* 0x000fe200078e00ff */
[----:B------:R-:W-:-:S03]  /*74e0*/  ISETP.GE.AND P3, PT, R31, RZ, PT ;  /* 0x000000ff1f00720c */ /* 0x000fc60003f66270 */
[----:B------:R-:W-:Y:S01]  /*74f0*/  IMAD R27, R27, R26, R33 ;  /* 0x0000001a1b1b7224 */ /* 0x000fe200078e0221 */
[----:B------:R-:W-:Y:S01]  /*7500*/  MOV R33, R32 ;  /* 0x0000002000217202 */ /* 0x000fe20000000f00 */
[C---:B------:R-:W-:Y:S02]  /*7510*/  VIADD R31, R28.reuse, 0x2 ;  /* 0x000000021c1f7836 */ /* 0x040fe40000000000 */
[----:B------:R-:W-:Y:S01]  /*7520*/  VIADD R28, R28, 0x3 ;  /* 0x000000031c1c7836 */ /* 0x000fe20000000000 */
[----:B------:R-:W-:Y:S02]  /*7530*/  ISETP.GT.U32.AND P5, PT, R0, R27, PT ;  /* 0x0000001b0000720c */ /* 0x000fe40003fa4070 */
[----:B------:R-:W-:Y:S02]  /*7540*/  ISETP.GE.AND P2, PT, R31, RZ, PT ;  /* 0x000000ff1f00720c */ /* 0x000fe40003f46270 */
[----:B------:R-:W-:Y:S01]  /*7550*/  IABS R35, R31 ;  /* 0x0000001f00237213 */ /* 0x000fe20000000000 */
[----:B------:R-:W-:Y:S01]  /*7560*/  IMAD.HI.U32 R31, R2, R33, RZ ;  /* 0x00000021021f7227 */ /* 0x000fe200078e00ff */
[----:B------:R-:W-:-:S03]  /*7570*/  IABS R37, R28 ;  /* 0x0000001c00257213 */ /* 0x000fc60000000000 */
[----:B------:R-:W-:Y:S02]  /*7580*/  IMAD R31, R31, R26, R33 ;  /* 0x0000001a1f1f7224 */ /* 0x000fe400078e0221 */
[----:B------:R-:W-:-:S03]  /*7590*/  IMAD.HI.U32 R33, R2, R35, RZ ;  /* 0x0000002302217227 */ /* 0x000fc600078e00ff */
[----:B------:R-:W-:Y:S01]  /*75a0*/  ISETP.GT.U32.AND P4, PT, R0, R31, PT ;  /* 0x0000001f0000720c */ /* 0x000fe20003f84070 */
[----:B------:R-:W-:Y:S02]  /*75b0*/  IMAD R33, R33, R26, R35 ;  /* 0x0000001a21217224 */ /* 0x000fe400078e0223 */
[----:B------:R-:W-:-:S03]  /*75c0*/  IMAD.HI.U32 R35, R2, R37, RZ ;  /* 0x0000002502237227 */ /* 0x000fc600078e00ff */
[----:B------:R-:W-:Y:S01]  /*75d0*/  ISETP.GT.U32.AND P6, PT, R0, R33, PT ;  /* 0x000000210000720c */ /* 0x000fe20003fc4070 */
[----:B------:R-:W-:Y:S02]  /*75e0*/  IMAD R35, R35, R26, R37 ;  /* 0x0000001a23237224 */ /* 0x000fe400078e0225 */
[----:B------:R-:W-:-:S03]  /*75f0*/  @!P5 IMAD.IADD R27, R27, 0x1, -R23 ;  /* 0x000000011b1bd824 */ /* 0x000fc600078e0a17 */
[C---:B------:R-:W-:Y:S01]  /*7600*/  ISETP.GT.U32.AND P5, PT, R0.reuse, R35, PT ;  /* 0x000000230000720c */ /* 0x040fe20003fa4070 */
[----:B------:R-:W-:Y:S01]  /*7610*/  @!P4 IMAD.IADD R31, R31, 0x1, -R23 ;  /* 0x000000011f1fc824 */ /* 0x000fe200078e0a17 */
[----:B------:R-:W-:-:S05]  /*7620*/  ISETP.GT.U32.AND P4, PT, R0, R27, PT ;  /* 0x0000001b0000720c */ /* 0x000fca0003f84070 */
[----:B------:R-:W-:Y:S02]  /*7630*/  @!P6 IADD3 R33, PT, PT, R33, -R23, RZ ;  /* 0x800000172121e210 */ /* 0x000fe40007ffe0ff */
[----:B------:R-:W-:-:S04]  /*7640*/  ISETP.GT.U32.AND P6, PT, R0, R31, PT ;  /* 0x0000001f0000720c */ /* 0x000fc80003fc4070 */
[--C-:B------:R-:W-:Y:S01]  /*7650*/  @!P5 IMAD.IADD R35, R35, 0x1, -R23.reuse ;  /* 0x000000012323d824 */ /* 0x100fe200078e0a17 */
[----:B------:R-:W-:Y:S01]  /*7660*/  ISETP.GT.U32.AND P5, PT, R0, R33, PT ;  /* 0x000000210000720c */ /* 0x000fe20003fa4070 */
[----:B------:R-:W-:-:S03]  /*7670*/  @!P4 IMAD.IADD R27, R27, 0x1, -R23 ;  /* 0x000000011b1bc824 */ /* 0x000fc600078e0a17 */
[----:B------:R-:W-:Y:S01]  /*7680*/  ISETP.GT.U32.AND P4, PT, R0, R35, PT ;  /* 0x000000230000720c */ /* 0x000fe20003f84070 */
[----:B------:R-:W-:-:S03]  /*7690*/  @!P1 IMAD.MOV R27, RZ, RZ, -R27 ;  /* 0x000000ffff1b9224 */ /* 0x000fc600078e0a1b */
[----:B------:R-:W-:Y:S01]  /*76a0*/  @!P6 IMAD.IADD R31, R31, 0x1, -R23 ;  /* 0x000000011f1fe824 */ /* 0x000fe200078e0a17 */
[----:B------:R-:W-:Y:S02]  /*76b0*/  ISETP.GE.AND P6, PT, R28, RZ, PT ;  /* 0x000000ff1c00720c */ /* 0x000fe40003fc6270 */
[----:B------:R-:W-:Y:S01]  /*76c0*/  SEL R27, R3, R27, !P0 ;  /* 0x0000001b031b7207 */ /* 0x000fe20004000000 */
[----:B------:R-:W-:Y:S01]  /*76d0*/  @!P3 IMAD.MOV R31, RZ, RZ, -R31 ;  /* 0x000000ffff1fb224 */ /* 0x000fe200078e0a1f */
[----:B------:R-:W-:Y:S02]  /*76e0*/  @!P5 IADD3 R33, PT, PT, R33, -R23, RZ ;  /* 0x800000172121d210 */ /* 0x000fe40007ffe0ff */
[----:B------:R-:W-:Y:S02]  /*76f0*/  LEA R27, R27, UR10, 0x2 ;  /* 0x0000000a1b1b7c11 */ /* 0x000fe4000f8e10ff */
[----:B------:R-:W-:Y:S01]  /*7700*/  @!P4 IMAD.IADD R35, R35, 0x1, -R23 ;  /* 0x000000012323c824 */ /* 0x000fe200078e0a17 */
[----:B------:R-:W-:-:S02]  /*7710*/  @!P2 IADD3 R33, PT, PT, -R33, RZ, RZ ;  /* 0x000000ff2121a210 */ /* 0x000fc40007ffe1ff */
[C---:B------:R-:W-:Y:S01]  /*7720*/  SEL R31, R3.reuse, R31, !P0 ;  /* 0x0000001f031f7207 */ /* 0x040fe20004000000 */
[----:B------:R-:W2:Y:S01]  /*7730*/  LDL R27, [R27] ;  /* 0x000000001b1b7983 */ /* 0x000ea20000100800 */
[----:B------:R-:W-:Y:S01]  /*7740*/  @!P6 IMAD.MOV R35, RZ, RZ, -R35 ;  /* 0x000000ffff23e224 */ /* 0x000fe200078e0a23 */
[----:B------:R-:W-:Y:S02]  /*7750*/  SEL R33, R3, R33, !P0 ;  /* 0x0000002103217207 */ /* 0x000fe40004000000 */
[----:B------:R-:W-:Y:S02]  /*7760*/  LEA R28, R31, UR10, 0x2 ;  /* 0x0000000a1f1c7c11 */ /* 0x000fe4000f8e10ff */
[----:B------:R-:W-:Y:S02]  /*7770*/  SEL R35, R3, R35, !P0 ;  /* 0x0000002303237207 */ /* 0x000fe40004000000 */
[----:B------:R-:W-:Y:S02]  /*7780*/  LEA R31, R33, UR10, 0x2 ;  /* 0x0000000a211f7c11 */ /* 0x000fe4000f8e10ff */
[----:B------:R-:W3:Y:S01]  /*7790*/  LDL R28, [R28] ;  /* 0x000000001c1c7983 */ /* 0x000ee20000100800 */
[----:B------:R-:W-:-:S03]  /*77a0*/  LEA R32, R35, UR10, 0x2 ;  /* 0x0000000a23207c11 */ /* 0x000fc6000f8e10ff */
        /* <DEDUP_REMOVED lines=11> */
.L_x_70:
[----:B------:R-:W-:Y:S05]  /*7860*/  BRA.U !UP1, `(.L_x_66) ;  /* 0x0000000109c47547 */ /* 0x000fea000b800000 */
[----:B------:R-:W-:-:S05]  /*7870*/  VIADD R24, R24, UR6 ;  /* 0x0000000618187c36 */ /* 0x000fca0008000000 */
[----:B------:R-:W-:Y:S02]  /*7880*/  IABS R31, R24 ;  /* 0x00000018001f7213 */ /* 0x000fe40000000000 */
        /* <DEDUP_REMOVED lines=15> */
[----:B------:R-:W-:-:S05]  /*7980*/  VIADD R28, R24, 0x1 ;  /* 0x00000001181c7836 */ /* 0x000fca0000000000 */
        /* <DEDUP_REMOVED lines=28> */
[----:B------:R-:W2:Y:S02]  /*7b50*/  LDL R3, [R3] ;  /* 0x0000000003037983 */ /* 0x000ea40000100800 */
[-C--:B--2---:R-:W-:Y:S02]  /*7b60*/  FMNMX R29, R29, R3.reuse, PT ;  /* 0x000000031d1d7209 */ /* 0x084fe40003800000 */
[----:B------:R-:W-:-:S07]  /*7b70*/  FMNMX R30, R30, R3, !PT ;  /* 0x000000031e1e7209 */ /* 0x000fce0007800000 */
.L_x_66:
[----:B------:R-:W-:Y:S01]  /*7b80*/  FADD R23, -R29, R30 ;  /* 0x0000001e1d177221 */ /* 0x000fe20000000100 */
[----:B------:R-:W-:-:S04]  /*7b90*/  IMAD.MOV.U32 R27, RZ, RZ, 0x42480000 ;  /* 0x42480000ff1b7424 */ /* 0x000fc800078e00ff */
[----:B------:R-:W-:-:S13]  /*7ba0*/  FSETP.GT.AND P0, PT, |R23|, 2.2204460492503130808e-16, PT ;  /* 0x258000001700780b */ /* 0x000fda0003f04200 */
[----:B------:R-:W-:Y:S05]  /*7bb0*/  @!P0 BRA `(.L_x_65) ;  /* 0x00000000004c8947 */ /* 0x000fea0003800000 */
[----:B------:R-:W0:Y:S01]  /*7bc0*/  MUFU.RCP R0, R23 ;  /* 0x0000001700007308 */ /* 0x000e220000001000 */
[----:B------:R-:W-:Y:S01]  /*7bd0*/  UMOV UR6, 0x42c80000 ;  /* 0x42c8000000067882 */ /* 0x000fe20000000000 */
[----:B------:R-:W-:Y:S01]  /*7be0*/  BSSY.RECONVERGENT B3, `(.L_x_71) ;  /* 0x000000f000037945 */ /* 0x000fe20003800200 */
[----:B------:R-:W-:Y:S02]  /*7bf0*/  IMAD.U32 R26, RZ, RZ, UR6 ;  /* 0x00000006ff1a7e24 */ /* 0x000fe4000f8e00ff */
[----:B------:R-:W-:-:S03]  /*7c00*/  FADD R24, -R29, R22 ;  /* 0x000000161d187221 */ /* 0x000fc60000000100 */
[----:B------:R-:W1:Y:S01]  /*7c10*/  FCHK P0, R26, R23 ;  /* 0x000000171a007302 */ /* 0x000e620000000000 */
[----:B0-----:R-:W-:-:S04]  /*7c20*/  FFMA R3, -R23, R0, 1 ;  /* 0x3f80000017037423 */ /* 0x001fc80000000100 */
[----:B------:R-:W-:-:S04]  /*7c30*/  FFMA R0, R0, R3, R0 ;  /* 0x0000000300007223 */ /* 0x000fc80000000000 */
[----:B------:R-:W-:-:S04]  /*7c40*/  FFMA R3, R0, 100, RZ ;  /* 0x42c8000000037823 */ /* 0x000fc800000000ff */
[----:B------:R-:W-:-:S04]  /*7c50*/  FFMA R2, -R23, R3, 100 ;  /* 0x42c8000017027423 */ /* 0x000fc80000000103 */
[----:B------:R-:W-:Y:S01]  /*7c60*/  FFMA R3, R0, R2, R3 ;  /* 0x0000000200037223 */ /* 0x000fe20000000003 */
[----:B-1----:R-:W-:Y:S06]  /*7c70*/  @!P0 BRA `(.L_x_72) ;  /* 0x0000000000148947 */ /* 0x002fec0003800000 */
[----:B------:R-:W-:Y:S01]  /*7c80*/  MOV R3, R23 ;  /* 0x0000001700037202 */ /* 0x000fe20000000f00 */
[----:B------:R-:W-:Y:S01]  /*7c90*/  IMAD.MOV.U32 R0, RZ, RZ, 0x42c80000 ;  /* 0x42c80000ff007424 */ /* 0x000fe200078e00ff */
[----:B------:R-:W-:-:S07]  /*7ca0*/  MOV R2, 0x7cc0 ;  /* 0x00007cc000027802 */ /* 0x000fce0000000f00 */
[----:B------:R-:W-:Y:S05]  /*7cb0*/  CALL.REL.NOINC `($__internal_0_$__cuda_sm3x_div_rn_noftz_f32_slowpath) ;  /* 0x0000000400ac7944 */ /* 0x000fea0003c00000 */
[----:B------:R-:W-:-:S07]  /*7cc0*/  IMAD.MOV.U32 R3, RZ, RZ, R0 ;  /* 0x000000ffff037224 */ /* 0x000fce00078e0000 */
.L_x_72:
[----:B------:R-:W-:Y:S05]  /*7cd0*/  BSYNC.RECONVERGENT B3 ;  /* 0x0000000000037941 */ /* 0x000fea0003800200 */
.L_x_71:
[----:B------:R-:W-:-:S07]  /*7ce0*/  FMUL R27, R24, R3 ;  /* 0x00000003181b7220 */ /* 0x000fce0000400000 */
.L_x_65:
[----:B------:R-:W-:Y:S05]  /*7cf0*/  BSYNC.RECONVERGENT B2 ;  /* 0x0000000000027941 */ /* 0x000fea0003800200 */
.L_x_64:
[----:B------:R-:W-:Y:S01]  /*7d00*/  FSETP.NE.AND P0, PT, |R27|, +INF , PT ;  /* 0x7f8000001b00780b */ /* 0x000fe20003f05200 */
[----:B------:R-:W-:-:S12]  /*7d10*/  BSSY.RECONVERGENT B2, `(.L_x_73) ;  /* 0x0000056000027945 */ /* 0x000fd80003800200 */
[----:B------:R-:W-:Y:S05]  /*7d20*/  @!P0 BRA `(.L_x_74) ;  /* 0x0000000000e88947 */ /* 0x000fea0003800000 */
[----:B0-----:R-:W0:Y:S02]  /*7d30*/  LDC R22, c[0x0][0x3a4] ;  /* 0x0000e900ff167b82 */ /* 0x001e240000000800 */
[----:B0-----:R-:W-:-:S13]  /*7d40*/  ISETP.GE.AND P0, PT, R11, R22, PT ;  /* 0x000000160b00720c */ /* 0x001fda0003f06270 */
[----:B------:R-:W-:Y:S05]  /*7d50*/  @P0 BRA `(.L_x_75) ;  /* 0x0000000000c80947 */ /* 0x000fea0003800000 */
[----:B------:R-:W-:Y:S01]  /*7d60*/  VIADD R26, R11, 0x1 ;  /* 0x000000010b1a7836 */ /* 0x000fe20000000000 */
[C---:B------:R-:W-:Y:S01]  /*7d70*/  FSETP.GE.AND P0, PT, |R10|.reuse, |R27|, PT ;  /* 0x4000001b0a00720b */ /* 0x040fe20003f06200 */
[----:B------:R-:W-:-:S03]  /*7d80*/  FADD R24, R10, R27 ;  /* 0x0000001b0a187221 */ /* 0x000fc60000000000 */
[----:B------:R-:W-:Y:S01]  /*7d90*/  ISETP.NE.AND P1, PT, R26, R22, PT ;  /* 0x000000161a00720c */ /* 0x000fe20003f25270 */
[----:B------:R-:W-:Y:S01]  /*7da0*/  FADD R3, -R24, R27 ;  /* 0x0000001b18037221 */ /* 0x000fe20000000100 */
[----:B------:R-:W-:-:S03]  /*7db0*/  FADD R0, R10, -R24 ;  /* 0x800000180a007221 */ /* 0x000fc60000000000 */
[----:B------:R-:W-:-:S04]  /*7dc0*/  FADD R2, R10, R3 ;  /* 0x000000030a027221 */ /* 0x000fc80000000000 */
[----:B------:R-:W-:-:S04]  /*7dd0*/  @P0 FADD R2, R0, R27 ;  /* 0x0000001b00020221 */ /* 0x000fc80000000000 */
[----:B------:R-:W-:Y:S01]  /*7de0*/  FADD R13, R13, R2 ;  /* 0x000000020d0d7221 */ /* 0x000fe20000000000 */
[----:B------:R-:W-:Y:S06]  /*7df0*/  @P1 BRA `(.L_x_76) ;  /* 0x0000000000581947 */ /* 0x000fec0003800000 */
[----:B------:R-:W0:Y:S01]  /*7e00*/  MUFU.RCP R0, UR15 ;  /* 0x0000000f00007d08 */ /* 0x000e220008001000 */
[----:B------:R-:W-:Y:S01]  /*7e10*/  MOV R3, UR15 ;  /* 0x0000000f00037c02 */ /* 0x000fe20008000f00 */
[----:B------:R-:W-:Y:S01]  /*7e20*/  FADD R10, R13, R24 ;  /* 0x000000180d0a7221 */ /* 0x000fe20000000000 */
        /* <DEDUP_REMOVED lines=8> */
[----:B------:R-:W-:Y:S01]  /*7eb0*/  IMAD.MOV.U32 R0, RZ, RZ, R10 ;  /* 0x000000ffff007224 */ /* 0x000fe200078e000a */
[----:B------:R-:W-:Y:S01]  /*7ec0*/  MOV R2, 0x7ef0 ;  /* 0x00007ef000027802 */ /* 0x000fe20000000f00 */
[----:B------:R-:W-:-:S07]  /*7ed0*/  IMAD.U32 R3, RZ, RZ, UR15 ;  /* 0x0000000fff037e24 */ /* 0x000fce000f8e00ff */
[----:B------:R-:W-:Y:S05]  /*7ee0*/  CALL.REL.NOINC `($__internal_0_$__cuda_sm3x_div_rn_noftz_f32_slowpath) ;  /* 0x0000000400207944 */ /* 0x000fea0003c00000 */
[----:B------:R-:W-:-:S07]  /*7ef0*/  IMAD.MOV.U32 R12, RZ, RZ, R0 ;  /* 0x000000ffff0c7224 */ /* 0x000fce00078e0000 */
.L_x_78:
[----:B------:R-:W-:Y:S05]  /*7f00*/  BSYNC.RECONVERGENT B3 ;  /* 0x0000000000037941 */ /* 0x000fea0003800200 */
.L_x_77:
[----:B------:R-:W0:Y:S01]  /*7f10*/  LDCU UR6, c[0x0][0x3a4] ;  /* 0x00007480ff0677ac */ /* 0x000e220008000800 */
[----:B------:R-:W-:Y:S01]  /*7f20*/  MOV R10, R24 ;  /* 0x00000018000a7202 */ /* 0x000fe20000000f00 */
[----:B------:R-:W-:Y:S02]  /*7f30*/  IMAD.MOV.U32 R23, RZ, RZ, R12 ;  /* 0x000000ffff177224 */ /* 0x000fe400078e000c */
[----:B0-----:R-:W-:Y:S01]  /*7f40*/  IMAD.U32 R26, RZ, RZ, UR6 ;  /* 0x00000006ff1a7e24 */ /* 0x001fe2000f8e00ff */
[----:B------:R-:W-:Y:S06]  /*7f50*/  BRA `(.L_x_79) ;  /* 0x0000000000c47947 */ /* 0x000fec0003800000 */
.L_x_76:
        /* <DEDUP_REMOVED lines=15> */
.L_x_81:
[----:B------:R-:W-:Y:S05]  /*8050*/  BSYNC.RECONVERGENT B3 ;  /* 0x0000000000037941 */ /* 0x000fea0003800200 */
.L_x_80:
[----:B------:R-:W-:Y:S01]  /*8060*/  IMAD.MOV.U32 R10, RZ, RZ, R24 ;  /* 0x000000ffff0a7224 */ /* 0x000fe200078e0018 */
[----:B------:R-:W-:Y:S06]  /*8070*/  BRA `(.L_x_79) ;  /* 0x00000000007c7947 */ /* 0x000fec0003800000 */
.L_x_75:
[----:B------:R-:W-:Y:S01]  /*8080*/  FADD R27, -R12, R27 ;  /* 0x0000001b0c1b7221 */ /* 0x000fe20000000100 */
[----:B------:R-:W-:-:S03]  /*8090*/  IMAD.MOV.U32 R26, RZ, RZ, R11 ;  /* 0x000000ffff1a7224 */ /* 0x000fc600078e000b */
[----:B------:R-:W-:-:S04]  /*80a0*/  FFMA R12, R27, R7, R12 ;  /* 0x000000071b0c7223 */ /* 0x000fc8000000000c */
[----:B------:R-:W-:Y:S01]  /*80b0*/  IMAD.MOV.U32 R23, RZ, RZ, R12 ;  /* 0x000000ffff177224 */ /* 0x000fe200078e000c */
[----:B------:R-:W-:Y:S06]  /*80c0*/  BRA `(.L_x_79) ;  /* 0x0000000000687947 */ /* 0x000fec0003800000 */
.L_x_74:
[----:B------:R-:W-:Y:S01]  /*80d0*/  ISETP.NE.AND P0, PT, R11, RZ, PT ;  /* 0x000000ff0b00720c */ /* 0x000fe20003f05270 */
[----:B------:R-:W-:Y:S01]  /*80e0*/  IMAD.MOV.U32 R26, RZ, RZ, RZ ;  /* 0x000000ffff1a7224 */ /* 0x000fe200078e00ff */
[----:B------:R-:W-:-:S11]  /*80f0*/  MOV R23, 0x7fc00000 ;  /* 0x7fc0000000177802 */ /* 0x000fd60000000f00 */
[----:B------:R-:W-:Y:S05]  /*8100*/  @!P0 BRA `(.L_x_79) ;  /* 0x0000000000588947 */ /* 0x000fea0003800000 */
[----:B------:R-:W1:Y:S01]  /*8110*/  LDCU UR6, c[0x0][0x3a4] ;  /* 0x00007480ff0677ac */ /* 0x000e620008000800 */
[----:B------:R-:W-:Y:S01]  /*8120*/  IMAD.MOV.U32 R26, RZ, RZ, R11 ;  /* 0x000000ffff1a7224 */ /* 0x000fe200078e000b */
[----:B------:R-:W-:Y:S02]  /*8130*/  MOV R23, R12 ;  /* 0x0000000c00177202 */ /* 0x000fe40000000f00 */
[----:B-1----:R-:W-:-:S13]  /*8140*/  ISETP.GE.AND P0, PT, R11, UR6, PT ;  /* 0x000000060b007c0c */ /* 0x002fda000bf06270 */
[----:B------:R-:W-:Y:S05]  /*8150*/  @P0 BRA `(.L_x_79) ;  /* 0x0000000000440947 */ /* 0x000fea0003800000 */
[----:B------:R-:W-:Y:S01]  /*8160*/  I2FP.F32.S32 R27, R11 ;  /* 0x0000000b001b7245 */ /* 0x000fe20000201400 */
[----:B------:R-:W-:Y:S01]  /*8170*/  FADD R0, R10, R13 ;  /* 0x0000000d0a007221 */ /* 0x000fe20000000000 */
[----:B------:R-:W-:Y:S02]  /*8180*/  BSSY.RECONVERGENT B3, `(.L_x_82) ;  /* 0x000000d000037945 */ /* 0x000fe40003800200 */
[----:B------:R-:W1:Y:S08]  /*8190*/  MUFU.RCP R2, R27 ;  /* 0x0000001b00027308 */ /* 0x000e700000001000 */
[----:B------:R-:W2:Y:S01]  /*81a0*/  FCHK P0, R0, R27 ;  /* 0x0000001b00007302 */ /* 0x000ea20000000000 */
[----:B-1----:R-:W-:-:S04]  /*81b0*/  FFMA R3, -R27, R2, 1 ;  /* 0x3f8000001b037423 */ /* 0x002fc80000000102 */
[----:B------:R-:W-:-:S04]  /*81c0*/  FFMA R3, R2, R3, R2 ;  /* 0x0000000302037223 */ /* 0x000fc80000000002 */
[----:B------:R-:W-:-:S04]  /*81d0*/  FFMA R2, R0, R3, RZ ;  /* 0x0000000300027223 */ /* 0x000fc800000000ff */
[----:B0-----:R-:W-:-:S04]  /*81e0*/  FFMA R22, -R27, R2, R0 ;  /* 0x000000021b167223 */ /* 0x001fc80000000100 */
[----:B------:R-:W-:Y:S01]  /*81f0*/  FFMA R23, R3, R22, R2 ;  /* 0x0000001603177223 */ /* 0x000fe20000000002 */
[----:B--2---:R-:W-:Y:S06]  /*8200*/  @!P0 BRA `(.L_x_83) ;  /* 0x0000000000108947 */ /* 0x004fec0003800000 */
[----:B------:R-:W-:Y:S01]  /*8210*/  IMAD.MOV.U32 R3, RZ, RZ, R27 ;  /* 0x000000ffff037224 */ /* 0x000fe200078e001b */
[----:B------:R-:W-:-:S07]  /*8220*/  MOV R2, 0x8240 ;  /* 0x0000824000027802 */ /* 0x000fce0000000f00 */
[----:B------:R-:W-:Y:S05]  /*8230*/  CALL.REL.NOINC `($__internal_0_$__cuda_sm3x_div_rn_noftz_f32_slowpath) ;  /* 0x00000000004c7944 */ /* 0x000fea0003c00000 */
[----:B------:R-:W-:-:S07]  /*8240*/  IMAD.MOV.U32 R23, RZ, RZ, R0 ;  /* 0x000000ffff177224 */ /* 0x000fce00078e0000 */
.L_x_83:
[----:B------:R-:W-:Y:S05]  /*8250*/  BSYNC.RECONVERGENT B3 ;  /* 0x0000000000037941 */ /* 0x000fea0003800200 */
.L_x_82:
[----:B------:R-:W-:-:S07]  /*8260*/  MOV R26, R11 ;  /* 0x0000000b001a7202 */ /* 0x000fce0000000f00 */
.L_x_79:
[----:B------:R-:W-:Y:S05]  /*8270*/  BSYNC.RECONVERGENT B2 ;  /* 0x0000000000027941 */ /* 0x000fea0003800200 */
.L_x_73:
[----:B------:R-:W-:Y:S01]  /*8280*/  ISETP.LE.AND P0, PT, R6, UR4, PT ;  /* 0x0000000406007c0c */ /* 0x000fe2000bf03270 */
[----:B------:R-:W1:Y:S01]  /*8290*/  LDCU UR6, c[0x0][0x394] ;  /* 0x00007280ff0677ac */ /* 0x000e620008000800 */
[----:B------:R-:W-:Y:S01]  /*82a0*/  IMAD.MOV.U32 R24, RZ, RZ, R25 ;  /* 0x000000ffff187224 */ /* 0x000fe200078e0019 */
[----:B------:R-:W-:Y:S01]  /*82b0*/  MOV R11, R26 ;  /* 0x0000001a000b7202 */ /* 0x000fe20000000f00 */
[----:B------:R-:W-:Y:S01]  /*82c0*/  IMAD.MOV.U32 R0, RZ, RZ, R20 ;  /* 0x000000ffff007224 */ /* 0x000fe200078e0014 */
[----:B------:R-:W-:Y:S01]  /*82d0*/  UIADD3 UR4, UPT, UPT, UR4, 0x1, URZ ;  /* 0x0000000104047890 */ /* 0x000fe2000fffe0ff */
[----:B------:R-:W-:Y:S01]  /*82e0*/  IMAD.MOV.U32 R25, RZ, RZ, R21 ;  /* 0x000000ffff197224 */ /* 0x000fe200078e0015 */
[----:B------:R-:W-:Y:S01]  /*82f0*/  MOV R20, R17 ;  /* 0x0000001100147202 */ /* 0x000fe20000000f00 */
[----:B------:R-:W-:-:S05]  /*8300*/  IMAD.MOV.U32 R21, RZ, RZ, R18 ;  /* 0x000000ffff157224 */ /* 0x000fca00078e0012 */
[----:B------:R-:W2:Y:S01]  /*8310*/  @P0 LDC.64 R2, c[0x0][0x3a8] ;  /* 0x0000ea00ff020b82 */ /* 0x000ea20000000a00 */
[----:B-1----:R-:W-:Y:S01]  /*8320*/  UISETP.NE.AND UP0, UPT, UR4, UR6, UPT ;  /* 0x000000060400728c */ /* 0x002fe2000bf05270 */
[----:B--2---:R-:W-:-:S05]  /*8330*/  @P0 IMAD.WIDE R2, R19, 0x4, R2 ;  /* 0x0000000413020825 */ /* 0x004fca00078e0202 */
[----:B------:R1:W-:Y:S03]  /*8340*/  @P0 STG.E desc[UR12][R2.64], R23 ;  /* 0x0000001702000986 */ /* 0x0003e6000c10190c */
[----:B------:R-:W-:Y:S05]  /*8350*/  BRA.U UP0, `(.L_x_84) ;  /* 0xffffffa500b07547 */ /* 0x000fea000b83ffff */
[----:B------:R-:W-:Y:S05]  /*8360*/  EXIT ;  /* 0x000000000000794d */ /* 0x000fea0003800000 */
        .weak           $__internal_0_$__cuda_sm3x_div_rn_noftz_f32_slowpath
        .type           $__internal_0_$__cuda_sm3x_div_rn_noftz_f32_slowpath,@function
        .size           $__internal_0_$__cuda_sm3x_div_rn_noftz_f32_slowpath,(.L_x_172 - $__internal_0_$__cuda_sm3x_div_rn_noftz_f32_slowpath)
$__internal_0_$__cuda_sm3x_div_rn_noftz_f32_slowpath:
[----:B------:R-:W-:Y:S01]  /*8370*/  SHF.R.U32.HI R22, RZ, 0x17, R3 ;  /* 0x00000017ff167819 */ /* 0x000fe20000011603 */
[----:B------:R-:W-:Y:S01]  /*8380*/  BSSY.RECONVERGENT B0, `(.L_x_85) ;  /* 0x0000062000007945 */ /* 0x000fe20003800200 */
[----:B------:R-:W-:Y:S02]  /*8390*/  SHF.R.U32.HI R27, RZ, 0x17, R0 ;  /* 0x00000017ff1b7819 */ /* 0x000fe40000011600 */
[----:B------:R-:W-:Y:S02]  /*83a0*/  LOP3.LUT R22, R22, 0xff, RZ, 0xc0, !PT ;  /* 0x000000ff16167812 */ /* 0x000fe400078ec0ff */
[----:B------:R-:W-:-:S03]  /*83b0*/  LOP3.LUT R27, R27, 0xff, RZ, 0xc0, !PT ;  /* 0x000000ff1b1b7812 */ /* 0x000fc600078ec0ff */
[----:B------:R-:W-:Y:S02]  /*83c0*/  VIADD R28, R22, 0xffffffff ;  /* 0xffffffff161c7836 */ /* 0x000fe40000000000 */
[----:B------:R-:W-:-:S03]  /*83d0*/  VIADD R29, R27, 0xffffffff ;  /* 0xffffffff1b1d7836 */ /* 0x000fc60000000000 */
[----:B------:R-:W-:-:S04]  /*83e0*/  ISETP.GT.U32.AND P0, PT, R28, 0xfd, PT ;  /* 0x000000fd1c00780c */ /* 0x000fc80003f04070 */
[----:B------:R-:W-:-:S13]  /*83f0*/  ISETP.GT.U32.OR P0, PT, R29, 0xfd, P0 ;  /* 0x000000fd1d00780c */ /* 0x000fda0000704470 */
[----:B------:R-:W-:Y:S01]  /*8400*/  @!P0 MOV R23, RZ ;  /* 0x000000ff00178202 */ /* 0x000fe20000000f00 */
[----:B------:R-:W-:Y:S06]  /*8410*/  @!P0 BRA `(.L_x_86) ;  /* 0x00000000005c8947 */ /* 0x000fec0003800000 */
[----:B------:R-:W-:Y:S02]  /*8420*/  FSETP.GTU.FTZ.AND P0, PT, |R0|, +INF , PT ;  /* 0x7f8000000000780b */ /* 0x000fe40003f1c200 */
[----:B------:R-:W-:-:S04]  /*8430*/  FSETP.GTU.FTZ.AND P1, PT, |R3|, +INF , PT ;  /* 0x7f8000000300780b */ /* 0x000fc80003f3c200 */
[----:B------:R-:W-:-:S13]  /*8440*/  PLOP3.LUT P0, PT, P0, P1, PT, 0xf8, 0x8f ;  /* 0x00000000008f781c */ /* 0x000fda0000703f70 */
[----:B------:R-:W-:Y:S05]  /*8450*/  @P0 BRA `(.L_x_87) ;  /* 0x00000004004c0947 */ /* 0x000fea0003800000 */
[----:B------:R-:W-:-:S13]  /*8460*/  LOP3.LUT P0, RZ, R3, 0x7fffffff, R0, 0xc8, !PT ;  /* 0x7fffffff03ff7812 */ /* 0x000fda000780c800 */
[----:B------:R-:W-:Y:S05]  /*8470*/  @!P0 BRA `(.L_x_88) ;  /* 0x00000004003c8947 */ /* 0x000fea0003800000 */
[C---:B------:R-:W-:Y:S02]  /*8480*/  FSETP.NEU.FTZ.AND P0, PT, |R0|.reuse, +INF , PT ;  /* 0x7f8000000000780b */ /* 0x040fe40003f1d200 */
[----:B------:R-:W-:Y:S02]  /*8490*/  FSETP.NEU.FTZ.AND P2, PT, |R3|, +INF , PT ;  /* 0x7f8000000300780b */ /* 0x000fe40003f5d200 */
[----:B------:R-:W-:-:S11]  /*84a0*/  FSETP.NEU.FTZ.AND P1, PT, |R0|, +INF , PT ;  /* 0x7f8000000000780b */ /* 0x000fd60003f3d200 */
[----:B------:R-:W-:Y:S05]  /*84b0*/  @!P2 BRA !P0, `(.L_x_88) ;  /* 0x00000004002ca947 */ /* 0x000fea0004000000 */
[----:B------:R-:W-:-:S04]  /*84c0*/  LOP3.LUT P0, RZ, R0, 0x7fffffff, RZ, 0xc0, !PT ;  /* 0x7fffffff00ff7812 */ /* 0x000fc8000780c0ff */
[----:B------:R-:W-:-:S13]  /*84d0*/  PLOP3.LUT P0, PT, P2, P0, PT, 0x2f, 0xf2 ;  /* 0x0000000000f2781c */ /* 0x000fda0001700577 */
[----:B------:R-:W-:Y:S05]  /*84e0*/  @P0 BRA `(.L_x_89) ;  /* 0x0000000400180947 */ /* 0x000fea0003800000 */
[----:B------:R-:W-:-:S04]  /*84f0*/  LOP3.LUT P0, RZ, R3, 0x7fffffff, RZ, 0xc0, !PT ;  /* 0x7fffffff03ff7812 */ /* 0x000fc8000780c0ff */
[----:B------:R-:W-:-:S13]  /*8500*/  PLOP3.LUT P0, PT, P1, P0, PT, 0x2f, 0xf2 ;  /* 0x0000000000f2781c */ /* 0x000fda0000f00577 */
[----:B------:R-:W-:Y:S05]  /*8510*/  @P0 BRA `(.L_x_90) ;  /* 0x0000000400000947 */ /* 0x000fea0003800000 */
[----:B------:R-:W-:Y:S02]  /*8520*/  ISETP.GE.AND P0, PT, R29, RZ, PT ;  /* 0x000000ff1d00720c */ /* 0x000fe40003f06270 */
[----:B------:R-:W-:-:S11]  /*8530*/  ISETP.GE.AND P1, PT, R28, RZ, PT ;  /* 0x000000ff1c00720c */ /* 0x000fd60003f26270 */
[----:B------:R-:W-:Y:S02]  /*8540*/  @P0 IMAD.MOV.U32 R23, RZ, RZ, RZ ;  /* 0x000000ffff170224 */ /* 0x000fe400078e00ff */
[----:B------:R-:W-:Y:S01]  /*8550*/  @!P0 FFMA R0, R0, 1.84467440737095516160e+19, RZ ;  /* 0x5f80000000008823 */ /* 0x000fe200000000ff */
[----:B------:R-:W-:Y:S02]  /*8560*/  @!P0 IMAD.MOV.U32 R23, RZ, RZ, -0x40 ;  /* 0xffffffc0ff178424 */ /* 0x000fe400078e00ff */
[----:B------:R-:W-:-:S03]  /*8570*/  @!P1 FFMA R3, R3, 1.84467440737095516160e+19, RZ ;  /* 0x5f80000003039823 */ /* 0x000fc600000000ff */
[----:B------:R-:W-:-:S07]  /*8580*/  @!P1 IADD3 R23, PT, PT, R23, 0x40, RZ ;  /* 0x0000004017179810 */ /* 0x000fce0007ffe0ff */
.L_x_86:
[----:B------:R-:W-:Y:S01]  /*8590*/  LEA R32, R22, 0xc0800000, 0x17 ;  /* 0xc080000016207811 */ /* 0x000fe200078eb8ff */
[----:B------:R-:W-:Y:S01]  /*85a0*/  VIADD R27, R27, 0xffffff81 ;  /* 0xffffff811b1b7836 */ /* 0x000fe20000000000 */
[----:B------:R-:W-:Y:S03]  /*85b0*/  BSSY.RECONVERGENT B1, `(.L_x_91) ;  /* 0x0000035000017945 */ /* 0x000fe60003800200 */
[----:B------:R-:W-:Y:S02]  /*85c0*/  IMAD.IADD R32, R3, 0x1, -R32 ;  /* 0x0000000103207824 */ /* 0x000fe400078e0a20 */
[----:B------:R-:W-:Y:S02]  /*85d0*/  IMAD R0, R27, -0x800000, R0 ;  /* 0xff8000001b007824 */ /* 0x000fe400078e0200 */
[----:B------:R-:W0:Y:S01]  /*85e0*/  MUFU.RCP R3, R32 ;  /* 0x0000002000037308 */ /* 0x000e220000001000 */
[----:B------:R-:W-:-:S04]  /*85f0*/  FADD.FTZ R29, -R32, -RZ ;  /* 0x800000ff201d7221 */ /* 0x000fc80000010100 */
[----:B0-----:R-:W-:-:S04]  /*8600*/  FFMA R28, R3, R29, 1 ;  /* 0x3f800000031c7423 */ /* 0x001fc8000000001d */
[----:B------:R-:W-:-:S04]  /*8610*/  FFMA R3, R3, R28, R3 ;  /* 0x0000001c03037223 */ /* 0x000fc80000000003 */
[----:B------:R-:W-:-:S04]  /*8620*/  FFMA R28, R0, R3, RZ ;  /* 0x00000003001c7223 */ /* 0x000fc800000000ff */
[----:B------:R-:W-:-:S04]  /*8630*/  FFMA R30, R29, R28, R0 ;  /* 0x0000001c1d1e7223 */ /* 0x000fc80000000000 */
[----:B------:R-:W-:Y:S01]  /*8640*/  FFMA R30, R3, R30, R28 ;  /* 0x0000001e031e7223 */ /* 0x000fe2000000001c */
[----:B------:R-:W-:-:S03]  /*8650*/  IADD3 R28, PT, PT, R27, 0x7f, -R22 ;  /* 0x0000007f1b1c7810 */ /* 0x000fc60007ffe816 */
[----:B------:R-:W-:Y:S01]  /*8660*/  FFMA R29, R29, R30, R0 ;  /* 0x0000001e1d1d7223 */ /* 0x000fe20000000000 */
[----:B------:R-:W-:-:S03]  /*8670*/  IADD3 R23, PT, PT, R28, R23, RZ ;  /* 0x000000171c177210 */ /* 0x000fc60007ffe0ff */
[----:B------:R-:W-:-:S05]  /*8680*/  FFMA R0, R3, R29, R30 ;  /* 0x0000001d03007223 */ /* 0x000fca000000001e */
[----:B------:R-:W-:-:S04]  /*8690*/  SHF.R.U32.HI R22, RZ, 0x17, R0 ;  /* 0x00000017ff167819 */ /* 0x000fc80000011600 */
[----:B------:R-:W-:-:S05]  /*86a0*/  LOP3.LUT R22, R22, 0xff, RZ, 0xc0, !PT ;  /* 0x000000ff16167812 */ /* 0x000fca00078ec0ff */
[----:B------:R-:W-:-:S04]  /*86b0*/  IMAD.IADD R22, R22, 0x1, R23 ;  /* 0x0000000116167824 */ /* 0x000fc800078e0217 */
[----:B------:R-:W-:-:S05]  /*86c0*/  VIADD R27, R22, 0xffffffff ;  /* 0xffffffff161b7836 */ /* 0x000fca0000000000 */
[----:B------:R-:W-:-:S13]  /*86d0*/  ISETP.GE.U32.AND P0, PT, R27, 0xfe, PT ;  /* 0x000000fe1b00780c */ /* 0x000fda0003f06070 */
[----:B------:R-:W-:Y:S05]  /*86e0*/  @!P0 BRA `(.L_x_92) ;  /* 0x0000000000808947 */ /* 0x000fea0003800000 */
[----:B------:R-:W-:-:S13]  /*86f0*/  ISETP.GT.AND P0, PT, R22, 0xfe, PT ;  /* 0x000000fe1600780c */ /* 0x000fda0003f04270 */
[----:B------:R-:W-:Y:S05]  /*8700*/  @P0 BRA `(.L_x_93) ;  /* 0x00000000006c0947 */ /* 0x000fea0003800000 */
[----:B------:R-:W-:-:S13]  /*8710*/  ISETP.GE.AND P0, PT, R22, 0x1, PT ;  /* 0x000000011600780c */ /* 0x000fda0003f06270 */
[----:B------:R-:W-:Y:S05]  /*8720*/  @P0 BRA `(.L_x_94) ;  /* 0x0000000000740947 */ /* 0x000fea0003800000 */
[----:B------:R-:W-:Y:S02]  /*8730*/  ISETP.GE.AND P0, PT, R22, -0x18, PT ;  /* 0xffffffe81600780c */ /* 0x000fe40003f06270 */
[----:B------:R-:W-:-:S11]  /*8740*/  LOP3.LUT R0, R0, 0x80000000, RZ, 0xc0, !PT ;  /* 0x8000000000007812 */ /* 0x000fd600078ec0ff */
[----:B------:R-:W-:Y:S05]  /*8750*/  @!P0 BRA `(.L_x_94) ;  /* 0x0000000000688947 */ /* 0x000fea0003800000 */
[CCC-:B------:R-:W-:Y:S01]  /*8760*/  FFMA.RZ R23, R3.reuse, R29.reuse, R30.reuse ;  /* 0x0000001d03177223 */ /* 0x1c0fe2000000c01e */
[CCC-:B------:R-:W-:Y:S01]  /*8770*/  FFMA.RP R27, R3.reuse, R29.reuse, R30.reuse ;  /* 0x0000001d031b7223 */ /* 0x1c0fe2000000801e */
[----:B------:R-:W-:Y:S01]  /*8780*/  FFMA.RM R30, R3, R29, R30 ;  /* 0x0000001d031e7223 */ /* 0x000fe2000000401e */
[C---:B------:R-:W-:Y:S02]  /*8790*/  IADD3 R3, PT, PT, R22.reuse, 0x20, RZ ;  /* 0x0000002016037810 */ /* 0x040fe40007ffe0ff */
[----:B------:R-:W-:Y:S02]  /*87a0*/  LOP3.LUT R23, R23, 0x7fffff, RZ, 0xc0, !PT ;  /* 0x007fffff17177812 */ /* 0x000fe400078ec0ff */
[C---:B------:R-:W-:Y:S02]  /*87b0*/  ISETP.NE.AND P2, PT, R22.reuse, RZ, PT ;  /* 0x000000ff1600720c */ /* 0x040fe40003f45270 */
[----:B------:R-:W-:Y:S02]  /*87c0*/  LOP3.LUT R28, R23, 0x800000, RZ, 0xfc, !PT ;  /* 0x00800000171c7812 */ /* 0x000fe400078efcff */
[----:B------:R-:W-:Y:S01]  /*87d0*/  ISETP.NE.AND P1, PT, R22, RZ, PT ;  /* 0x000000ff1600720c */ /* 0x000fe20003f25270 */
[----:B------:R-:W-:Y:S01]  /*87e0*/  IMAD.MOV R22, RZ, RZ, -R22 ;  /* 0x000000ffff167224 */ /* 0x000fe200078e0a16 */
[----:B------:R-:W-:-:S02]  /*87f0*/  SHF.L.U32 R3, R28, R3, RZ ;  /* 0x000000031c037219 */ /* 0x000fc400000006ff */
[----:B------:R-:W-:Y:S02]  /*8800*/  FSETP.NEU.FTZ.AND P0, PT, R27, R30, PT ;  /* 0x0000001e1b00720b */ /* 0x000fe40003f1d000 */
[----:B------:R-:W-:Y:S02]  /*8810*/  SEL R23, R22, RZ, P2 ;  /* 0x000000ff16177207 */ /* 0x000fe40001000000 */
[----:B------:R-:W-:Y:S02]  /*8820*/  ISETP.NE.AND P1, PT, R3, RZ, P1 ;  /* 0x000000ff0300720c */ /* 0x000fe40000f25270 */
[----:B------:R-:W-:Y:S02]  /*8830*/  SHF.R.U32.HI R23, RZ, R23, R28 ;  /* 0x00000017ff177219 */ /* 0x000fe4000001161c */
[----:B------:R-:W-:Y:S02]  /*8840*/  PLOP3.LUT P0, PT, P0, P1, PT, 0xf8, 0x8f ;  /* 0x00000000008f781c */ /* 0x000fe40000703f70 */
[----:B------:R-:W-:-:S02]  /*8850*/  SHF.R.U32.HI R3, RZ, 0x1, R23 ;  /* 0x00000001ff037819 */ /* 0x000fc40000011617 */
[----:B------:R-:W-:-:S04]  /*8860*/  SEL R22, RZ, 0x1, !P0 ;  /* 0x00000001ff167807 */ /* 0x000fc80004000000 */
[----:B------:R-:W-:-:S04]  /*8870*/  LOP3.LUT R22, R22, 0x1, R3, 0xf8, !PT ;  /* 0x0000000116167812 */ /* 0x000fc800078ef803 */
[----:B------:R-:W-:-:S05]  /*8880*/  LOP3.LUT R22, R22, R23, RZ, 0xc0, !PT ;  /* 0x0000001716167212 */ /* 0x000fca00078ec0ff */
[----:B------:R-:W-:-:S05]  /*8890*/  IMAD.IADD R3, R3, 0x1, R22 ;  /* 0x0000000103037824 */ /* 0x000fca00078e0216 */
[----:B------:R-:W-:Y:S01]  /*88a0*/  LOP3.LUT R0, R3, R0, RZ, 0xfc, !PT ;  /* 0x0000000003007212 */ /* 0x000fe200078efcff */
[----:B------:R-:W-:Y:S06]  /*88b0*/  BRA `(.L_x_94) ;  /* 0x0000000000107947 */ /* 0x000fec0003800000 */
.L_x_93:
[----:B------:R-:W-:-:S04]  /*88c0*/  LOP3.LUT R0, R0, 0x80000000, RZ, 0xc0, !PT ;  /* 0x8000000000007812 */ /* 0x000fc800078ec0ff */
[----:B------:R-:W-:Y:S01]  /*88d0*/  LOP3.LUT R0, R0, 0x7f800000, RZ, 0xfc, !PT ;  /* 0x7f80000000007812 */ /* 0x000fe200078efcff */
[----:B------:R-:W-:Y:S06]  /*88e0*/  BRA `(.L_x_94) ;  /* 0x0000000000047947 */ /* 0x000fec0003800000 */
.L_x_92:
[----:B------:R-:W-:-:S07]  /*88f0*/  LEA R0, R23, R0, 0x17 ;  /* 0x0000000017007211 */ /* 0x000fce00078eb8ff */
.L_x_94:
[----:B------:R-:W-:Y:S05]  /*8900*/  BSYNC.RECONVERGENT B1 ;  /* 0x0000000000017941 */ /* 0x000fea0003800200 */
.L_x_91:
[----:B------:R-:W-:Y:S05]  /*8910*/  BRA `(.L_x_95) ;  /* 0x0000000000207947 */ /* 0x000fea0003800000 */
.L_x_90:
[----:B------:R-:W-:-:S04]  /*8920*/  LOP3.LUT R0, R3, 0x80000000, R0, 0x48, !PT ;  /* 0x8000000003007812 */ /* 0x000fc800078e4800 */
[----:B------:R-:W-:Y:S01]  /*8930*/  LOP3.LUT R0, R0, 0x7f800000, RZ, 0xfc, !PT ;  /* 0x7f80000000007812 */ /* 0x000fe200078efcff */
[----:B------:R-:W-:Y:S06]  /*8940*/  BRA `(.L_x_95) ;  /* 0x0000000000147947 */ /* 0x000fec0003800000 */
.L_x_89:
[----:B------:R-:W-:Y:S01]  /*8950*/  LOP3.LUT R0, R3, 0x80000000, R0, 0x48, !PT ;  /* 0x8000000003007812 */ /* 0x000fe200078e4800 */
[----:B------:R-:W-:Y:S06]  /*8960*/  BRA `(.L_x_95) ;  /* 0x00000000000c7947 */ /* 0x000fec0003800000 */
.L_x_88:
[----:B------:R-:W0:Y:S01]  /*8970*/  MUFU.RSQ R0, -QNAN ;  /* 0xffc0000000007908 */ /* 0x000e220000001400 */
[----:B------:R-:W-:Y:S05]  /*8980*/  BRA `(.L_x_95) ;  /* 0x0000000000047947 */ /* 0x000fea0003800000 */
.L_x_87:
[----:B------:R-:W-:-:S07]  /*8990*/  FADD.FTZ R0, R0, R3 ;  /* 0x0000000300007221 */ /* 0x000fce0000010000 */
.L_x_95:
[----:B------:R-:W-:Y:S05]  /*89a0*/  BSYNC.RECONVERGENT B0 ;  /* 0x0000000000007941 */ /* 0x000fea0003800200 */
.L_x_85:
[----:B------:R-:W-:-:S04]  /*89b0*/  IMAD.MOV.U32 R3, RZ, RZ, 0x0 ;  /* 0x00000000ff037424 */ /* 0x000fc800078e00ff */
[----:B0-----:R-:W-:Y:S05]  /*89c0*/  RET.REL.NODEC R2 `(stc_many_series_one_param_f32) ;  /* 0xffffff74028c7950 */ /* 0x001fea0003c3ffff */
.L_x_96:
[----:B------:R-:W-:-:S00]  /*89d0*/  BRA `(.L_x_96) ;  /* 0xfffffffc00fc7947 */ /* 0x000fc0000383ffff */
[----:B------:R-:W-:-:S00]  /*89e0*/  NOP ;  /* 0x0000000000007918 */ /* 0x000fc00000000000 */
        /* <DEDUP_REMOVED lines=9> */
.L_x_172:


//--------------------- .text.stc_batch_f32       --------------------------
	.section	.text.stc_batch_f32,"ax",@progbits
	.align	128
        .global         stc_batch_f32
        .type           stc_batch_f32,@function
        .size           stc_batch_f32,(.L_x_173 - stc_batch_f32)
        .other          stc_batch_f32,@"STO_CUDA_ENTRY STV_DEFAULT"
stc_batch_f32:
.text.stc_batch_f32:
[----:B------:R-:W-:Y:S01]  /*0000*/  LDC R1, c[0x0][0x37c] ;  /* 0x0000df00ff017b82 */ /* 0x000fe20000000800 */
[----:B------:R-:W0:Y:S01]  /*0010*/  S2R R15, SR_CTAID.X ;  /* 0x00000000000f7919 */ /* 0x000e220000002500 */
[----:B------:R-:W0:Y:S02]  /*0020*/  LDCU UR4, c[0x0][0x3b0] ;  /* 0x00007600ff0477ac */ /* 0x000e240008000800 */
[----:B0-----:R-:W-:-:S13]  /*0030*/  ISETP.GE.AND P0, PT, R15, UR4, PT ;  /* 0x000000040f007c0c */ /* 0x001fda000bf06270 */
[----:B------:R-:W-:Y:S05]  /*0040*/  @P0 EXIT ;  /* 0x000000000000094d */ /* 0x000fea0003800000 */
[----:B------:R-:W0:Y:S01]  /*0050*/  LDC.64 R8, c[0x0][0x398] ;  /* 0x0000e600ff087b82 */ /* 0x000e220000000a00 */
[----:B------:R-:W1:Y:S07]  /*0060*/  LDCU.64 UR10, c[0x0][0x358] ;  /* 0x00006b00ff0a77ac */ /* 0x000e6e0008000a00 */
[----:B------:R-:W2:Y:S08]  /*0070*/  LDC.64 R4, c[0x0][0x388] ;  /* 0x0000e200ff047b82 */ /* 0x000eb00000000a00 */
[----:B------:R-:W3:Y:S08]  /*0080*/  LDC.64 R6, c[0x0][0x390] ;  /* 0x0000e400ff067b82 */ /* 0x000ef00000000a00 */
[----:B------:R-:W4:Y:S01]  /*0090*/  LDC.64 R2, c[0x0][0x3a0] ;  /* 0x0000e800ff027b82 */ /* 0x000f220000000a00 */
[----:B0-----:R-:W-:-:S06]  /*00a0*/  IMAD.WIDE.U32 R8, R15, 0x4, R8 ;  /* 0x000000040f087825 */ /* 0x001fcc00078e0008 */
[----:B-1----:R-:W5:Y:S01]  /*00b0*/  LDG.E.CONSTANT R8, desc[UR10][R8.64] ;  /* 0x0000000a08087981 */ /* 0x002f62000c1e9900 */
[----:B--2---:R-:W-:-:S05]  /*00c0*/  IMAD.WIDE.U32 R4, R15, 0x4, R4 ;  /* 0x000000040f047825 */ /* 0x004fca00078e0004 */
[----:B------:R-:W2:Y:S01]  /*00d0*/  LDG.E.CONSTANT R12, desc[UR10][R4.64] ;  /* 0x0000000a040c7981 */ /* 0x000ea2000c1e9900 */
[----:B---3--:R-:W-:-:S05]  /*00e0*/  IMAD.WIDE.U32 R6, R15, 0x4, R6 ;  /* 0x000000040f067825 */ /* 0x008fca00078e0006 */
[----:B------:R-:W2:Y:S01]  /*00f0*/  LDG.E.CONSTANT R13, desc[UR10][R6.64] ;  /* 0x0000000a060d7981 */ /* 0x000ea2000c1e9900 */
[----:B----4-:R-:W-:-:S06]  /*0100*/  IMAD.WIDE.U32 R2, R15, 0x4, R2 ;  /* 0x000000040f027825 */ /* 0x010fcc00078e0002 */
[----:B------:R-:W3:Y:S01]  /*0110*/  LDG.E.CONSTANT R2, desc[UR10][R2.64] ;  /* 0x0000000a02027981 */ /* 0x000ee2000c1e9900 */
[----:B-----5:R-:W-:-:S13]  /*0120*/  R2UR UR12, R8 ;  /* 0x00000000080c72ca */ /* 0x020fda00000e0000 */
[----:B--2---:R-:W-:-:S04]  /*0130*/  VIMNMX3 R11, R12, UR12, R13, PT ;  /* 0x0000000c0c0b7c0f */ /* 0x004fc8000b80010d */
[----:B---3--:R-:W-:-:S04]  /*0140*/  VIMNMX R11, PT, PT, R2, R11, PT ;  /* 0x0000000b020b7248 */ /* 0x008fc80003fe0100 */
[----:B------:R-:W-:-:S13]  /*0150*/  ISETP.GE.AND P0, PT, R11, 0x1, PT ;  /* 0x000000010b00780c */ /* 0x000fda0003f06270 */
[----:B------:R-:W-:Y:S05]  /*0160*/  @!P0 EXIT ;  /* 0x000000000000894d */ /* 0x000fea0003800000 */
[----:B------:R-:W0:Y:S08]  /*0170*/  LDC.64 R10, c[0x0][0x3a8] ;  /* 0x0000ea00ff0a7b82 */ /* 0x000e300000000a00 */
[----:B------:R-:W1:Y:S01]  /*0180*/  LDC.64 R4, c[0x0][0x3b8] ;  /* 0x0000ee00ff047b82 */ /* 0x000e620000000a00 */
[----:B0-----:R-:W-:-:S04]  /*0190*/  ISETP.GT.AND P0, PT, R10, R11, PT ;  /* 0x0000000b0a00720c */ /* 0x001fc80003f04270 */
[----:B------:R-:W-:-:S13]  /*01a0*/  ISETP.LT.OR P0, PT, R10, 0x1, !P0 ;  /* 0x000000010a00780c */ /* 0x000fda0004701670 */
[----:B-1----:R-:W-:Y:S05]  /*01b0*/  @P0 EXIT ;  /* 0x000000000000094d */ /* 0x002fea0003800000 */
[----:B------:R-:W-:Y:S01]  /*01c0*/  VIMNMX.U32 R0, PT, PT, R2, UR12, !PT ;  /* 0x0000000c02007c48 */ /* 0x000fe2000ffe0000 */
[----:B------:R-:W-:-:S03]  /*01d0*/  IMAD R3, R15, R10, RZ ;  /* 0x0000000a0f037224 */ /* 0x000fc600078e02ff */
[----:B------:R-:W-:Y:S01]  /*01e0*/  VIMNMX3.U32 R0, R12, R13, R0, !PT ;  /* 0x0000000d0c00720f */ /* 0x000fe20007800000 */
[----:B------:R-:W-:-:S04]  /*01f0*/  IMAD.WIDE R4, R3, 0x4, R4 ;  /* 0x0000000403047825 */ /* 0x000fc800078e0204 */
[----:B------:R-:W-:-:S04]  /*0200*/  IMAD.IADD R11, R0, 0x1, R11 ;  /* 0x00000001000b7824 */ /* 0x000fc800078e020b */
[C---:B------:R-:W-:Y:S01]  /*0210*/  VIADD R7, R11.reuse, 0xffffffff ;  /* 0xffffffff0b077836 */ /* 0x040fe20000000000 */
[----:B------:R-:W-:-:S13]  /*0220*/  ISETP.GE.AND P0, PT, R11, 0x2, PT ;  /* 0x000000020b00780c */ /* 0x000fda0003f06270 */
[----:B------:R-:W-:Y:S05]  /*0230*/  @!P0 BRA `(.L_x_97) ;  /* 0x00000004000c8947 */ /* 0x000fea0003800000 */
[----:B------:R-:W-:-:S04]  /*0240*/  VIMNMX R3, PT, PT, R7, R10, PT ;  /* 0x0000000a07037248 */ /* 0x000fc80003fe0100 */
[C---:B------:R-:W-:Y:S02]  /*0250*/  ISETP.GE.AND P0, PT, R3.reuse, 0x10, PT ;  /* 0x000000100300780c */ /* 0x040fe40003f06270 */
[----:B------:R-:W-:Y:S01]  /*0260*/  VIMNMX R0, PT, PT, R3, 0x1, !PT ;  /* 0x0000000103007848 */ /* 0x000fe20007fe0100 */
[----:B------:R-:W-:-:S03]  /*0270*/  IMAD.MOV.U32 R3, RZ, RZ, RZ ;  /* 0x000000ffff037224 */ /* 0x000fc600078e00ff */
[----:B------:R-:W-:-:S04]  /*0280*/  LOP3.LUT R14, R0, 0xf, RZ, 0xc0, !PT ;  /* 0x0000000f000e7812 */ /* 0x000fc800078ec0ff */
[----:B------:R-:W-:-:S03]  /*0290*/  ISETP.NE.AND P1, PT, R14, RZ, PT ;  /* 0x000000ff0e00720c */ /* 0x000fc60003f25270 */
[----:B------:R-:W-:Y:S10]  /*02a0*/  @!P0 BRA `(.L_x_98) ;  /* 0x00000000005c8947 */ /* 0x000ff40003800000 */
[----:B------:R-:W-:Y:S01]  /*02b0*/  LOP3.LUT R3, R0, 0x7ffffff0, RZ, 0xc0, !PT ;  /* 0x7ffffff000037812 */ /* 0x000fe200078ec0ff */
[----:B------:R-:W-:Y:S02]  /*02c0*/  IMAD.MOV.U32 R6, RZ, RZ, RZ ;  /* 0x000000ffff067224 */ /* 0x000fe400078e00ff */
[----:B------:R-:W-:-:S07]  /*02d0*/  IMAD.MOV.U32 R15, RZ, RZ, 0x7fc00000 ;  /* 0x7fc00000ff0f7424 */ /* 0x000fce00078e00ff */
.L_x_99:
[----:B0-----:R-:W-:-:S04]  /*02e0*/  IMAD.WIDE.U32 R8, R6, 0x4, R4 ;  /* 0x0000000406087825 */ /* 0x001fc800078e0004 */
[----:B------:R-:W-:Y:S01]  /*02f0*/  VIADD R6, R6, 0x10 ;  /* 0x0000001006067836 */ /* 0x000fe20000000000 */
[----:B------:R0:W-:Y:S04]  /*0300*/  STG.E desc[UR10][R8.64], R15 ;  /* 0x0000000f08007986 */ /* 0x0001e8000c10190a */
[----:B------:R0:W-:Y:S01]  /*0310*/  STG.E desc[UR10][R8.64+0x4], R15 ;  /* 0x0000040f08007986 */ /* 0x0001e2000c10190a */
[----:B------:R-:W-:-:S03]  /*0320*/  ISETP.NE.AND P0, PT, R6, R3, PT ;  /* 0x000000030600720c */ /* 0x000fc60003f05270 */
[----:B------:R0:W-:Y:S04]  /*0330*/  STG.E desc[UR10][R8.64+0x8], R15 ;  /* 0x0000080f08007986 */ /* 0x0001e8000c10190a */
        /* <DEDUP_REMOVED lines=12> */
[----:B------:R0:W-:Y:S01]  /*0400*/  STG.E desc[UR10][R8.64+0x3c], R15 ;  /* 0x00003c0f08007986 */ /* 0x0001e2000c10190a */
[----:B------:R-:W-:Y:S05]  /*0410*/  @P0 BRA `(.L_x_99) ;  /* 0xfffffffc00b00947 */ /* 0x000fea000383ffff */
.L_x_98:
[----:B------:R-:W-:Y:S05]  /*0420*/  @!P1 BRA `(.L_x_97) ;  /* 0x0000000000909947 */ /* 0x000fea0003800000 */
[----:B------:R-:W-:Y:S02]  /*0430*/  ISETP.GE.U32.AND P0, PT, R14, 0x8, PT ;  /* 0x000000080e00780c */ /* 0x000fe40003f06070 */
[----:B------:R-:W-:-:S04]  /*0440*/  LOP3.LUT R6, R0, 0x7, RZ, 0xc0, !PT ;  /* 0x0000000700067812 */ /* 0x000fc800078ec0ff */
[----:B------:R-:W-:-:S07]  /*0450*/  ISETP.NE.AND P1, PT, R6, RZ, PT ;  /* 0x000000ff0600720c */ /* 0x000fce0003f25270 */
[----:B------:R-:W-:Y:S06]  /*0460*/  @!P0 BRA `(.L_x_100) ;  /* 0x00000000002c8947 */ /* 0x000fec0003800000 */
[----:B0-----:R-:W-:Y:S02]  /*0470*/  IMAD.MOV.U32 R15, RZ, RZ, 0x7fc00000 ;  /* 0x7fc00000ff0f7424 */ /* 0x001fe400078e00ff */
[C---:B------:R-:W-:Y:S01]  /*0480*/  IMAD.WIDE.U32 R8, R3.reuse, 0x4, R4 ;  /* 0x0000000403087825 */ /* 0x040fe200078e0004 */
[----:B------:R-:W-:-:S04]  /*0490*/  IADD3 R3, PT, PT, R3, 0x8, RZ ;  /* 0x0000000803037810 */ /* 0x000fc80007ffe0ff */
[----:B------:R1:W-:Y:S04]  /*04a0*/  STG.E desc[UR10][R8.64], R15 ;  /* 0x0000000f08007986 */ /* 0x0003e8000c10190a */
[----:B------:R1:W-:Y:S04]  /*04b0*/  STG.E desc[UR10][R8.64+0x4], R15 ;  /* 0x0000040f08007986 */ /* 0x0003e8000c10190a */
[----:B------:R1:W-:Y:S04]  /*04c0*/  STG.E desc[UR10][R8.64+0x8], R15 ;  /* 0x0000080f08007986 */ /* 0x0003e8000c10190a */
[----:B------:R1:W-:Y:S04]  /*04d0*/  STG.E desc[UR10][R8.64+0xc], R15 ;  /* 0x00000c0f08007986 */ /* 0x0003e8000c10190a */
[----:B------:R1:W-:Y:S04]  /*04e0*/  STG.E desc[UR10][R8.64+0x10], R15 ;  /* 0x0000100f08007986 */ /* 0x0003e8000c10190a */
[----:B------:R1:W-:Y:S04]  /*04f0*/  STG.E desc[UR10][R8.64+0x14], R15 ;  /* 0x0000140f08007986 */ /* 0x0003e8000c10190a */
[----:B------:R1:W-:Y:S04]  /*0500*/  STG.E desc[UR10][R8.64+0x18], R15 ;  /* 0x0000180f08007986 */ /* 0x0003e8000c10190a */
[----:B------:R1:W-:Y:S02]  /*0510*/  STG.E desc[UR10][R8.64+0x1c], R15 ;  /* 0x00001c0f08007986 */ /* 0x0003e4000c10190a */
.L_x_100:
[----:B------:R-:W-:Y:S05]  /*0520*/  @!P1 BRA `(.L_x_97) ;  /* 0x0000000000509947 */ /* 0x000fea0003800000 */
[----:B------:R-:W-:Y:S02]  /*0530*/  ISETP.GE.U32.AND P0, PT, R6, 0x4, PT ;  /* 0x000000040600780c */ /* 0x000fe40003f06070 */
[----:B------:R-:W-:-:S04]  /*0540*/  LOP3.LUT R0, R0, 0x3, RZ, 0xc0, !PT ;  /* 0x0000000300007812 */ /* 0x000fc800078ec0ff */
[----:B------:R-:W-:-:S07]  /*0550*/  ISETP.NE.AND P1, PT, R0, RZ, PT ;  /* 0x000000ff0000720c */ /* 0x000fce0003f25270 */
[----:B------:R-:W-:Y:S06]  /*0560*/  @!P0 BRA `(.L_x_101) ;  /* 0x00000000001c8947 */ /* 0x000fec0003800000 */
[----:B01----:R-:W-:Y:S02]  /*0570*/  IMAD.MOV.U32 R15, RZ, RZ, 0x7fc00000 ;  /* 0x7fc00000ff0f7424 */ /* 0x003fe400078e00ff */
[----:B------:R-:W-:-:S04]  /*0580*/  IMAD.WIDE.U32 R8, R3, 0x4, R4 ;  /* 0x0000000403087825 */ /* 0x000fc800078e0004 */
[----:B------:R-:W-:Y:S01]  /*0590*/  VIADD R3, R3, 0x4 ;  /* 0x0000000403037836 */ /* 0x000fe20000000000 */
[----:B------:R2:W-:Y:S04]  /*05a0*/  STG.E desc[UR10][R8.64], R15 ;  /* 0x0000000f08007986 */ /* 0x0005e8000c10190a */
[----:B------:R2:W-:Y:S04]  /*05b0*/  STG.E desc[UR10][R8.64+0x4], R15 ;  /* 0x0000040f08007986 */ /* 0x0005e8000c10190a */
[----:B------:R2:W-:Y:S04]  /*05c0*/  STG.E desc[UR10][R8.64+0x8], R15 ;  /* 0x0000080f08007986 */ /* 0x0005e8000c10190a */
[----:B------:R2:W-:Y:S02]  /*05d0*/  STG.E desc[UR10][R8.64+0xc], R15 ;  /* 0x00000c0f08007986 */ /* 0x0005e4000c10190a */
.L_x_101:
[----:B------:R-:W-:Y:S05]  /*05e0*/  @!P1 BRA `(.L_x_97) ;  /* 0x0000000000209947 */ /* 0x000fea0003800000 */
[----:B012---:R-:W-:Y:S01]  /*05f0*/  IMAD.MOV.U32 R15, RZ, RZ, 0x7fc00000 ;  /* 0x7fc00000ff0f7424 */ /* 0x007fe200078e00ff */
[----:B------:R-:W-:-:S06]  /*0600*/  UMOV UR4, URZ ;  /* 0x000000ff00047c82 */ /* 0x000fcc0008000000 */
.L_x_102:
[----:B------:R-:W-:Y:S01]  /*0610*/  IMAD.WIDE.U32 R8, R3, 0x4, R4 ;  /* 0x0000000403087825 */ /* 0x000fe200078e0004 */
[----:B------:R-:W-:-:S03]  /*0620*/  UIADD3 UR4, UPT, UPT, UR4, 0x1, URZ ;  /* 0x0000000104047890 */ /* 0x000fc6000fffe0ff */
[----:B------:R-:W-:Y:S01]  /*0630*/  VIADD R3, R3, 0x1 ;  /* 0x0000000103037836 */ /* 0x000fe20000000000 */
[----:B------:R3:W-:Y:S02]  /*0640*/  STG.E desc[UR10][R8.64], R15 ;  /* 0x0000000f08007986 */ /* 0x0007e4000c10190a */
[----:B------:R-:W-:-:S13]  /*0650*/  ISETP.NE.AND P0, PT, R0, UR4, PT ;  /* 0x0000000400007c0c */ /* 0x000fda000bf05270 */
[----:B---3--:R-:W-:Y:S05]  /*0660*/  @P0 BRA `(.L_x_102) ;  /* 0xfffffffc00e80947 */ /* 0x008fea000383ffff */
.L_x_97:
[----:B------:R-:W-:-:S13]  /*0670*/  ISETP.GT.AND P0, PT, R11, R10, PT ;  /* 0x0000000a0b00720c */ /* 0x000fda0003f04270 */
[----:B------:R-:W-:Y:S05]  /*0680*/  @P0 EXIT ;  /* 0x000000000000094d */ /* 0x000fea0003800000 */
[----:B------:R-:W-:Y:S01]  /*0690*/  VIADD R0, R2, 0x1 ;  /* 0x0000000102007836 */ /* 0x000fe20000000000 */
[----:B------:R-:W-:Y:S02]  /*06a0*/  UMOV UR4, 0x40000000 ;  /* 0x4000000000047882 */ /* 0x000fe40000000000 */
[----:B012---:R-:W-:Y:S02]  /*06b0*/  IMAD.U32 R8, RZ, RZ, UR4 ;  /* 0x00000004ff087e24 */ /* 0x007fe4000f8e00ff */
[----:B------:R-:W-:-:S04]  /*06c0*/  I2FP.F32.U32 R3, R0 ;  /* 0x0000000000037245 */ /* 0x000fc80000201000 */
        /* <DEDUP_REMOVED lines=10> */
[----:B------:R-:W-:Y:S05]  /*0770*/  CALL.REL.NOINC `($__internal_1_$__cuda_sm3x_div_rn_noftz_f32_slowpath) ;  /* 0x0000005800fc7944 */ /* 0x000fea0003c00000 */
[----:B------:R-:W-:-:S07]  /*0780*/  MOV R6, R3 ;  /* 0x0000000300067202 */ /* 0x000fce0000000f00 */
.L_x_103:
[----:B------:R-:W0:Y:S01]  /*0790*/  LDCU.64 UR4, c[0x0][0x3a8] ;  /* 0x00007500ff0477ac */ /* 0x000e220008000a00 */
[----:B------:R-:W-:Y:S01]  /*07a0*/  PLOP3.LUT P1, PT, PT, PT, PT, 0x80, 0x8 ;  /* 0x000000000008781c */ /* 0x000fe20003f2f070 */
[----:B------:R-:W-:Y:S02]  /*07b0*/  IMAD.MOV.U32 R0, RZ, RZ, RZ ;  /* 0x000000ffff007224 */ /* 0x000fe400078e00ff */
[----:B------:R-:W-:Y:S01]  /*07c0*/  IMAD.MOV.U32 R3, RZ, RZ, RZ ;  /* 0x000000ffff037224 */ /* 0x000fe200078e00ff */
[----:B0-----:R-:W-:-:S06]  /*07d0*/  UIADD3 UR5, UPT, UPT, UR4, -UR5, URZ ;  /* 0x8000000504057290 */ /* 0x001fcc000fffe0ff */
[----:B------:R-:W-:Y:S02]  /*07e0*/  VIMNMX R14, PT, PT, R12, UR5, PT ;  /* 0x000000050c0e7c48 */ /* 0x000fe4000bfe0100 */
[----:B------:R-:W-:Y:S02]  /*07f0*/  VIMNMX R19, PT, PT, R13, UR5, PT ;  /* 0x000000050d137c48 */ /* 0x000fe4000bfe0100 */
[----:B------:R-:W-:-:S13]  /*0800*/  ISETP.GE.AND P0, PT, R14, 0x1, PT ;  /* 0x000000010e00780c */ /* 0x000fda0003f06270 */
[----:B------:R-:W-:Y:S05]  /*0810*/  @!P0 BRA `(.L_x_104) ;  /* 0x00000000005c8947 */ /* 0x000fea0003800000 */
[----:B------:R-:W0:Y:S01]  /*0820*/  LDC R16, c[0x0][0x3ac] ;  /* 0x0000eb00ff107b82 */ /* 0x000e220000000800 */
[----:B------:R-:W-:Y:S01]  /*0830*/  IMAD.MOV.U32 R3, RZ, RZ, RZ ;  /* 0x000000ffff037224 */ /* 0x000fe200078e00ff */
[----:B------:R-:W-:Y:S01]  /*0840*/  UMOV UR4, URZ ;  /* 0x000000ff00047c82 */ /* 0x000fe20008000000 */
[----:B------:R-:W-:-:S05]  /*0850*/  IMAD.MOV.U32 R0, RZ, RZ, RZ ;  /* 0x000000ffff007224 */ /* 0x000fca00078e00ff */
[----:B------:R-:W1:Y:S02]  /*0860*/  LDC.64 R10, c[0x0][0x380] ;  /* 0x0000e000ff0a7b82 */ /* 0x000e640000000a00 */
.L_x_105:
[----:B0-----:R-:W-:-:S04]  /*0870*/  VIADD R9, R16, UR4 ;  /* 0x0000000410097c36 */ /* 0x001fc80008000000 */
[----:B-1----:R-:W-:-:S05]  /*0880*/  IMAD.WIDE R8, R9, 0x4, R10 ;  /* 0x0000000409087825 */ /* 0x002fca00078e020a */
[----:B------:R-:W2:Y:S01]  /*0890*/  LDG.E.CONSTANT R17, desc[UR10][R8.64] ;  /* 0x0000000a08117981 */ /* 0x000ea2000c1e9900 */
[----:B------:R-:W-:Y:S02]  /*08a0*/  PLOP3.LUT P1, PT, PT, PT, PT, 0x8, 0x80 ;  /* 0x000000000080781c */ /* 0x000fe40003f2e170 */
[----:B--2---:R-:W-:-:S13]  /*08b0*/  FSETP.NE.AND P0, PT, |R17|, +INF , PT ;  /* 0x7f8000001100780b */ /* 0x004fda0003f05200 */
[----:B------:R-:W-:Y:S05]  /*08c0*/  @!P0 BRA `(.L_x_104) ;  /* 0x0000000000308947 */ /* 0x000fea0003800000 */
[----:B------:R-:W-:Y:S01]  /*08d0*/  UIADD3 UR4, UPT, UPT, UR4, 0x1, URZ ;  /* 0x0000000104047890 */ /* 0x000fe2000fffe0ff */
[C---:B------:R-:W-:Y:S01]  /*08e0*/  FSETP.GE.AND P0, PT, |R0|.reuse, |R17|, PT ;  /* 0x400000110000720b */ /* 0x040fe20003f06200 */
[----:B------:R-:W-:-:S04]  /*08f0*/  FADD R9, R0, R17 ;  /* 0x0000001100097221 */ /* 0x000fc80000000000 */
[----:B------:R-:W-:Y:S01]  /*0900*/  ISETP.NE.AND P1, PT, R14, UR4, PT ;  /* 0x000000040e007c0c */ /* 0x000fe2000bf25270 */
[----:B------:R-:W-:-:S04]  /*0910*/  FADD R15, R17, -R9 ;  /* 0x80000009110f7221 */ /* 0x000fc80000000000 */
[C---:B------:R-:W-:Y:S01]  /*0920*/  FADD R8, R0.reuse, R15 ;  /* 0x0000000f00087221 */ /* 0x040fe20000000000 */
[----:B------:R-:W-:-:S04]  /*0930*/  FADD R0, R0, -R9 ;  /* 0x8000000900007221 */ /* 0x000fc80000000000 */
[----:B------:R-:W-:Y:S01]  /*0940*/  @P0 FADD R8, R17, R0 ;  /* 0x0000000011080221 */ /* 0x000fe20000000000 */
[----:B------:R-:W-:-:S03]  /*0950*/  IMAD.MOV.U32 R0, RZ, RZ, R9 ;  /* 0x000000ffff007224 */ /* 0x000fc600078e0009 */
[----:B------:R-:W-:Y:S01]  /*0960*/  FADD R3, R3, R8 ;  /* 0x0000000803037221 */ /* 0x000fe20000000000 */
[----:B------:R-:W-:Y:S06]  /*0970*/  @P1 BRA `(.L_x_105) ;  /* 0xfffffffc00bc1947 */ /* 0x000fec000383ffff */
[----:B------:R-:W-:-:S13]  /*0980*/  PLOP3.LUT P1, PT, PT, PT, PT, 0x80, 0x8 ;  /* 0x000000000008781c */ /* 0x000fda0003f2f070 */
.L_x_104:
[----:B------:R-:W-:Y:S02]  /*0990*/  ISETP.GE.AND P2, PT, R19, 0x1, PT ;  /* 0x000000011300780c */ /* 0x000fe40003f46270 */
[----:B------:R-:W-:Y:S02]  /*09a0*/  CS2R R10, SRZ ;  /* 0x00000000000a7805 */ /* 0x000fe4000001ff00 */
[----:B------:R-:W-:-:S09]  /*09b0*/  PLOP3.LUT P0, PT, PT, PT, PT, 0x80, 0x8 ;  /* 0x000000000008781c */ /* 0x000fd20003f0f070 */
[----:B------:R-:W-:Y:S05]  /*09c0*/  @!P2 BRA `(.L_x_106) ;  /* 0x000000000058a947 */ /* 0x000fea0003800000 */
[----:B------:R-:W0:Y:S01]  /*09d0*/  LDC R20, c[0x0][0x3ac] ;  /* 0x0000eb00ff147b82 */ /* 0x000e220000000800 */
[----:B------:R-:W-:Y:S01]  /*09e0*/  CS2R R10, SRZ ;  /* 0x00000000000a7805 */ /* 0x000fe2000001ff00 */
[----:B------:R-:W-:-:S06]  /*09f0*/  UMOV UR4, URZ ;  /* 0x000000ff00047c82 */ /* 0x000fcc0008000000 */
[----:B------:R-:W1:Y:S02]  /*0a00*/  LDC.64 R14, c[0x0][0x380] ;  /* 0x0000e000ff0e7b82 */ /* 0x000e640000000a00 */
.L_x_107:
        /* <DEDUP_REMOVED lines=10> */
[--C-:B------:R-:W-:Y:S01]  /*0ab0*/  FADD R16, R18, -R8.reuse ;  /* 0x8000000812107221 */ /* 0x100fe20000000000 */
[----:B------:R-:W-:-:S03]  /*0ac0*/  FADD R9, R11, -R8 ;  /* 0x800000080b097221 */ /* 0x000fc60000000000 */
[----:B------:R-:W-:Y:S01]  /*0ad0*/  FADD R17, R11, R16 ;  /* 0x000000100b117221 */ /* 0x000fe20000000000 */
[----:B------:R-:W-:Y:S02]  /*0ae0*/  MOV R11, R8 ;  /* 0x00000008000b7202 */ /* 0x000fe40000000f00 */
[----:B------:R-:W-:-:S04]  /*0af0*/  @P0 FADD R17, R18, R9 ;  /* 0x0000000912110221 */ /* 0x000fc80000000000 */
[----:B------:R-:W-:Y:S01]  /*0b00*/  FADD R10, R10, R17 ;  /* 0x000000110a0a7221 */ /* 0x000fe20000000000 */
[----:B------:R-:W-:Y:S06]  /*0b10*/  @P2 BRA `(.L_x_107) ;  /* 0xfffffffc00bc2947 */ /* 0x000fec000383ffff */
[----:B------:R-:W-:-:S13]  /*0b20*/  PLOP3.LUT P0, PT, PT, PT, PT, 0x80, 0x8 ;  /* 0x000000000008781c */ /* 0x000fda0003f0f070 */
.L_x_106:
[----:B------:R-:W-:Y:S01]  /*0b30*/  ISETP.GT.OR P1, PT, R12, UR5, !P1 ;  /* 0x000000050c007c0c */ /* 0x000fe2000cf24670 */
[----:B------:R-:W-:-:S12]  /*0b40*/  IMAD.MOV.U32 R22, RZ, RZ, 0x7fc00000 ;  /* 0x7fc00000ff167424 */ /* 0x000fd800078e00ff */
[----:B------:R-:W-:Y:S05]  /*0b50*/  @P1 BRA `(.L_x_108) ;  /* 0x0000000000381947 */ /* 0x000fea0003800000 */
[----:B------:R-:W-:Y:S01]  /*0b60*/  I2FP.F32.U32 R9, R12 ;  /* 0x0000000c00097245 */ /* 0x000fe20000201000 */
[----:B------:R-:W-:-:S03]  /*0b70*/  FADD R0, R3, R0 ;  /* 0x0000000003007221 */ /* 0x000fc60000000000 */
        /* <DEDUP_REMOVED lines=10> */
[----:B------:R-:W-:Y:S05]  /*0c20*/  CALL.REL.NOINC `($__internal_1_$__cuda_sm3x_div_rn_noftz_f32_slowpath) ;  /* 0x0000005400d07944 */ /* 0x000fea0003c00000 */
[----:B------:R-:W-:-:S07]  /*0c30*/  IMAD.MOV.U32 R22, RZ, RZ, R3 ;  /* 0x000000ffff167224 */ /* 0x000fce00078e0003 */
.L_x_108:
        /* <DEDUP_REMOVED lines=14> */
[----:B------:R-:W-:Y:S05]  /*0d20*/  CALL.REL.NOINC `($__internal_1_$__cuda_sm3x_div_rn_noftz_f32_slowpath) ;  /* 0x0000005400907944 */ /* 0x000fea0003c00000 */
[----:B------:R-:W-:-:S07]  /*0d30*/  IMAD.MOV.U32 R45, RZ, RZ, R3 ;  /* 0x000000ffff2d7224 */ /* 0x000fce00078e0003 */
.L_x_109:
[----:B------:R-:W0:Y:S02]  /*0d40*/  LDC R0, c[0x0][0x3a8] ;  /* 0x0000ea00ff007b82 */ /* 0x000e240000000800 */
[----:B0-----:R-:W-:-:S13]  /*0d50*/  ISETP.GE.AND P0, PT, R0, 0x1, PT ;  /* 0x000000010000780c */ /* 0x001fda0003f06270 */
[----:B------:R-:W-:Y:S05]  /*0d60*/  @!P0 EXIT ;  /* 0x000000000000894d */ /* 0x000fea0003800000 */
[----:B------:R-:W0:Y:S01]  /*0d70*/  S2UR UR8, SR_CgaCtaId ;  /* 0x00000000000879c3 */ /* 0x000e220000008800 */
[----:B------:R-:W-:Y:S01]  /*0d80*/  VIADD R0, R13, 0x1 ;  /* 0x000000010d007836 */ /* 0x000fe20000000000 */
[----:B------:R-:W1:Y:S04]  /*0d90*/  LDCU UR9, c[0x0][0x3b4] ;  /* 0x00007680ff0977ac */ /* 0x000e680008000800 */
[----:B------:R-:W-:Y:S01]  /*0da0*/  I2FP.F32.U32 R3, R0 ;  /* 0x0000000000037245 */ /* 0x000fe20000201000 */
[----:B------:R-:W-:-:S03]  /*0db0*/  UMOV UR4, 0x400 ;  /* 0x0000040000047882 */ /* 0x000fc60000000000 */
[----:B------:R-:W2:Y:S01]  /*0dc0*/  MUFU.RCP R0, R3 ;  /* 0x0000000300007308 */ /* 0x000ea20000001000 */
[----:B0-----:R-:W-:-:S03]  /*0dd0*/  ULEA UR8, UR8, UR4, 0x18 ;  /* 0x0000000408087291 */ /* 0x001fc6000f8ec0ff */
[----:B------:R-:W-:Y:S01]  /*0de0*/  UMOV UR4, 0x40000000 ;  /* 0x4000000000047882 */ /* 0x000fe20000000000 */
[----:B-1----:R-:W-:Y:S01]  /*0df0*/  ULEA UR13, UR9, UR8, 0x2 ;  /* 0x00000008090d7291 */ /* 0x002fe2000f8e10ff */
[----:B------:R-:W-:Y:S02]  /*0e00*/  IMAD.U32 R8, RZ, RZ, UR4 ;  /* 0x00000004ff087e24 */ /* 0x000fe4000f8e00ff */
[----:B--2---:R-:W-:Y:S01]  /*0e10*/  FFMA R9, -R3, R0, 1 ;  /* 0x3f80000003097423 */ /* 0x004fe20000000100 */
[----:B------:R-:W-:Y:S01]  /*0e20*/  ULEA UR14, UR9, UR13, 0x2 ;  /* 0x0000000d090e7291 */ /* 0x000fe2000f8e10ff */
[----:B------:R-:W0:Y:S02]  /*0e30*/  FCHK P0, R8, R3 ;  /* 0x0000000308007302 */ /* 0x000e240000000000 */
[----:B------:R-:W-:Y:S01]  /*0e40*/  FFMA R0, R0, R9, R0 ;  /* 0x0000000900007223 */ /* 0x000fe20000000000 */
[----:B------:R-:W-:-:S03]  /*0e50*/  ULEA UR15, UR9, UR14, 0x2 ;  /* 0x0000000e090f7291 */ /* 0x000fc6000f8e10ff */
[----:B------:R-:W-:Y:S01]  /*0e60*/  FFMA R10, R0, 2, RZ ;  /* 0x40000000000a7823 */ /* 0x000fe200000000ff */
[----:B------:R-:W-:-:S03]  /*0e70*/  ULEA UR16, UR9, UR15, 0x2 ;  /* 0x0000000f09107291 */ /* 0x000fc6000f8e10ff */
[----:B------:R-:W-:Y:S01]  /*0e80*/  FFMA R9, -R3, R10, 2 ;  /* 0x4000000003097423 */ /* 0x000fe2000000010a */
[----:B------:R-:W-:-:S03]  /*0e90*/  ULEA UR9, UR9, UR16, 0x2 ;  /* 0x0000001009097291 */ /* 0x000fc6000f8e10ff */
[----:B------:R-:W-:Y:S01]  /*0ea0*/  FFMA R10, R0, R9, R10 ;  /* 0x00000009000a7223 */ /* 0x000fe2000000000a */
[----:B0-----:R-:W-:Y:S08]  /*0eb0*/  @!P0 BRA `(.L_x_110) ;  /* 0x0000000000108947 */ /* 0x001ff00003800000 */
[----:B------:R-:W-:Y:S01]  /*0ec0*/  HFMA2 R0, -RZ, RZ, 2, 0 ;  /* 0x40000000ff007431 */ /* 0x000fe200000001ff */
[----:B------:R-:W-:-:S07]  /*0ed0*/  MOV R8, 0xef0 ;  /* 0x00000ef000087802 */ /* 0x000fce0000000f00 */
[----:B------:R-:W-:Y:S05]  /*0ee0*/  CALL.REL.NOINC `($__internal_1_$__cuda_sm3x_div_rn_noftz_f32_slowpath) ;  /* 0x0000005400207944 */ /* 0x000fea0003c00000 */
[----:B------:R-:W-:-:S07]  /*0ef0*/  IMAD.MOV.U32 R10, RZ, RZ, R3 ;  /* 0x000000ffff0a7224 */ /* 0x000fce00078e0003 */
.L_x_110:
[----:B------:R-:W-:Y:S01]  /*0f00*/  VIADD R0, R12, 0x1 ;  /* 0x000000010c007836 */ /* 0x000fe20000000000 */
[----:B------:R-:W-:Y:S02]  /*0f10*/  UMOV UR4, 0x40000000 ;  /* 0x4000000000047882 */ /* 0x000fe40000000000 */
[----:B------:R-:W-:Y:S02]  /*0f20*/  IMAD.U32 R14, RZ, RZ, UR4 ;  /* 0x00000004ff0e7e24 */ /* 0x000fe4000f8e00ff */
        /* <DEDUP_REMOVED lines=12> */
[----:B------:R-:W-:-:S07]  /*0ff0*/  IMAD.MOV.U32 R11, RZ, RZ, R3 ;  /* 0x000000ffff0b7224 */ /* 0x000fce00078e0003 */
.L_x_111:
[----:B------:R-:W0:Y:S01]  /*1000*/  LDC R0, c[0x0][0x3ac] ;  /* 0x0000eb00ff007b82 */ /* 0x000e220000000800 */
[----:B------:R-:W-:Y:S01]  /*1010*/  VIMNMX R13, PT, PT, R13, 0x1, !PT ;  /* 0x000000010d0d7848 */ /* 0x000fe20007fe0100 */
[----:B------:R-:W-:Y:S01]  /*1020*/  HFMA2 R29, -RZ, RZ, 0, 0 ;  /* 0x00000000ff1d7431 */ /* 0x000fe200000001ff */
[----:B------:R-:W-:Y:S02]  /*1030*/  VIMNMX R12, PT, PT, R12, 0x1, !PT ;  /* 0x000000010c0c7848 */ /* 0x000fe40007fe0100 */
[----:B------:R-:W-:Y:S01]  /*1040*/  CS2R R26, SRZ ;  /* 0x00000000001a7805 */ /* 0x000fe2000001ff00 */
[----:B------:R-:W-:Y:S01]  /*1050*/  IMAD.MOV.U32 R15, RZ, RZ, 0x7fc00000 ;  /* 0x7fc00000ff0f7424 */ /* 0x000fe200078e00ff */
[----:B------:R-:W-:Y:S01]  /*1060*/  CS2R R36, SRZ ;  /* 0x0000000000247805 */ /* 0x000fe2000001ff00 */
[----:B------:R-:W-:Y:S01]  /*1070*/  IMAD.MOV.U32 R14, RZ, RZ, RZ ;  /* 0x000000ffff0e7224 */ /* 0x000fe200078e00ff */
[----:B------:R-:W-:Y:S01]  /*1080*/  CS2R R18, SRZ ;  /* 0x0000000000127805 */ /* 0x000fe2000001ff00 */
[----:B------:R-:W-:Y:S01]  /*1090*/  IMAD.MOV.U32 R17, RZ, RZ, 0x7fc00000 ;  /* 0x7fc00000ff117424 */ /* 0x000fe200078e00ff */
[----:B------:R-:W-:Y:S01]  /*10a0*/  MOV R39, RZ ;  /* 0x000000ff00277202 */ /* 0x000fe20000000f00 */
[----:B------:R-:W-:Y:S01]  /*10b0*/  IMAD.MOV.U32 R35, RZ, RZ, RZ ;  /* 0x000000ffff237224 */ /* 0x000fe200078e00ff */
[----:B------:R-:W-:Y:S01]  /*10c0*/  LOP3.LUT R32, RZ, UR12, RZ, 0x33, !PT ;  /* 0x0000000cff207c12 */ /* 0x000fe2000f8e33ff */
[----:B------:R-:W-:Y:S01]  /*10d0*/  IMAD.MOV.U32 R43, RZ, RZ, RZ ;  /* 0x000000ffff2b7224 */ /* 0x000fe200078e00ff */
[----:B------:R-:W-:Y:S01]  /*10e0*/  I2FP.F32.U32 R23, R2 ;  /* 0x0000000200177245 */ /* 0x000fe20000201000 */
[----:B------:R-:W-:Y:S01]  /*10f0*/  IMAD.MOV.U32 R16, RZ, RZ, RZ ;  /* 0x000000ffff107224 */ /* 0x000fe200078e00ff */
[----:B------:R-:W-:Y:S01]  /*1100*/  UMOV UR4, URZ ;  /* 0x000000ff00047c82 */ /* 0x000fe20008000000 */
[----:B------:R-:W-:Y:S01]  /*1110*/  IMAD.MOV.U32 R24, RZ, RZ, RZ ;  /* 0x000000ffff187224 */ /* 0x000fe200078e00ff */
[----:B------:R-:W-:Y:S01]  /*1120*/  UMOV UR5, URZ ;  /* 0x000000ff00057c82 */ /* 0x000fe20008000000 */
[----:B------:R-:W-:Y:S01]  /*1130*/  IMAD.MOV.U32 R31, RZ, RZ, RZ ;  /* 0x000000ffff1f7224 */ /* 0x000fe200078e00ff */
[----:B------:R-:W-:Y:S01]  /*1140*/  UMOV UR6, URZ ;  /* 0x000000ff00067c82 */ /* 0x000fe20008000000 */
[----:B------:R-:W-:-:S02]  /*1150*/  IMAD.MOV.U32 R41, RZ, RZ, RZ ;  /* 0x000000ffff297224 */ /* 0x000fc400078e00ff */
[----:B------:R-:W-:Y:S01]  /*1160*/  IMAD.MOV.U32 R33, RZ, RZ, RZ ;  /* 0x000000ffff217224 */ /* 0x000fe200078e00ff */
[----:B0-----:R-:W-:Y:S01]  /*1170*/  IADD3 R25, PT, PT, R13, -0x1, R0 ;  /* 0xffffffff0d197810 */ /* 0x001fe20007ffe000 */
[----:B------:R-:W-:Y:S02]  /*1180*/  IMAD.MOV.U32 R20, RZ, RZ, R22 ;  /* 0x000000ffff147224 */ /* 0x000fe400078e0016 */
[----:B------:R-:W-:-:S07]  /*1190*/  IMAD.MOV.U32 R21, RZ, RZ, R45 ;  /* 0x000000ffff157224 */ /* 0x000fce00078e002d */
.L_x_162:
[----:B------:R-:W0:Y:S02]  /*11a0*/  LDCU UR7, c[0x0][0x3ac] ;  /* 0x00007580ff0777ac */ /* 0x000e240008000800 */
[----:B0-----:R-:W-:-:S13]  /*11b0*/  ISETP.GE.AND P0, PT, R14, UR7, PT ;  /* 0x000000070e007c0c */ /* 0x001fda000bf06270 */
[----:B------:R-:W-:Y:S05]  /*11c0*/  @!P0 BRA `(.L_x_112) ;  /* 0x0000000000508947 */ /* 0x000fea0003800000 */
[----:B------:R-:W0:Y:S02]  /*11d0*/  LDC.64 R8, c[0x0][0x380] ;  /* 0x0000e000ff087b82 */ /* 0x000e240000000a00 */
[----:B0-----:R-:W-:-:S06]  /*11e0*/  IMAD.WIDE.U32 R8, R14, 0x4, R8 ;  /* 0x000000040e087825 */ /* 0x001fcc00078e0008 */
[----:B------:R0:W5:Y:S01]  /*11f0*/  LDG.E.CONSTANT R8, desc[UR10][R8.64] ;  /* 0x0000000a08087981 */ /* 0x000162000c1e9900 */
[----:B------:R-:W-:Y:S02]  /*1200*/  VIADD R0, R14, -UR7 ;  /* 0x800000070e007c36 */ /* 0x000fe40008000000 */
[----:B------:R-:W-:-:S03]  /*1210*/  IMAD.MOV.U32 R20, RZ, RZ, R22 ;  /* 0x000000ffff147224 */ /* 0x000fc600078e0016 */
[C---:B------:R-:W-:Y:S02]  /*1220*/  ISETP.GE.AND P0, PT, R0.reuse, R12, PT ;  /* 0x0000000c0000720c */ /* 0x040fe40003f06270 */
[----:B------:R-:W-:-:S11]  /*1230*/  ISETP.GE.AND P1, PT, R0, R13, PT ;  /* 0x0000000d0000720c */ /* 0x000fd60003f26270 */
[----:B0-----:R-:W-:Y:S05]  /*1240*/  @!P0 BRA `(.L_x_113) ;  /* 0x0000000000148947 */ /* 0x001fea0003800000 */
[----:B------:R-:W-:Y:S01]  /*1250*/  FSETP.NE.AND P0, PT, |R22|, +INF , PT ;  /* 0x7f8000001600780b */ /* 0x000fe20003f05200 */
[----:B------:R-:W-:-:S03]  /*1260*/  IMAD.MOV.U32 R20, RZ, RZ, 0x7fc00000 ;  /* 0x7fc00000ff147424 */ /* 0x000fc600078e00ff */
[----:B-----5:R-:W-:-:S13]  /*1270*/  FSETP.EQU.OR P0, PT, |R8|, +INF , !P0 ;  /* 0x7f8000000800780b */ /* 0x020fda000470a600 */
[----:B------:R-:W-:-:S04]  /*1280*/  @!P0 FADD R3, R8, -R22 ;  /* 0x8000001608038221 */ /* 0x000fc80000000000 */
[----:B------:R-:W-:-:S07]  /*1290*/  @!P0 FFMA R20, R3, R11, R22 ;  /* 0x0000000b03148223 */ /* 0x000fce0000000016 */
.L_x_113:
[----:B------:R-:W-:Y:S01]  /*12a0*/  IMAD.MOV.U32 R21, RZ, RZ, R45 ;  /* 0x000000ffff157224 */ /* 0x000fe200078e002d */
[----:B------:R-:W-:Y:S06]  /*12b0*/  @!P1 BRA `(.L_x_112) ;  /* 0x0000000000149947 */ /* 0x000fec0003800000 */
[----:B------:R-:W-:Y:S02]  /*12c0*/  FSETP.NE.AND P0, PT, |R45|, +INF , PT ;  /* 0x7f8000002d00780b */ /* 0x000fe40003f05200 */
[----:B------:R-:W-:Y:S02]  /*12d0*/  MOV R21, 0x7fc00000 ;  /* 0x7fc0000000157802 */ /* 0x000fe40000000f00 */
[----:B-----5:R-:W-:-:S13]  /*12e0*/  FSETP.EQU.OR P0, PT, |R8|, +INF , !P0 ;  /* 0x7f8000000800780b */ /* 0x020fda000470a600 */
[----:B------:R-:W-:-:S04]  /*12f0*/  @!P0 FADD R0, R8, -R45 ;  /* 0x8000002d08008221 */ /* 0x000fc80000000000 */
[----:B------:R-:W-:-:S07]  /*1300*/  @!P0 FFMA R21, R0, R10, R45 ;  /* 0x0000000a00158223 */ /* 0x000fce000000002d */
.L_x_112:
[----:B------:R-:W-:Y:S01]  /*1310*/  FSETP.NE.AND P0, PT, |R20|, +INF , PT ;  /* 0x7f8000001400780b */ /* 0x000fe20003f05200 */
[----:B------:R-:W-:Y:S01]  /*1320*/  UMOV UR7, URZ ;  /* 0x000000ff00077c82 */ /* 0x000fe20008000000 */
[----:B------:R-:W-:Y:S02]  /*1330*/  IMAD.MOV.U32 R45, RZ, RZ, 0x7fc00000 ;  /* 0x7fc00000ff2d7424 */ /* 0x000fe400078e00ff */
[----:B------:R-:W-:Y:S01]  /*1340*/  ISETP.LT.OR P0, PT, R14, R25, !P0 ;  /* 0x000000190e00720c */ /* 0x000fe20004701670 */
[----:B------:R-:W-:Y:S02]  /*1350*/  IMAD.MOV.U32 R30, RZ, RZ, RZ ;  /* 0x000000ffff1e7224 */ /* 0x000fe400078e00ff */
[----:B------:R-:W-:Y:S02]  /*1360*/  IMAD.MOV.U32 R34, RZ, RZ, RZ ;  /* 0x000000ffff227224 */ /* 0x000fe400078e00ff */
[----:B------:R-:W-:Y:S02]  /*1370*/  IMAD.MOV.U32 R28, RZ, RZ, RZ ;  /* 0x000000ffff1c7224 */ /* 0x000fe400078e00ff */
[----:B------:R-:W-:-:S06]  /*1380*/  IMAD.MOV.U32 R22, RZ, RZ, RZ ;  /* 0x000000ffff167224 */ /* 0x000fcc00078e00ff */
[----:B------:R-:W-:Y:S05]  /*1390*/  @P0 BRA `(.L_x_114) ;  /* 0x0000002000a00947 */ /* 0x000fea0003800000 */
[----:B------:R-:W-:-:S13]  /*13a0*/  FSETP.NE.AND P0, PT, |R21|, +INF , PT ;  /* 0x7f8000001500780b */ /* 0x000fda0003f05200 */
[----:B------:R-:W-:Y:S05]  /*13b0*/  @!P0 BRA `(.L_x_114) ;  /* 0x0000002000988947 */ /* 0x000fea0003800000 */
[----:B------:R-:W-:Y:S01]  /*13c0*/  ULEA UR7, UR4, UR8, 0x2 ;  /* 0x0000000804077291 */ /* 0x000fe2000f8e10ff */
[----:B------:R-:W-:Y:S01]  /*13d0*/  FADD R3, R20, -R21 ;  /* 0x8000001514037221 */ /* 0x000fe20000000000 */
[----:B------:R-:W-:Y:S01]  /*13e0*/  UISETP.GE.AND UP0, UPT, UR12, 0x11, UPT ;  /* 0x000000110c00788c */ /* 0x000fe2000bf06270 */
[----:B------:R-:W-:-:S06]  /*13f0*/  VIADD R22, R43, 0x1 ;  /* 0x000000012b167836 */ /* 0x000fcc0000000000 */
[----:B------:R0:W-:Y:S02]  /*1400*/  STS [UR7], R3 ;  /* 0x00000003ff007988 */ /* 0x0001e40008000807 */
[----:B------:R-:W-:Y:S05]  /*1410*/  BRA.U !UP0, `(.L_x_115) ;  /* 0x0000000d08387547 */ /* 0x000fea000b800000 */
[----:B------:R-:W-:Y:S02]  /*1420*/  ISETP.GE.AND P1, PT, R41, 0x1, PT ;  /* 0x000000012900780c */ /* 0x000fe40003f26270 */
[----:B0-----:R-:W-:-:S11]  /*1430*/  FSEL R3, R3, +QNAN , P0 ;  /* 0x7fc0000003037808 */ /* 0x001fd60000000000 */
[----:B------:R-:W-:Y:S05]  /*1440*/  @!P1 BRA `(.L_x_116) ;  /* 0x00000000009c9947 */ /* 0x000fea0003800000 */
[----:B------:R-:W-:Y:S02]  /*1450*/  IABS R0, UR12 ;  /* 0x0000000c00007c13 */ /* 0x000fe40008000000 */
[----:B------:R-:W-:Y:S02]  /*1460*/  IABS R30, UR12 ;  /* 0x0000000c001e7c13 */ /* 0x000fe40008000000 */
[----:B------:R-:W0:Y:S01]  /*1470*/  I2F.RP R28, R0 ;  /* 0x00000000001c7306 */ /* 0x000e220000209400 */
[----:B------:R-:W-:Y:S02]  /*1480*/  ISETP.NE.AND P1, PT, RZ, UR12, PT ;  /* 0x0000000cff007c0c */ /* 0x000fe4000bf25270 */
[----:B------:R-:W-:Y:S01]  /*1490*/  IABS R34, UR12 ;  /* 0x0000000c00227c13 */ /* 0x000fe20008000000 */
[----:B------:R-:W-:Y:S01]  /*14a0*/  IMAD.MOV R30, RZ, RZ, -R30 ;  /* 0x000000ffff1e7224 */ /* 0x000fe200078e0a1e */
[----:B------:R-:W-:-:S03]  /*14b0*/  LOP3.LUT R38, RZ, UR12, RZ, 0x33, !PT ;  /* 0x0000000cff267c12 */ /* 0x000fc6000f8e33ff */
[----:B0-----:R-:W0:Y:S02]  /*14c0*/  MUFU.RCP R28, R28 ;  /* 0x0000001c001c7308 */ /* 0x001e240000001000 */
[----:B0----5:R-:W-:-:S06]  /*14d0*/  VIADD R8, R28, 0xffffffe ;  /* 0x0ffffffe1c087836 */ /* 0x021fcc0000000000 */
[----:B------:R0:W1:Y:S02]  /*14e0*/  F2I.FTZ.U32.TRUNC.NTZ R9, R8 ;  /* 0x0000000800097305 */ /* 0x000064000021f000 */
[----:B0-----:R-:W-:Y:S01]  /*14f0*/  IMAD.MOV.U32 R8, RZ, RZ, RZ ;  /* 0x000000ffff087224 */ /* 0x001fe200078e00ff */
[----:B-1----:R-:W-:-:S05]  /*1500*/  IADD3 R43, PT, PT, RZ, -R9, RZ ;  /* 0x80000009ff2b7210 */ /* 0x002fca0007ffe0ff */
[----:B------:R-:W-:-:S04]  /*1510*/  IMAD R43, R43, R0, RZ ;  /* 0x000000002b2b7224 */ /* 0x000fc800078e02ff */
[----:B------:R-:W-:-:S07]  /*1520*/  IMAD.HI.U32 R28, R9, R43, R8 ;  /* 0x0000002b091c7227 */ /* 0x000fce00078e0008 */
.L_x_117:
[----:B------:R-:W-:-:S05]  /*1530*/  IMAD.IADD R8, R36, 0x1, R41 ;  /* 0x0000000124087824 */ /* 0x000fca00078e0229 */
[----:B------:R-:W-:-:S04]  /*1540*/  ISETP.GT.AND P0, PT, R8, UR12, PT ;  /* 0x0000000c08007c0c */ /* 0x000fc8000bf04270 */
[----:B------:R-:W-:Y:S01]  /*1550*/  SEL R9, R32, 0xffffffff, P0 ;  /* 0xffffffff20097807 */ /* 0x000fe20000000000 */
[----:B------:R-:W-:-:S04]  /*1560*/  IMAD.MOV.U32 R32, RZ, RZ, R38 ;  /* 0x000000ffff207224 */ /* 0x000fc800078e0026 */
[----:B------:R-:W-:-:S05]  /*1570*/  IMAD.IADD R9, R8, 0x1, R9 ;  /* 0x0000000108097824 */ /* 0x000fca00078e0209 */
[----:B------:R-:W-:-:S06]  /*1580*/  LEA R9, R9, UR14, 0x2 ;  /* 0x0000000e09097c11 */ /* 0x000fcc000f8e10ff */
[----:B------:R-:W0:Y:S02]  /*1590*/  LDS R9, [R9] ;  /* 0x0000000009097984 */ /* 0x000e240000000800 */
[----:B0-----:R-:W-:Y:S02]  /*15a0*/  IABS R43, R9 ;  /* 0x00000009002b7213 */ /* 0x001fe40000000000 */
[----:B------:R-:W-:-:S03]  /*15b0*/  ISETP.GE.AND P2, PT, R9, RZ, PT ;  /* 0x000000ff0900720c */ /* 0x000fc60003f46270 */
[----:B------:R-:W-:-:S04]  /*15c0*/  IMAD.HI.U32 R8, R28, R43, RZ ;  /* 0x0000002b1c087227 */ /* 0x000fc800078e00ff */
[----:B------:R-:W-:-:S05]  /*15d0*/  IMAD R43, R8, R30, R43 ;  /* 0x0000001e082b7224 */ /* 0x000fca00078e022b */
[----:B------:R-:W-:-:S13]  /*15e0*/  ISETP.GT.U32.AND P0, PT, R0, R43, PT ;  /* 0x0000002b0000720c */ /* 0x000fda0003f04070 */
[----:B------:R-:W-:-:S05]  /*15f0*/  @!P0 IMAD.IADD R43, R43, 0x1, -R34 ;  /* 0x000000012b2b8824 */ /* 0x000fca00078e0a22 */
[----:B------:R-:W-:-:S13]  /*1600*/  ISETP.GT.U32.AND P0, PT, R0, R43, PT ;  /* 0x0000002b0000720c */ /* 0x000fda0003f04070 */
[----:B------:R-:W-:-:S05]  /*1610*/  @!P0 IMAD.IADD R43, R43, 0x1, -R34 ;  /* 0x000000012b2b8824 */ /* 0x000fca00078e0a22 */
[----:B------:R-:W-:-:S04]  /*1620*/  @!P2 IADD3 R43, PT, PT, -R43, RZ, RZ ;  /* 0x000000ff2b2ba210 */ /* 0x000fc80007ffe1ff */
[----:B------:R-:W-:-:S04]  /*1630*/  SEL R43, R32, R43, !P1 ;  /* 0x0000002b202b7207 */ /* 0x000fc80004800000 */
[----:B------:R-:W-:-:S05]  /*1640*/  LEA R43, R43, UR8, 0x2 ;  /* 0x000000082b2b7c11 */ /* 0x000fca000f8e10ff */
[----:B------:R-:W0:Y:S02]  /*1650*/  LDS R8, [R43] ;  /* 0x000000002b087984 */ /* 0x000e240000000800 */
[----:B0-----:R-:W-:-:S13]  /*1660*/  FSETP.GE.AND P0, PT, R8, R3, PT ;  /* 0x000000030800720b */ /* 0x001fda0003f06000 */
[----:B------:R-:W-:Y:S05]  /*1670*/  @!P0 BRA `(.L_x_116) ;  /* 0x0000000000108947 */ /* 0x000fea0003800000 */
[C---:B------:R-:W-:Y:S01]  /*1680*/  ISETP.GT.AND P0, PT, R41.reuse, 0x1, PT ;  /* 0x000000012900780c */ /* 0x040fe20003f04270 */
[----:B------:R-:W-:-:S12]  /*1690*/  VIADD R41, R41, 0xffffffff ;  /* 0xffffffff29297836 */ /* 0x000fd80000000000 */
[----:B------:R-:W-:Y:S05]  /*16a0*/  @P0 BRA `(.L_x_117) ;  /* 0xfffffffc00a00947 */ /* 0x000fea000383ffff */
[----:B------:R-:W-:-:S07]  /*16b0*/  IMAD.MOV.U32 R41, RZ, RZ, RZ ;  /* 0x000000ffff297224 */ /* 0x000fce00078e00ff */
.L_x_116:
[----:B------:R-:W-:Y:S01]  /*16c0*/  IMAD.IADD R0, R36, 0x1, R41 ;  /* 0x0000000124007824 */ /* 0x000fe200078e0229 */
[----:B------:R-:W-:Y:S01]  /*16d0*/  ISETP.GE.AND P1, PT, R39, 0x1, PT ;  /* 0x000000012700780c */ /* 0x000fe20003f26270 */
[----:B------:R-:W-:-:S03]  /*16e0*/  VIADD R28, R41, 0x1 ;  /* 0x00000001291c7836 */ /* 0x000fc60000000000 */
[----:B------:R-:W-:-:S13]  /*16f0*/  ISETP.GE.AND P0, PT, R0, UR12, PT ;  /* 0x0000000c00007c0c */ /* 0x000fda000bf06270 */
[----:B------:R-:W-:Y:S01]  /*1700*/  VOTEU.ANY UP0, P0 ;  /* 0x0000000000ff7886 */ /* 0x000fe20000000100 */
[----:B------:R-:W-:Y:S02]  /*1710*/  USEL UR7, UR12, URZ, UP0 ;  /* 0x000000ff0c077287 */ /* 0x000fe40008000000 */
[----:B------:R-:W-:-:S04]  /*1720*/  ISETP.GE.AND P0, PT, R41, UR12, PT ;  /* 0x0000000c29007c0c */ /* 0x000fc8000bf06270 */
[----:B------:R-:W-:-:S05]  /*1730*/  VIADD R0, R0, -UR7 ;  /* 0x8000000700007c36 */ /* 0x000fca0008000000 */
[----:B------:R-:W-:-:S04]  /*1740*/  LEA R9, R0, UR14, 0x2 ;  /* 0x0000000e00097c11 */ /* 0x000fc8000f8e10ff */
[----:B------:R-:W-:Y:S01]  /*1750*/  @P0 IMAD.MOV R28, RZ, RZ, R41 ;  /* 0x000000ffff1c0224 */ /* 0x000fe200078e0229 */
[----:B------:R0:W-:Y:S01]  /*1760*/  STS [R9], R14 ;  /* 0x0000000e09007388 */ /* 0x0001e20000000800 */
[----:B------:R-:W-:Y:S05]  /*1770*/  @!P1 BRA `(.L_x_118) ;  /* 0x0000000000a09947 */ /* 0x000fea0003800000 */
[----:B------:R-:W-:Y:S02]  /*1780*/  IABS R0, UR12 ;  /* 0x0000000c00007c13 */ /* 0x000fe40008000000 */
[----:B------:R-:W-:Y:S02]  /*1790*/  IABS R38, UR12 ;  /* 0x0000000c00267c13 */ /* 0x000fe40008000000 */
[----:B------:R-:W1:Y:S01]  /*17a0*/  I2F.RP R30, R0 ;  /* 0x00000000001e7306 */ /* 0x000e620000209400 */
[----:B------:R-:W-:Y:S02]  /*17b0*/  ISETP.NE.AND P2, PT, RZ, UR12, PT ;  /* 0x0000000cff007c0c */ /* 0x000fe4000bf45270 */
[----:B------:R-:W-:-:S05]  /*17c0*/  LOP3.LUT R40, RZ, UR12, RZ, 0x33, !PT ;  /* 0x0000000cff287c12 */ /* 0x000fca000f8e33ff */
[----:B-1----:R-:W1:Y:S02]  /*17d0*/  MUFU.RCP R30, R30 ;  /* 0x0000001e001e7308 */ /* 0x002e640000001000 */
[----:B-1---5:R-:W-:Y:S02]  /*17e0*/  VIADD R8, R30, 0xffffffe ;  /* 0x0ffffffe1e087836 */ /* 0x022fe40000000000 */
[----:B------:R-:W-:-:S04]  /*17f0*/  IMAD.MOV R30, RZ, RZ, -R38 ;  /* 0x000000ffff1e7224 */ /* 0x000fc800078e0a26 */
[----:B0-----:R0:W1:Y:S02]  /*1800*/  F2I.FTZ.U32.TRUNC.NTZ R9, R8 ;  /* 0x0000000800097305 */ /* 0x001064000021f000 */
[----:B0-----:R-:W-:Y:S01]  /*1810*/  IMAD.MOV.U32 R8, RZ, RZ, RZ ;  /* 0x000000ffff087224 */ /* 0x001fe200078e00ff */
[----:B-1----:R-:W-:-:S05]  /*1820*/  IADD3 R41, PT, PT, RZ, -R9, RZ ;  /* 0x80000009ff297210 */ /* 0x002fca0007ffe0ff */
[----:B------:R-:W-:-:S04]  /*1830*/  IMAD R41, R41, R0, RZ ;  /* 0x0000000029297224 */ /* 0x000fc800078e02ff */
[----:B------:R-:W-:Y:S01]  /*1840*/  IMAD.HI.U32 R34, R9, R41, R8 ;  /* 0x0000002909227227 */ /* 0x000fe200078e0008 */
[----:B------:R-:W-:-:S05]  /*1850*/  IABS R9, UR12 ;  /* 0x0000000c00097c13 */ /* 0x000fca0008000000 */
[----:B------:R-:W-:-:S07]  /*1860*/  IMAD.MOV.U32 R38, RZ, RZ, R9 ;  /* 0x000000ffff267224 */ /* 0x000fce00078e0009 */
.L_x_119:
[----:B------:R-:W-:-:S05]  /*1870*/  VIADD R8, R39, UR6 ;  /* 0x0000000627087c36 */ /* 0x000fca0008000000 */
[----:B------:R-:W-:-:S04]  /*1880*/  ISETP.GT.AND P0, PT, R8, UR12, PT ;  /* 0x0000000c08007c0c */ /* 0x000fc8000bf04270 */
[----:B------:R-:W-:Y:S02]  /*1890*/  SEL R9, R32, 0xffffffff, P0 ;  /* 0xffffffff20097807 */ /* 0x000fe40000000000 */
[----:B------:R-:W-:-:S03]  /*18a0*/  MOV R32, R40 ;  /* 0x0000002800207202 */ /* 0x000fc60000000f00 */
        /* <DEDUP_REMOVED lines=13> */
[----:B------:R-:W-:-:S05]  /*1980*/  LEA R41, R41, UR8, 0x2 ;  /* 0x0000000829297c11 */ /* 0x000fca000f8e10ff */
[----:B------:R-:W0:Y:S02]  /*1990*/  LDS R8, [R41] ;  /* 0x0000000029087984 */ /* 0x000e240000000800 */
[----:B0-----:R-:W-:-:S13]  /*19a0*/  FSETP.GTU.AND P0, PT, R8, R3, PT ;  /* 0x000000030800720b */ /* 0x001fda0003f0c000 */
[----:B------:R-:W-:Y:S05]  /*19b0*/  @P0 BRA `(.L_x_118) ;  /* 0x0000000000100947 */ /* 0x000fea0003800000 */
[C---:B------:R-:W-:Y:S01]  /*19c0*/  ISETP.GT.AND P0, PT, R39.reuse, 0x1, PT ;  /* 0x000000012700780c */ /* 0x040fe20003f04270 */
[----:B------:R-:W-:-:S12]  /*19d0*/  VIADD R39, R39, 0xffffffff ;  /* 0xffffffff27277836 */ /* 0x000fd80000000000 */
[----:B------:R-:W-:Y:S05]  /*19e0*/  @P0 BRA `(.L_x_119) ;  /* 0xfffffffc00a00947 */ /* 0x000fea000383ffff */
[----:B------:R-:W-:-:S07]  /*19f0*/  IMAD.MOV.U32 R39, RZ, RZ, RZ ;  /* 0x000000ffff277224 */ /* 0x000fce00078e00ff */
.L_x_118:
[C---:B------:R-:W-:Y:S01]  /*1a00*/  VIADD R0, R39.reuse, UR6 ;  /* 0x0000000627007c36 */ /* 0x040fe20008000000 */
[----:B------:R-:W-:Y:S01]  /*1a10*/  ISETP.GE.AND P1, PT, R28, 0x1, PT ;  /* 0x000000011c00780c */ /* 0x000fe20003f26270 */
[----:B------:R-:W-:-:S03]  /*1a20*/  VIADD R30, R39, 0x1 ;  /* 0x00000001271e7836 */ /* 0x000fc60000000000 */
[----:B------:R-:W-:-:S13]  /*1a30*/  ISETP.GE.AND P0, PT, R0, UR12, PT ;  /* 0x0000000c00007c0c */ /* 0x000fda000bf06270 */
[----:B------:R-:W-:Y:S01]  /*1a40*/  VOTEU.ANY UP0, P0 ;  /* 0x0000000000ff7886 */ /* 0x000fe20000000100 */
[----:B------:R-:W-:Y:S02]  /*1a50*/  USEL UR7, UR12, URZ, UP0 ;  /* 0x000000ff0c077287 */ /* 0x000fe40008000000 */
[----:B------:R-:W-:-:S04]  /*1a60*/  ISETP.GE.AND P0, PT, R39, UR12, PT ;  /* 0x0000000c27007c0c */ /* 0x000fc8000bf06270 */
[----:B------:R-:W-:-:S05]  /*1a70*/  VIADD R0, R0, -UR7 ;  /* 0x8000000700007c36 */ /* 0x000fca0008000000 */
[----:B0-----:R-:W-:-:S04]  /*1a80*/  LEA R9, R0, UR15, 0x2 ;  /* 0x0000000f00097c11 */ /* 0x001fc8000f8e10ff */
[----:B------:R-:W-:Y:S01]  /*1a90*/  @P0 IMAD.MOV R30, RZ, RZ, R39 ;  /* 0x000000ffff1e0224 */ /* 0x000fe200078e0227 */
[----:B------:R-:W-:Y:S01]  /*1aa0*/  IADD3 R39, PT, PT, R14, -UR12, RZ ;  /* 0x8000000c0e277c10 */ /* 0x000fe2000fffe0ff */
[----:B------:R0:W-:Y:S01]  /*1ab0*/  STS [R9], R14 ;  /* 0x0000000e09007388 */ /* 0x0001e20000000800 */
[----:B------:R-:W-:Y:S05]  /*1ac0*/  @!P1 BRA `(.L_x_120) ;  /* 0x00000000002c9947 */ /* 0x000fea0003800000 */
.L_x_121:
[----:B------:R-:W-:-:S06]  /*1ad0*/  LEA R0, R36, UR14, 0x2 ;  /* 0x0000000e24007c11 */ /* 0x000fcc000f8e10ff */
[----:B------:R-:W1:Y:S02]  /*1ae0*/  LDS R0, [R0] ;  /* 0x0000000000007984 */ /* 0x000e640000000800 */
[----:B-1----:R-:W-:-:S13]  /*1af0*/  ISETP.GT.AND P0, PT, R0, R39, PT ;  /* 0x000000270000720c */ /* 0x002fda0003f04270 */
[----:B------:R-:W-:Y:S05]  /*1b00*/  @P0 BRA `(.L_x_120) ;  /* 0x00000000001c0947 */ /* 0x000fea0003800000 */
[----:B------:R-:W-:Y:S01]  /*1b10*/  ISETP.GT.AND P1, PT, R28, 0x1, PT ;  /* 0x000000011c00780c */ /* 0x000fe20003f24270 */
[----:B------:R-:W-:Y:S02]  /*1b20*/  VIADD R36, R36, 0x1 ;  /* 0x0000000124247836 */ /* 0x000fe40000000000 */
[----:B------:R-:W-:-:S03]  /*1b30*/  VIADD R28, R28, 0xffffffff ;  /* 0xffffffff1c1c7836 */ /* 0x000fc60000000000 */
[----:B------:R-:W-:-:S04]  /*1b40*/  ISETP.NE.AND P0, PT, R36, UR12, PT ;  /* 0x0000000c24007c0c */ /* 0x000fc8000bf05270 */
[----:B------:R-:W-:-:S03]  /*1b50*/  SEL R36, R36, RZ, P0 ;  /* 0x000000ff24247207 */ /* 0x000fc60000000000 */
[----:B------:R-:W-:Y:S06]  /*1b60*/  @P1 BRA `(.L_x_121) ;  /* 0xfffffffc00d81947 */ /* 0x000fec000383ffff */
[----:B------:R-:W-:-:S07]  /*1b70*/  IMAD.MOV.U32 R28, RZ, RZ, RZ ;  /* 0x000000ffff1c7224 */ /* 0x000fce00078e00ff */
.L_x_120:
[----:B------:R-:W-:-:S13]  /*1b80*/  ISETP.GE.AND P0, PT, R30, 0x1, PT ;  /* 0x000000011e00780c */ /* 0x000fda0003f06270 */
[----:B------:R-:W-:Y:S05]  /*1b90*/  @!P0 BRA `(.L_x_122) ;  /* 0x00000000002c8947 */ /* 0x000fea0003800000 */
.L_x_123:
[----:B------:R-:W-:-:S09]  /*1ba0*/  ULEA UR7, UR6, UR15, 0x2 ;  /* 0x0000000f06077291 */ /* 0x000fd2000f8e10ff */
[----:B------:R-:W1:Y:S02]  /*1bb0*/  LDS R0, [UR7] ;  /* 0x00000007ff007984 */ /* 0x000e640008000800 */
[----:B-1----:R-:W-:-:S13]  /*1bc0*/  ISETP.GT.AND P0, PT, R0, R39, PT ;  /* 0x000000270000720c */ /* 0x002fda0003f04270 */
[----:B------:R-:W-:Y:S05]  /*1bd0*/  @P0 BRA `(.L_x_122) ;  /* 0x00000000001c0947 */ /* 0x000fea0003800000 */
[C---:B------:R-:W-:Y:S01]  /*1be0*/  ISETP.GT.AND P0, PT, R30.reuse, 0x1, PT ;  /* 0x000000011e00780c */ /* 0x040fe20003f04270 */
[----:B------:R-:W-:Y:S01]  /*1bf0*/  UIADD3 UR6, UPT, UPT, UR6, 0x1, URZ ;  /* 0x0000000106067890 */ /* 0x000fe2000fffe0ff */
[----:B------:R-:W-:-:S03]  /*1c00*/  VIADD R30, R30, 0xffffffff ;  /* 0xffffffff1e1e7836 */ /* 0x000fc60000000000 */
[----:B------:R-:W-:-:S04]  /*1c10*/  UISETP.NE.AND UP0, UPT, UR6, UR12, UPT ;  /* 0x0000000c0600728c */ /* 0x000fc8000bf05270 */
[----:B------:R-:W-:-:S04]  /*1c20*/  USEL UR6, UR6, URZ, UP0 ;  /* 0x000000ff06067287 */ /* 0x000fc80008000000 */
[----:B------:R-:W-:Y:S08]  /*1c30*/  @P0 BRA `(.L_x_123) ;  /* 0xfffffffc00d80947 */ /* 0x000ff0000383ffff */
[----:B------:R-:W-:-:S07]  /*1c40*/  IMAD.MOV.U32 R30, RZ, RZ, RZ ;  /* 0x000000ffff1e7224 */ /* 0x000fce00078e00ff */
.L_x_122:
[----:B------:R-:W-:Y:S01]  /*1c50*/  ISETP.NE.AND P0, PT, R30, RZ, PT ;  /* 0x000000ff1e00720c */ /* 0x000fe20003f05270 */
[----:B------:R-:W-:Y:S01]  /*1c60*/  UMOV UR7, UR6 ;  /* 0x0000000600077c82 */ /* 0x000fe20008000000 */
[----:B------:R-:W-:Y:S02]  /*1c70*/  IMAD.MOV.U32 R45, RZ, RZ, 0x42480000 ;  /* 0x42480000ff2d7424 */ /* 0x000fe400078e00ff */
[----:B------:R-:W-:Y:S01]  /*1c80*/  ISETP.EQ.OR P0, PT, R28, RZ, !P0 ;  /* 0x000000ff1c00720c */ /* 0x000fe20004702670 */
[----:B------:R-:W-:-:S03]  /*1c90*/  IMAD.MOV.U32 R34, RZ, RZ, R36 ;  /* 0x000000ffff227224 */ /* 0x000fc600078e0024 */
[----:B------:R-:W-:-:S13]  /*1ca0*/  ISETP.LT.OR P0, PT, R22, UR12, P0 ;  /* 0x0000000c16007c0c */ /* 0x000fda0008701670 */
[----:B------:R-:W-:Y:S05]  /*1cb0*/  @P0 BRA `(.L_x_114) ;  /* 0x0000001800580947 */ /* 0x000fea0003800000 */
[----:B------:R-:W-:Y:S01]  /*1cc0*/  IABS R38, UR12 ;  /* 0x0000000c00267c13 */ /* 0x000fe20008000000 */
[----:B------:R-:W-:Y:S01]  /*1cd0*/  ULEA UR7, UR6, UR15, 0x2 ;  /* 0x0000000f06077291 */ /* 0x000fe2000f8e10ff */
[----:B------:R-:W-:Y:S02]  /*1ce0*/  LEA R0, R36, UR14, 0x2 ;  /* 0x0000000e24007c11 */ /* 0x000fe4000f8e10ff */
[----:B------:R-:W1:Y:S01]  /*1cf0*/  I2F.RP R34, R38 ;  /* 0x0000002600227306 */ /* 0x000e620000209400 */
[----:B------:R-:W-:-:S03]  /*1d00*/  IABS R41, UR12 ;  /* 0x0000000c00297c13 */ /* 0x000fc60008000000 */
[----:B------:R-:W2:Y:S02]  /*1d10*/  LDS R0, [R0] ;  /* 0x0000000000007984 */ /* 0x000ea40000000800 */
[----:B------:R-:W-:Y:S02]  /*1d20*/  IMAD.MOV R41, RZ, RZ, -R41 ;  /* 0x000000ffff297224 */ /* 0x000fe400078e0a29 */
[----:B------:R-:W3:Y:S01]  /*1d30*/  LDS R32, [UR7] ;  /* 0x00000007ff207984 */ /* 0x000ee20008000800 */
[----:B------:R-:W-:Y:S01]  /*1d40*/  UMOV UR7, UR6 ;  /* 0x0000000600077c82 */ /* 0x000fe20008000000 */
[----:B-1----:R-:W1:Y:S02]  /*1d50*/  MUFU.RCP R34, R34 ;  /* 0x0000002200227308 */ /* 0x002e640000001000 */
[----:B-1---5:R-:W-:-:S06]  /*1d60*/  IADD3 R8, PT, PT, R34, 0xffffffe, RZ ;  /* 0x0ffffffe22087810 */ /* 0x022fcc0007ffe0ff */
[----:B0-----:R0:W1:Y:S01]  /*1d70*/  F2I.FTZ.U32.TRUNC.NTZ R9, R8 ;  /* 0x0000000800097305 */ /* 0x001062000021f000 */
[----:B--2---:R-:W-:Y:S01]  /*1d80*/  IABS R40, R0 ;  /* 0x0000000000287213 */ /* 0x004fe20000000000 */
[----:B0-----:R-:W-:Y:S01]  /*1d90*/  IMAD.MOV.U32 R8, RZ, RZ, RZ ;  /* 0x000000ffff087224 */ /* 0x001fe200078e00ff */
[----:B---3--:R-:W-:Y:S02]  /*1da0*/  IABS R34, R32 ;  /* 0x0000002000227213 */ /* 0x008fe40000000000 */
[----:B------:R-:W-:Y:S01]  /*1db0*/  ISETP.GE.AND P3, PT, R32, RZ, PT ;  /* 0x000000ff2000720c */ /* 0x000fe20003f66270 */
[----:B-1----:R-:W-:Y:S01]  /*1dc0*/  IMAD.MOV R39, RZ, RZ, -R9 ;  /* 0x000000ffff277224 */ /* 0x002fe200078e0a09 */
[----:B------:R-:W-:-:S03]  /*1dd0*/  LOP3.LUT R32, RZ, UR12, RZ, 0x33, !PT ;  /* 0x0000000cff207c12 */ /* 0x000fc6000f8e33ff */
[----:B------:R-:W-:-:S04]  /*1de0*/  IMAD R39, R39, R38, RZ ;  /* 0x0000002627277224 */ /* 0x000fc800078e02ff */
[----:B------:R-:W-:-:S04]  /*1df0*/  IMAD.HI.U32 R9, R9, R39, R8 ;  /* 0x0000002709097227 */ /* 0x000fc800078e0008 */
[----:B------:R-:W-:Y:S02]  /*1e00*/  IMAD.MOV.U32 R39, RZ, RZ, R40 ;  /* 0x000000ffff277224 */ /* 0x000fe400078e0028 */
[----:B------:R-:W-:Y:S02]  /*1e10*/  IMAD.MOV.U32 R40, RZ, RZ, R41 ;  /* 0x000000ffff287224 */ /* 0x000fe400078e0029 */
[----:B------:R-:W-:-:S04]  /*1e20*/  IMAD.HI.U32 R8, R9, R39, RZ ;  /* 0x0000002709087227 */ /* 0x000fc800078e00ff */
[----:B------:R-:W-:-:S04]  /*1e30*/  IMAD.HI.U32 R9, R9, R34, RZ ;  /* 0x0000002209097227 */ /* 0x000fc800078e00ff */
[-C--:B------:R-:W-:Y:S02]  /*1e40*/  IMAD R8, R8, R40.reuse, R39 ;  /* 0x0000002808087224 */ /* 0x080fe400078e0227 */
[----:B------:R-:W-:Y:S02]  /*1e50*/  IMAD R9, R9, R40, R34 ;  /* 0x0000002809097224 */ /* 0x000fe400078e0222 */
[----:B------:R-:W-:Y:S01]  /*1e60*/  IMAD.MOV.U32 R34, RZ, RZ, R36 ;  /* 0x000000ffff227224 */ /* 0x000fe200078e0024 */
[C---:B------:R-:W-:Y:S02]  /*1e70*/  ISETP.GT.U32.AND P0, PT, R38.reuse, R8, PT ;  /* 0x000000082600720c */ /* 0x040fe40003f04070 */
[----:B------:R-:W-:-:S11]  /*1e80*/  ISETP.GT.U32.AND P1, PT, R38, R9, PT ;  /* 0x000000092600720c */ /* 0x000fd60003f24070 */
[--C-:B------:R-:W-:Y:S02]  /*1e90*/  @!P0 IMAD.IADD R8, R8, 0x1, -R38.reuse ;  /* 0x0000000108088824 */ /* 0x100fe400078e0a26 */
[----:B------:R-:W-:Y:S01]  /*1ea0*/  @!P1 IMAD.IADD R9, R9, 0x1, -R38 ;  /* 0x0000000109099824 */ /* 0x000fe200078e0a26 */
[----:B------:R-:W-:Y:S02]  /*1eb0*/  ISETP.GE.AND P1, PT, R0, RZ, PT ;  /* 0x000000ff0000720c */ /* 0x000fe40003f26270 */
[C---:B------:R-:W-:Y:S02]  /*1ec0*/  ISETP.GT.U32.AND P0, PT, R38.reuse, R8, PT ;  /* 0x000000082600720c */ /* 0x040fe40003f04070 */
[----:B------:R-:W-:-:S11]  /*1ed0*/  ISETP.GT.U32.AND P2, PT, R38, R9, PT ;  /* 0x000000092600720c */ /* 0x000fd60003f44070 */
[----:B------:R-:W-:Y:S02]  /*1ee0*/  @!P0 IADD3 R8, PT, PT, R8, -R38, RZ ;  /* 0x8000002608088210 */ /* 0x000fe40007ffe0ff */
[----:B------:R-:W-:Y:S01]  /*1ef0*/  @!P2 IMAD.IADD R9, R9, 0x1, -R38 ;  /* 0x000000010909a824 */ /* 0x000fe200078e0a26 */
[----:B------:R-:W-:Y:S02]  /*1f00*/  ISETP.NE.AND P0, PT, RZ, UR12, PT ;  /* 0x0000000cff007c0c */ /* 0x000fe4000bf05270 */
[----:B------:R-:W-:Y:S02]  /*1f10*/  @!P1 IMAD.MOV R8, RZ, RZ, -R8 ;  /* 0x000000ffff089224 */ /* 0x000fe400078e0a08 */
[----:B------:R-:W-:-:S03]  /*1f20*/  @!P3 IMAD.MOV R9, RZ, RZ, -R9 ;  /* 0x000000ffff09b224 */ /* 0x000fc600078e0a09 */
[C---:B------:R-:W-:Y:S02]  /*1f30*/  SEL R8, R32.reuse, R8, !P0 ;  /* 0x0000000820087207 */ /* 0x040fe40004000000 */
[----:B------:R-:W-:Y:S02]  /*1f40*/  SEL R9, R32, R9, !P0 ;  /* 0x0000000920097207 */ /* 0x000fe40004000000 */
[----:B------:R-:W-:Y:S02]  /*1f50*/  LEA R8, R8, UR8, 0x2 ;  /* 0x0000000808087c11 */ /* 0x000fe4000f8e10ff */
[----:B------:R-:W-:-:S03]  /*1f60*/  LEA R9, R9, UR8, 0x2 ;  /* 0x0000000809097c11 */ /* 0x000fc6000f8e10ff */
[----:B------:R-:W-:Y:S04]  /*1f70*/  LDS R38, [R8] ;  /* 0x0000000008267984 */ /* 0x000fe80000000800 */
[----:B------:R-:W0:Y:S02]  /*1f80*/  LDS R9, [R9] ;  /* 0x0000000009097984 */ /* 0x000e240000000800 */
[----:B0-----:R-:W-:-:S05]  /*1f90*/  FADD R39, -R38, R9 ;  /* 0x0000000926277221 */ /* 0x001fca0000000100 */
[----:B------:R-:W-:-:S13]  /*1fa0*/  FSETP.GT.AND P0, PT, |R39|, 2.2204460492503130808e-16, PT ;  /* 0x258000002700780b */ /* 0x000fda0003f04200 */
[----:B------:R-:W-:Y:S05]  /*1fb0*/  @!P0 BRA `(.L_x_114) ;  /* 0x0000001400988947 */ /* 0x000fea0003800000 */
[----:B------:R-:W0:Y:S01]  /*1fc0*/  MUFU.RCP R0, R39 ;  /* 0x0000002700007308 */ /* 0x000e220000001000 */
[----:B------:R-:W-:Y:S01]  /*1fd0*/  UMOV UR7, 0x42c80000 ;  /* 0x42c8000000077882 */ /* 0x000fe20000000000 */
[----:B------:R-:W-:Y:S01]  /*1fe0*/  FADD R34, R3, -R38 ;  /* 0x8000002603227221 */ /* 0x000fe20000000000 */
[----:B------:R-:W-:-:S05]  /*1ff0*/  IMAD.U32 R40, RZ, RZ, UR7 ;  /* 0x00000007ff287e24 */ /* 0x000fca000f8e00ff */
        /* <DEDUP_REMOVED lines=10> */
[----:B------:R-:W-:Y:S05]  /*20a0*/  CALL.REL.NOINC `($__internal_1_$__cuda_sm3x_div_rn_noftz_f32_slowpath) ;  /* 0x0000004000b07944 */ /* 0x000fea0003c00000 */
[----:B------:R-:W-:-:S07]  /*20b0*/  MOV R9, R3 ;  /* 0x0000000300097202 */ /* 0x000fce0000000f00 */
.L_x_124:
[----:B------:R-:W-:Y:S01]  /*20c0*/  FMUL R45, R34, R9 ;  /* 0x00000009222d7220 */ /* 0x000fe20000400000 */
[----:B------:R-:W-:Y:S01]  /*20d0*/  IMAD.MOV.U32 R34, RZ, RZ, R36 ;  /* 0x000000ffff227224 */ /* 0x000fe200078e0024 */
[----:B------:R-:W-:Y:S01]  /*20e0*/  UMOV UR7, UR6 ;  /* 0x0000000600077c82 */ /* 0x000fe20008000000 */
[----:B------:R-:W-:Y:S05]  /*20f0*/  BRA `(.L_x_114) ;  /* 0x0000001400487947 */ /* 0x000fea0003800000 */
.L_x_115:
[----:B------:R-:W-:Y:S01]  /*2100*/  IABS R45, UR12 ;  /* 0x0000000c002d7c13 */ /* 0x000fe20008000000 */
[----:B------:R-:W-:Y:S01]  /*2110*/  IMAD.IADD R30, R14, 0x1, -R43 ;  /* 0x000000010e1e7824 */ /* 0x000fe200078e0a2b */
[----:B------:R-:W-:Y:S02]  /*2120*/  IABS R32, UR12 ;  /* 0x0000000c00207c13 */ /* 0x000fe40008000000 */
[----:B------:R-:W1:Y:S02]  /*2130*/  I2F.RP R0, R45 ;  /* 0x0000002d00007306 */ /* 0x000e640000209400 */
[----:B------:R-:W-:Y:S01]  /*2140*/  IABS R28, R30 ;  /* 0x0000001e001c7213 */ /* 0x000fe20000000000 */
[----:B------:R-:W-:Y:S01]  /*2150*/  IMAD.MOV R32, RZ, RZ, -R32 ;  /* 0x000000ffff207224 */ /* 0x000fe200078e0a20 */
[----:B------:R-:W-:-:S04]  /*2160*/  ISETP.GE.AND P1, PT, R30, RZ, PT ;  /* 0x000000ff1e00720c */ /* 0x000fc80003f26270 */
[----:B-1----:R-:W1:Y:S02]  /*2170*/  MUFU.RCP R0, R0 ;  /* 0x0000000000007308 */ /* 0x002e640000001000 */
[----:B-1----:R-:W-:Y:S02]  /*2180*/  VIADD R9, R0, 0xffffffe ;  /* 0x0ffffffe00097836 */ /* 0x002fe40000000000 */
[----:B------:R-:W-:-:S04]  /*2190*/  IMAD.MOV.U32 R0, RZ, RZ, R45 ;  /* 0x000000ffff007224 */ /* 0x000fc800078e002d */
[----:B------:R-:W1:Y:S02]  /*21a0*/  F2I.FTZ.U32.TRUNC.NTZ R9, R9 ;  /* 0x0000000900097305 */ /* 0x000e64000021f000 */
[----:B-1---5:R-:W-:-:S04]  /*21b0*/  IMAD R8, R9, R45, RZ ;  /* 0x0000002d09087224 */ /* 0x022fc800078e02ff */
[----:B------:R-:W-:Y:S02]  /*21c0*/  IMAD.MOV R47, RZ, RZ, -R8 ;  /* 0x000000ffff2f7224 */ /* 0x000fe400078e0a08 */
[----:B------:R-:W-:-:S04]  /*21d0*/  IMAD.MOV.U32 R8, RZ, RZ, RZ ;  /* 0x000000ffff087224 */ /* 0x000fc800078e00ff */
[----:B------:R-:W-:-:S04]  /*21e0*/  IMAD.HI.U32 R8, R9, R47, R8 ;  /* 0x0000002f09087227 */ /* 0x000fc800078e0008 */
[----:B------:R-:W-:Y:S01]  /*21f0*/  IMAD.MOV.U32 R47, RZ, RZ, R28 ;  /* 0x000000ffff2f7224 */ /* 0x000fe200078e001c */
[----:B------:R-:W-:Y:S02]  /*2200*/  MOV R28, R32 ;  /* 0x00000020001c7202 */ /* 0x000fe40000000f00 */
[----:B------:R-:W-:Y:S01]  /*2210*/  LOP3.LUT R32, RZ, UR12, RZ, 0x33, !PT ;  /* 0x0000000cff207c12 */ /* 0x000fe2000f8e33ff */
[----:B------:R-:W-:-:S04]  /*2220*/  IMAD.HI.U32 R9, R8, R47, RZ ;  /* 0x0000002f08097227 */ /* 0x000fc800078e00ff */
[----:B------:R-:W-:-:S05]  /*2230*/  IMAD R9, R9, R28, R47 ;  /* 0x0000001c09097224 */ /* 0x000fca00078e022f */
[----:B------:R-:W-:-:S13]  /*2240*/  ISETP.GT.U32.AND P0, PT, R0, R9, PT ;  /* 0x000000090000720c */ /* 0x000fda0003f04070 */
[----:B------:R-:W-:-:S05]  /*2250*/  @!P0 IMAD.IADD R9, R9, 0x1, -R45 ;  /* 0x0000000109098824 */ /* 0x000fca00078e0a2d */
[----:B------:R-:W-:-:S13]  /*2260*/  ISETP.GT.U32.AND P0, PT, R0, R9, PT ;  /* 0x000000090000720c */ /* 0x000fda0003f04070 */
[----:B------:R-:W-:Y:S01]  /*2270*/  @!P0 IMAD.IADD R9, R9, 0x1, -R45 ;  /* 0x0000000109098824 */ /* 0x000fe200078e0a2d */
[----:B------:R-:W-:-:S03]  /*2280*/  ISETP.NE.AND P0, PT, RZ, UR12, PT ;  /* 0x0000000cff007c0c */ /* 0x000fc6000bf05270 */
[----:B------:R-:W-:Y:S01]  /*2290*/  @!P1 IMAD.MOV R9, RZ, RZ, -R9 ;  /* 0x000000ffff099224 */ /* 0x000fe200078e0a09 */
[----:B------:R-:W-:-:S04]  /*22a0*/  ISETP.GE.AND P1, PT, R43, RZ, PT ;  /* 0x000000ff2b00720c */ /* 0x000fc80003f26270 */
[----:B------:R-:W-:-:S04]  /*22b0*/  SEL R9, R32, R9, !P0 ;  /* 0x0000000920097207 */ /* 0x000fc80004000000 */
[----:B------:R-:W-:-:S05]  /*22c0*/  LEA R9, R9, UR8, 0x2 ;  /* 0x0000000809097c11 */ /* 0x000fca000f8e10ff */
[----:B------:R-:W1:Y:S02]  /*22d0*/  LDS R38, [R9] ;  /* 0x0000000009267984 */ /* 0x000e640000000800 */
[----:B-1----:R-:W-:Y:S01]  /*22e0*/  IMAD.MOV.U32 R43, RZ, RZ, R38 ;  /* 0x000000ffff2b7224 */ /* 0x002fe200078e0026 */
[----:B------:R-:W-:Y:S06]  /*22f0*/  @!P1 BRA `(.L_x_125) ;  /* 0x00000010003c9947 */ /* 0x000fec0003800000 */
[----:B------:R-:W-:Y:S01]  /*2300*/  VIMNMX R9, PT, PT, R22, UR12, PT ;  /* 0x0000000c16097c48 */ /* 0x000fe2000bfe0100 */
[----:B------:R-:W-:Y:S02]  /*2310*/  IMAD.MOV.U32 R34, RZ, RZ, RZ ;  /* 0x000000ffff227224 */ /* 0x000fe400078e00ff */
[----:B------:R-:W-:Y:S01]  /*2320*/  IMAD.MOV.U32 R43, RZ, RZ, R38 ;  /* 0x000000ffff2b7224 */ /* 0x000fe200078e0026 */
[C---:B------:R-:W-:Y:S02]  /*2330*/  ISETP.GE.AND P2, PT, R9.reuse, 0x8, PT ;  /* 0x000000080900780c */ /* 0x040fe40003f46270 */
[C---:B------:R-:W-:Y:S02]  /*2340*/  VIMNMX R30, PT, PT, R9.reuse, 0x1, !PT ;  /* 0x00000001091e7848 */ /* 0x040fe40007fe0100 */
[----:B------:R-:W-:Y:S02]  /*2350*/  IADD3 R40, PT, PT, -R9, R14, RZ ;  /* 0x0000000e09287210 */ /* 0x000fe40007ffe1ff */
[----:B------:R-:W-:-:S04]  /*2360*/  LOP3.LUT R50, R30, 0x7, RZ, 0xc0, !PT ;  /* 0x000000071e327812 */ /* 0x000fc800078ec0ff */
[----:B------:R-:W-:-:S03]  /*2370*/  ISETP.NE.AND P1, PT, R50, RZ, PT ;  /* 0x000000ff3200720c */ /* 0x000fc60003f25270 */
[----:B------:R-:W-:Y:S10]  /*2380*/  @!P2 BRA `(.L_x_126) ;  /* 0x00000008003ca947 */ /* 0x000ff40003800000 */
[----:B------:R-:W-:Y:S01]  /*2390*/  IABS R9, UR12 ;  /* 0x0000000c00097c13 */ /* 0x000fe20008000000 */
[----:B------:R-:W-:Y:S01]  /*23a0*/  VIADD R48, R40, 0x4 ;  /* 0x0000000428307836 */ /* 0x000fe20000000000 */
[----:B------:R-:W-:Y:S01]  /*23b0*/  LOP3.LUT R34, R30, 0x7ffffff8, RZ, 0xc0, !PT ;  /* 0x7ffffff81e227812 */ /* 0x000fe200078ec0ff */
[----:B------:R-:W-:Y:S01]  /*23c0*/  IMAD.MOV.U32 R43, RZ, RZ, R38 ;  /* 0x000000ffff2b7224 */ /* 0x000fe200078e0026 */
[----:B------:R-:W-:Y:S01]  /*23d0*/  ISETP.NE.AND P0, PT, RZ, UR12, PT ;  /* 0x0000000cff007c0c */ /* 0x000fe2000bf05270 */
[----:B------:R-:W-:Y:S01]  /*23e0*/  IMAD.MOV R28, RZ, RZ, -R9 ;  /* 0x000000ffff1c7224 */ /* 0x000fe200078e0a09 */
[----:B------:R-:W-:Y:S01]  /*23f0*/  IABS R45, UR12 ;  /* 0x0000000c002d7c13 */ /* 0x000fe20008000000 */
[----:B------:R-:W-:Y:S01]  /*2400*/  IMAD.MOV R52, RZ, RZ, -R34 ;  /* 0x000000ffff347224 */ /* 0x000fe200078e0a22 */
[----:B------:R-:W-:-:S09]  /*2410*/  LOP3.LUT R32, RZ, UR12, RZ, 0x33, !PT ;  /* 0x0000000cff207c12 */ /* 0x000fd2000f8e33ff */
.L_x_127:
[----:B------:R-:W1:Y:S01]  /*2420*/  I2F.RP R44, R45 ;  /* 0x0000002d002c7306 */ /* 0x000e620000209400 */
[C---:B------:R-:W-:Y:S02]  /*2430*/  VIADD R42, R48.reuse, 0xfffffffd ;  /* 0xfffffffd302a7836 */ /* 0x040fe40000000000 */
[C---:B------:R-:W-:Y:S02]  /*2440*/  VIADD R53, R48.reuse, 0xffffffff ;  /* 0xffffffff30357836 */ /* 0x040fe40000000000 */
[C---:B------:R-:W-:Y:S01]  /*2450*/  VIADD R56, R48.reuse, 0x3 ;  /* 0x0000000330387836 */ /* 0x040fe20000000000 */
[----:B------:R-:W-:Y:S01]  /*2460*/  IABS R49, R42 ;  /* 0x0000002a00317213 */ /* 0x000fe20000000000 */
[----:B------:R-:W-:Y:S01]  /*2470*/  VIADD R54, R48, 0x4 ;  /* 0x0000000430367836 */ /* 0x000fe20000000000 */
[----:B------:R-:W-:Y:S01]  /*2480*/  ISETP.GE.AND P4, PT, R42, RZ, PT ;  /* 0x000000ff2a00720c */ /* 0x000fe20003f86270 */
[----:B------:R-:W-:Y:S02]  /*2490*/  VIADD R42, R48, 0x1 ;  /* 0x00000001302a7836 */ /* 0x000fe40000000000 */
[----:B------:R-:W-:-:S03]  /*24a0*/  IMAD.HI.U32 R47, R8, R49, RZ ;  /* 0x00000031082f7227 */ /* 0x000fc600078e00ff */
[----:B------:R-:W-:Y:S01]  /*24b0*/  IABS R55, R42 ;  /* 0x0000002a00377213 */ /* 0x000fe20000000000 */
[----:B-1----:R-:W1:Y:S01]  /*24c0*/  MUFU.RCP R44, R44 ;  /* 0x0000002c002c7308 */ /* 0x002e620000001000 */
[----:B------:R-:W-:Y:S02]  /*24d0*/  IMAD R46, R47, R28, R49 ;  /* 0x0000001c2f2e7224 */ /* 0x000fe400078e0231 */
[----:B------:R-:W-:-:S03]  /*24e0*/  VIADD R52, R52, 0x8 ;  /* 0x0000000834347836 */ /* 0x000fc60000000000 */
[----:B------:R-:W-:Y:S01]  /*24f0*/  ISETP.GT.U32.AND P2, PT, R0, R46, PT ;  /* 0x0000002e0000720c */ /* 0x000fe20003f44070 */
[----:B-1----:R-:W-:Y:S01]  /*2500*/  VIADD R9, R44, 0xffffffe ;  /* 0x0ffffffe2c097836 */ /* 0x002fe20000000000 */
[----:B------:R-:W-:-:S11]  /*2510*/  IADD3 R44, PT, PT, R48, -0x2, RZ ;  /* 0xfffffffe302c7810 */ /* 0x000fd60007ffe0ff */
[--C-:B------:R-:W-:Y:S01]  /*2520*/  @!P2 IMAD.IADD R46, R46, 0x1, -R45.reuse ;  /* 0x000000012e2ea824 */ /* 0x100fe200078e0a2d */
[----:B------:R-:W-:Y:S01]  /*2530*/  IABS R49, R44 ;  /* 0x0000002c00317213 */ /* 0x000fe20000000000 */
[----:B------:R-:W1:Y:S03]  /*2540*/  F2I.FTZ.U32.TRUNC.NTZ R9, R9 ;  /* 0x0000000900097305 */ /* 0x000e66000021f000 */
[----:B------:R-:W-:Y:S01]  /*2550*/  ISETP.GT.U32.AND P2, PT, R0, R46, PT ;  /* 0x0000002e0000720c */ /* 0x000fe20003f44070 */
[----:B------:R-:W-:-:S12]  /*2560*/  IMAD.MOV.U32 R0, RZ, RZ, R45 ;  /* 0x000000ffff007224 */ /* 0x000fd800078e002d */
[----:B------:R-:W-:Y:S02]  /*2570*/  @!P2 IMAD.IADD R46, R46, 0x1, -R45 ;  /* 0x000000012e2ea824 */ /* 0x000fe400078e0a2d */
[----:B-1----:R-:W-:-:S04]  /*2580*/  IMAD.MOV R8, RZ, RZ, -R9 ;  /* 0x000000ffff087224 */ /* 0x002fc800078e0a09 */
[----:B------:R-:W-:Y:S02]  /*2590*/  IMAD R47, R8, R45, RZ ;  /* 0x0000002d082f7224 */ /* 0x000fe400078e02ff */
[----:B------:R-:W-:-:S04]  /*25a0*/  IMAD.MOV.U32 R8, RZ, RZ, RZ ;  /* 0x000000ffff087224 */ /* 0x000fc800078e00ff */
[----:B------:R-:W-:-:S04]  /*25b0*/  IMAD.HI.U32 R8, R9, R47, R8 ;  /* 0x0000002f09087227 */ /* 0x000fc800078e0008 */
[----:B------:R-:W-:Y:S01]  /*25c0*/  IMAD.MOV.U32 R9, RZ, RZ, R49 ;  /* 0x000000ffff097224 */ /* 0x000fe200078e0031 */
[----:B------:R-:W-:-:S03]  /*25d0*/  IABS R49, R48 ;  /* 0x0000003000317213 */ /* 0x000fc60000000000 */
[----:B------:R-:W-:-:S04]  /*25e0*/  IMAD.HI.U32 R51, R8, R9, RZ ;  /* 0x0000000908337227 */ /* 0x000fc800078e00ff */
[----:B------:R-:W-:-:S04]  /*25f0*/  IMAD.HI.U32 R47, R8, R49, RZ ;  /* 0x00000031082f7227 */ /* 0x000fc800078e00ff */
[-C--:B------:R-:W-:Y:S02]  /*2600*/  IMAD R47, R47, R28.reuse, R49 ;  /* 0x0000001c2f2f7224 */ /* 0x080fe400078e0231 */
[----:B------:R-:W-:Y:S01]  /*2610*/  IMAD R51, R51, R28, R9 ;  /* 0x0000001c33337224 */ /* 0x000fe200078e0209 */
[----:B------:R-:W-:Y:S02]  /*2620*/  IABS R9, R53 ;  /* 0x0000003500097213 */ /* 0x000fe40000000000 */
[C---:B------:R-:W-:Y:S02]  /*2630*/  ISETP.GT.U32.AND P3, PT, R0.reuse, R47, PT ;  /* 0x0000002f0000720c */ /* 0x040fe40003f64070 */
[----:B------:R-:W-:Y:S01]  /*2640*/  ISETP.GT.U32.AND P5, PT, R0, R51, PT ;  /* 0x000000330000720c */ /* 0x000fe20003fa4070 */
[----:B------:R-:W-:-:S04]  /*2650*/  IMAD.HI.U32 R49, R8, R9, RZ ;  /* 0x0000000908317227 */ /* 0x000fc800078e00ff */
[----:B------:R-:W-:Y:S02]  /*2660*/  IMAD R49, R49, R28, R9 ;  /* 0x0000001c31317224 */ /* 0x000fe400078e0209 */
[----:B------:R-:W-:-:S03]  /*2670*/  IMAD.MOV.U32 R9, RZ, RZ, R46 ;  /* 0x000000ffff097224 */ /* 0x000fc600078e002e */
[----:B------:R-:W-:Y:S01]  /*2680*/  ISETP.GT.U32.AND P2, PT, R0, R49, PT ;  /* 0x000000310000720c */ /* 0x000fe20003f44070 */
[----:B------:R-:W-:Y:S01]  /*2690*/  @!P4 IMAD.MOV R9, RZ, RZ, -R9 ;  /* 0x000000ffff09c224 */ /* 0x000fe200078e0a09 */
[----:B------:R-:W-:Y:S01]  /*26a0*/  @!P3 IADD3 R47, PT, PT, R47, -R45, RZ ;  /* 0x8000002d2f2fb210 */ /* 0x000fe20007ffe0ff */
[----:B------:R-:W-:Y:S01]  /*26b0*/  @!P5 IMAD.IADD R51, R51, 0x1, -R45 ;  /* 0x000000013333d824 */ /* 0x000fe200078e0a2d */
[----:B------:R-:W-:Y:S01]  /*26c0*/  ISETP.GE.AND P3, PT, R44, RZ, PT ;  /* 0x000000ff2c00720c */ /* 0x000fe20003f66270 */
[----:B------:R-:W-:Y:S01]  /*26d0*/  VIADD R44, R48, 0x2 ;  /* 0x00000002302c7836 */ /* 0x000fe20000000000 */
[C---:B------:R-:W-:Y:S02]  /*26e0*/  ISETP.GT.U32.AND P5, PT, R0.reuse, R47, PT ;  /* 0x0000002f0000720c */ /* 0x040fe40003fa4070 */
[----:B------:R-:W-:Y:S02]  /*26f0*/  ISETP.GT.U32.AND P6, PT, R0, R51, PT ;  /* 0x000000330000720c */ /* 0x000fe40003fc4070 */
[----:B------:R-:W-:Y:S01]  /*2700*/  ISETP.GE.AND P4, PT, R53, RZ, PT ;  /* 0x000000ff3500720c */ /* 0x000fe20003f86270 */
[----:B------:R-:W-:Y:S01]  /*2710*/  IMAD.HI.U32 R53, R8, R55, RZ ;  /* 0x0000003708357227 */ /* 0x000fe200078e00ff */
[----:B------:R-:W-:-:S02]  /*2720*/  IABS R57, R44 ;  /* 0x0000002c00397213 */ /* 0x000fc40000000000 */
[----:B------:R-:W-:Y:S01]  /*2730*/  SEL R9, R32, R9, !P0 ;  /* 0x0000000920097207 */ /* 0x000fe20004000000 */
[----:B------:R-:W-:Y:S01]  /*2740*/  @!P2 IMAD.IADD R49, R49, 0x1, -R45 ;  /* 0x000000013131a824 */ /* 0x000fe200078e0a2d */
[----:B------:R-:W-:Y:S01]  /*2750*/  ISETP.GE.AND P2, PT, R42, RZ, PT ;  /* 0x000000ff2a00720c */ /* 0x000fe20003f46270 */
[-C--:B------:R-:W-:Y:S01]  /*2760*/  IMAD R53, R53, R28.reuse, R55 ;  /* 0x0000001c35357224 */ /* 0x080fe200078e0237 */
[----:B------:R-:W-:Y:S01]  /*2770*/  LEA R9, R9, UR8, 0x2 ;  /* 0x0000000809097c11 */ /* 0x000fe2000f8e10ff */
[--C-:B------:R-:W-:Y:S01]  /*2780*/  @!P5 IMAD.IADD R47, R47, 0x1, -R45.reuse ;  /* 0x000000012f2fd824 */ /* 0x100fe200078e0a2d */
[----:B------:R-:W-:Y:S01]  /*2790*/  ISETP.GT.U32.AND P5, PT, R0, R49, PT ;  /* 0x000000310000720c */ /* 0x000fe20003fa4070 */
[----:B------:R-:W-:Y:S01]  /*27a0*/  @!P6 IMAD.IADD R51, R51, 0x1, -R45 ;  /* 0x000000013333e824 */ /* 0x000fe200078e0a2d */
[----:B------:R-:W-:Y:S01]  /*27b0*/  ISETP.GE.AND P6, PT, R48, RZ, PT ;  /* 0x000000ff3000720c */ /* 0x000fe20003fc6270 */
[----:B------:R-:W-:Y:S01]  /*27c0*/  IMAD.HI.U32 R55, R8, R57, RZ ;  /* 0x0000003908377227 */ /* 0x000fe200078e00ff */
[----:B------:R-:W1:Y:S02]  /*27d0*/  LDS R9, [R9] ;  /* 0x0000000009097984 */ /* 0x000e640000000800 */
[----:B------:R-:W-:Y:S01]  /*27e0*/  @!P3 IADD3 R51, PT, PT, -R51, RZ, RZ ;  /* 0x000000ff3333b210 */ /* 0x000fe20007ffe1ff */
[----:B------:R-:W-:Y:S01]  /*27f0*/  IMAD R46, R55, R28, R57 ;  /* 0x0000001c372e7224 */ /* 0x000fe200078e0239 */
[----:B------:R-:W-:Y:S01]  /*2800*/  IABS R57, R56 ;  /* 0x0000003800397213 */ /* 0x000fe20000000000 */
[----:B------:R-:W-:Y:S01]  /*2810*/  VIADD R48, R48, 0x8 ;  /* 0x0000000830307836 */ /* 0x000fe20000000000 */
[----:B------:R-:W-:-:S02]  /*2820*/  ISETP.GE.AND P3, PT, R44, RZ, PT ;  /* 0x000000ff2c00720c */ /* 0x000fc40003f66270 */
[----:B------:R-:W-:Y:S01]  /*2830*/  SEL R51, R32, R51, !P0 ;  /* 0x0000003320337207 */ /* 0x000fe20004000000 */
[----:B------:R-:W-:Y:S01]  /*2840*/  @!P5 IMAD.IADD R49, R49, 0x1, -R45 ;  /* 0x000000013131d824 */ /* 0x000fe200078e0a2d */
[C---:B------:R-:W-:Y:S01]  /*2850*/  ISETP.GT.U32.AND P5, PT, R0.reuse, R46, PT ;  /* 0x0000002e0000720c */ /* 0x040fe20003fa4070 */
[----:B------:R-:W-:Y:S01]  /*2860*/  @!P6 IMAD.MOV R47, RZ, RZ, -R47 ;  /* 0x000000ffff2fe224 */ /* 0x000fe200078e0a2f */
[----:B------:R-:W-:Y:S01]  /*2870*/  ISETP.GT.U32.AND P6, PT, R0, R53, PT ;  /* 0x000000350000720c */ /* 0x000fe20003fc4070 */
[----:B------:R-:W-:Y:S01]  /*2880*/  IMAD.HI.U32 R55, R8, R57, RZ ;  /* 0x0000003908377227 */ /* 0x000fe200078e00ff */
[----:B------:R-:W-:-:S03]  /*2890*/  LEA R51, R51, UR8, 0x2 ;  /* 0x0000000833337c11 */ /* 0x000fc6000f8e10ff */
[----:B------:R-:W-:Y:S01]  /*28a0*/  IMAD R44, R55, R28, R57 ;  /* 0x0000001c372c7224 */ /* 0x000fe200078e0239 */
[----:B------:R-:W-:Y:S01]  /*28b0*/  IABS R57, R54 ;  /* 0x0000003600397213 */ /* 0x000fe20000000000 */
[----:B------:R-:W-:Y:S01]  /*28c0*/  @!P4 IMAD.MOV R49, RZ, RZ, -R49 ;  /* 0x000000ffff31c224 */ /* 0x000fe200078e0a31 */
[----:B------:R-:W-:-:S03]  /*28d0*/  ISETP.GE.AND P4, PT, R56, RZ, PT ;  /* 0x000000ff3800720c */ /* 0x000fc60003f86270 */
[--C-:B------:R-:W-:Y:S01]  /*28e0*/  @!P5 IMAD.IADD R46, R46, 0x1, -R45.reuse ;  /* 0x000000012e2ed824 */ /* 0x100fe200078e0a2d */
[----:B------:R-:W-:Y:S01]  /*28f0*/  SEL R49, R32, R49, !P0 ;  /* 0x0000003120317207 */ /* 0x000fe20004000000 */
[----:B------:R-:W-:Y:S02]  /*2900*/  @!P6 IMAD.IADD R53, R53, 0x1, -R45 ;  /* 0x000000013535e824 */ /* 0x000fe400078e0a2d */
[----:B------:R-:W-:Y:S01]  /*2910*/  IMAD.HI.U32 R55, R8, R57, RZ ;  /* 0x0000003908377227 */ /* 0x000fe200078e00ff */
[C---:B------:R-:W-:Y:S02]  /*2920*/  ISETP.GT.U32.AND P5, PT, R0.reuse, R46, PT ;  /* 0x0000002e0000720c */ /* 0x040fe40003fa4070 */
[----:B------:R-:W-:Y:S01]  /*2930*/  ISETP.GT.U32.AND P6, PT, R0, R53, PT ;  /* 0x000000350000720c */ /* 0x000fe20003fc4070 */
[----:B------:R-:W-:Y:S01]  /*2940*/  IMAD R42, R55, R28, R57 ;  /* 0x0000001c372a7224 */ /* 0x000fe200078e0239 */
[----:B------:R-:W-:-:S06]  /*2950*/  LEA R49, R49, UR8, 0x2 ;  /* 0x0000000831317c11 */ /* 0x000fcc000f8e10ff */
[----:B------:R-:W-:Y:S01]  /*2960*/  LDS R49, [R49] ;  /* 0x0000000031317984 */ /* 0x000fe20000000800 */
[----:B-1----:R-:W-:Y:S02]  /*2970*/  FMNMX R38, R9, R38, PT ;  /* 0x0000002609267209 */ /* 0x002fe40003800000 */
[----:B------:R-:W-:Y:S02]  /*2980*/  @!P5 IADD3 R46, PT, PT, R46, -R45, RZ ;  /* 0x8000002d2e2ed210 */ /* 0x000fe40007ffe0ff */
[----:B------:R-:W-:Y:S01]  /*2990*/  @!P6 IMAD.IADD R53, R53, 0x1, -R45 ;  /* 0x000000013535e824 */ /* 0x000fe200078e0a2d */
[C---:B------:R-:W-:Y:S02]  /*29a0*/  ISETP.GT.U32.AND P5, PT, R0.reuse, R42, PT ;  /* 0x0000002a0000720c */ /* 0x040fe40003fa4070 */
[----:B------:R-:W-:Y:S01]  /*29b0*/  ISETP.GT.U32.AND P6, PT, R0, R44, PT ;  /* 0x0000002c0000720c */ /* 0x000fe20003fc4070 */
[----:B------:R-:W-:Y:S01]  /*29c0*/  @!P2 IMAD.MOV R53, RZ, RZ, -R53 ;  /* 0x000000ffff35a224 */ /* 0x000fe200078e0a35 */
[----:B------:R-:W-:Y:S01]  /*29d0*/  ISETP.NE.AND P2, PT, R52, RZ, PT ;  /* 0x000000ff3400720c */ /* 0x000fe20003f45270 */
[----:B------:R-:W-:-:S03]  /*29e0*/  @!P3 IMAD.MOV R46, RZ, RZ, -R46 ;  /* 0x000000ffff2eb224 */ /* 0x000fc600078e0a2e */
[C---:B------:R-:W-:Y:S02]  /*29f0*/  SEL R53, R32.reuse, R53, !P0 ;  /* 0x0000003520357207 */ /* 0x040fe40004000000 */
[----:B------:R-:W-:Y:S02]  /*2a00*/  SEL R56, R32, R46, !P0 ;  /* 0x0000002e20387207 */ /* 0x000fe40004000000 */
[----:B------:R-:W-:Y:S01]  /*2a10*/  LEA R55, R53, UR8, 0x2 ;  /* 0x0000000835377c11 */ /* 0x000fe2000f8e10ff */
[--C-:B------:R-:W-:Y:S01]  /*2a20*/  @!P5 IMAD.IADD R42, R42, 0x1, -R45.reuse ;  /* 0x000000012a2ad824 */ /* 0x100fe200078e0a2d */
[----:B------:R-:W-:Y:S01]  /*2a30*/  LEA R56, R56, UR8, 0x2 ;  /* 0x0000000838387c11 */ /* 0x000fe2000f8e10ff */
[----:B------:R-:W-:-:S03]  /*2a40*/  @!P6 IMAD.IADD R44, R44, 0x1, -R45 ;  /* 0x000000012c2ce824 */ /* 0x000fc600078e0a2d */
[C---:B------:R-:W-:Y:S02]  /*2a50*/  ISETP.GT.U32.AND P5, PT, R0.reuse, R42, PT ;  /* 0x0000002a0000720c */ /* 0x040fe40003fa4070 */
[----:B------:R-:W-:-:S11]  /*2a60*/  ISETP.GT.U32.AND P6, PT, R0, R44, PT ;  /* 0x0000002c0000720c */ /* 0x000fd60003fc4070 */
[--C-:B------:R-:W-:Y:S01]  /*2a70*/  @!P5 IMAD.IADD R42, R42, 0x1, -R45.reuse ;  /* 0x000000012a2ad824 */ /* 0x100fe200078e0a2d */
[----:B------:R-:W-:Y:S01]  /*2a80*/  ISETP.GE.AND P5, PT, R54, RZ, PT ;  /* 0x000000ff3600720c */ /* 0x000fe20003fa6270 */
[----:B------:R-:W-:Y:S01]  /*2a90*/  @!P6 IMAD.IADD R44, R44, 0x1, -R45 ;  /* 0x000000012c2ce824 */ /* 0x000fe200078e0a2d */
[----:B------:R-:W-:Y:S02]  /*2aa0*/  SEL R54, R32, R47, !P0 ;  /* 0x0000002f20367207 */ /* 0x000fe40004000000 */
[----:B------:R1:W2:Y:S02]  /*2ab0*/  LDS R47, [R51] ;  /* 0x00000000332f7984 */ /* 0x0002a40000000800 */
[----:B------:R-:W-:Y:S02]  /*2ac0*/  LEA R54, R54, UR8, 0x2 ;  /* 0x0000000836367c11 */ /* 0x000fe4000f8e10ff */
[----:B------:R-:W-:-:S03]  /*2ad0*/  @!P4 IADD3 R44, PT, PT, -R44, RZ, RZ ;  /* 0x000000ff2c2cc210 */ /* 0x000fc60007ffe1ff */
[----:B------:R3:W4:Y:S01]  /*2ae0*/  LDS R46, [R54] ;  /* 0x00000000362e7984 */ /* 0x0007220000000800 */
[C---:B------:R-:W-:Y:S01]  /*2af0*/  SEL R53, R32.reuse, R44, !P0 ;  /* 0x0000002c20357207 */ /* 0x040fe20004000000 */
[----:B------:R-:W-:Y:S02]  /*2b00*/  @!P5 IMAD.MOV R42, RZ, RZ, -R42 ;  /* 0x000000ffff2ad224 */ /* 0x000fe400078e0a2a */
[----:B------:R-:W5:Y:S01]  /*2b10*/  LDS R44, [R55] ;  /* 0x00000000372c7984 */ /* 0x000f620000000800 */
[----:B-1----:R-:W-:Y:S02]  /*2b20*/  LEA R51, R53, UR8, 0x2 ;  /* 0x0000000835337c11 */ /* 0x002fe4000f8e10ff */
[----:B------:R-:W-:Y:S02]  /*2b30*/  SEL R57, R32, R42, !P0 ;  /* 0x0000002a20397207 */ /* 0x000fe40004000000 */
[----:B------:R-:W1:Y:S01]  /*2b40*/  LDS R42, [R56] ;  /* 0x00000000382a7984 */ /* 0x000e620000000800 */
[----:B---3--:R-:W-:-:S02]  /*2b50*/  FMNMX R54, R9, R43, !PT ;  /* 0x0000002b09367209 */ /* 0x008fc40007800000 */
[----:B------:R-:W-:Y:S01]  /*2b60*/  LEA R53, R57, UR8, 0x2 ;  /* 0x0000000839357c11 */ /* 0x000fe2000f8e10ff */
[----:B------:R-:W3:Y:S05]  /*2b70*/  LDS R51, [R51] ;  /* 0x0000000033337984 */ /* 0x000eea0000000800 */
[----:B------:R-:W0:Y:S01]  /*2b80*/  LDS R53, [R53] ;  /* 0x0000000035357984 */ /* 0x000e220000000800 */
[-C--:B--2---:R-:W-:Y:S02]  /*2b90*/  FMNMX R38, R38, R47.reuse, PT ;  /* 0x0000002f26267209 */ /* 0x084fe40003800000 */
[----:B------:R-:W-:Y:S02]  /*2ba0*/  FMNMX R54, R54, R47, !PT ;  /* 0x0000002f36367209 */ /* 0x000fe40007800000 */
[----:B------:R-:W-:-:S02]  /*2bb0*/  FMNMX R9, R38, R49, PT ;  /* 0x0000003126097209 */ /* 0x000fc40003800000 */
[----:B------:R-:W-:Y:S02]  /*2bc0*/  FMNMX R49, R54, R49, !PT ;  /* 0x0000003136317209 */ /* 0x000fe40007800000 */
[-C--:B----4-:R-:W-:Y:S02]  /*2bd0*/  FMNMX R9, R9, R46.reuse, PT ;  /* 0x0000002e09097209 */ /* 0x090fe40003800000 */
[----:B------:R-:W-:Y:S02]  /*2be0*/  FMNMX R49, R49, R46, !PT ;  /* 0x0000002e31317209 */ /* 0x000fe40007800000 */
[-C--:B-----5:R-:W-:Y:S02]  /*2bf0*/  FMNMX R9, R9, R44.reuse, PT ;  /* 0x0000002c09097209 */ /* 0x0a0fe40003800000 */
[----:B------:R-:W-:Y:S02]  /*2c00*/  FMNMX R49, R49, R44, !PT ;  /* 0x0000002c31317209 */ /* 0x000fe40007800000 */
[----:B-1----:R-:W-:-:S02]  /*2c10*/  FMNMX R38, R9, R42, PT ;  /* 0x0000002a09267209 */ /* 0x002fc40003800000 */
[----:B------:R-:W-:Y:S02]  /*2c20*/  FMNMX R42, R49, R42, !PT ;  /* 0x0000002a312a7209 */ /* 0x000fe40007800000 */
[-C--:B---3--:R-:W-:Y:S02]  /*2c30*/  FMNMX R38, R38, R51.reuse, PT ;  /* 0x0000003326267209 */ /* 0x088fe40003800000 */
[----:B------:R-:W-:Y:S02]  /*2c40*/  FMNMX R42, R42, R51, !PT ;  /* 0x000000332a2a7209 */ /* 0x000fe40007800000 */
[-C--:B0-----:R-:W-:Y:S02]  /*2c50*/  FMNMX R38, R38, R53.reuse, PT ;  /* 0x0000003526267209 */ /* 0x081fe40003800000 */
[----:B------:R-:W-:Y:S01]  /*2c60*/  FMNMX R43, R42, R53, !PT ;  /* 0x000000352a2b7209 */ /* 0x000fe20007800000 */
[----:B------:R-:W-:Y:S06]  /*2c70*/  @P2 BRA `(.L_x_127) ;  /* 0xfffffff400e82947 */ /* 0x000fec000383ffff */
.L_x_126:
[----:B------:R-:W-:Y:S01]  /*2c80*/  VIADD R9, R40, 0x1 ;  /* 0x0000000128097836 */ /* 0x000fe20000000000 */
[----:B------:R-:W-:Y:S06]  /*2c90*/  @!P1 BRA `(.L_x_125) ;  /* 0x0000000400d49947 */ /* 0x000fec0003800000 */
[----:B------:R-:W-:Y:S02]  /*2ca0*/  ISETP.GE.U32.AND P2, PT, R50, 0x4, PT ;  /* 0x000000043200780c */ /* 0x000fe40003f46070 */
[----:B------:R-:W-:-:S04]  /*2cb0*/  LOP3.LUT R40, R30, 0x3, RZ, 0xc0, !PT ;  /* 0x000000031e287812 */ /* 0x000fc800078ec0ff */
[----:B------:R-:W-:-:S07]  /*2cc0*/  ISETP.NE.AND P1, PT, R40, RZ, PT ;  /* 0x000000ff2800720c */ /* 0x000fce0003f25270 */
[----:B------:R-:W-:Y:S06]  /*2cd0*/  @!P2 BRA `(.L_x_128) ;  /* 0x0000000000f4a947 */ /* 0x000fec0003800000 */
[----:B------:R-:W-:Y:S02]  /*2ce0*/  IMAD.IADD R44, R9, 0x1, R34 ;  /* 0x00000001092c7824 */ /* 0x000fe400078e0222 */
[----:B------:R-:W-:Y:S02]  /*2cf0*/  VIADD R34, R34, 0x4 ;  /* 0x0000000422227836 */ /* 0x000fe40000000000 */
[C---:B------:R-:W-:Y:S01]  /*2d00*/  VIADD R42, R44.reuse, 0x1 ;  /* 0x000000012c2a7836 */ /* 0x040fe20000000000 */
[----:B------:R-:W-:Y:S01]  /*2d10*/  IABS R49, R44 ;  /* 0x0000002c00317213 */ /* 0x000fe20000000000 */
[C---:B------:R-:W-:Y:S01]  /*2d20*/  VIADD R46, R44.reuse, 0x2 ;  /* 0x000000022c2e7836 */ /* 0x040fe20000000000 */
[----:B------:R-:W-:Y:S02]  /*2d30*/  IADD3 R48, PT, PT, R44, 0x3, RZ ;  /* 0x000000032c307810 */ /* 0x000fe40007ffe0ff */
[----:B------:R-:W-:Y:S01]  /*2d40*/  IABS R55, R42 ;  /* 0x0000002a00377213 */ /* 0x000fe20000000000 */
[----:B------:R-:W-:Y:S01]  /*2d50*/  IMAD.HI.U32 R47, R8, R49, RZ ;  /* 0x00000031082f7227 */ /* 0x000fe200078e00ff */
[----:B------:R-:W-:-:S02]  /*2d60*/  IABS R57, R46 ;  /* 0x0000002e00397213 */ /* 0x000fc40000000000 */
[----:B------:R-:W-:Y:S01]  /*2d70*/  IABS R59, R48 ;  /* 0x00000030003b7213 */ /* 0x000fe20000000000 */
[----:B------:R-:W-:Y:S02]  /*2d80*/  IMAD R47, R47, R28, R49 ;  /* 0x0000001c2f2f7224 */ /* 0x000fe400078e0231 */
[----:B------:R-:W-:-:S03]  /*2d90*/  IMAD.HI.U32 R49, R8, R55, RZ ;  /* 0x0000003708317227 */ /* 0x000fc600078e00ff */
[----:B------:R-:W-:Y:S01]  /*2da0*/  ISETP.GT.U32.AND P2, PT, R0, R47, PT ;  /* 0x0000002f0000720c */ /* 0x000fe20003f44070 */
[----:B------:R-:W-:Y:S02]  /*2db0*/  IMAD R49, R49, R28, R55 ;  /* 0x0000001c31317224 */ /* 0x000fe400078e0237 */
[----:B------:R-:W-:-:S03]  /*2dc0*/  IMAD.HI.U32 R51, R8, R57, RZ ;  /* 0x0000003908337227 */ /* 0x000fc600078e00ff */
[----:B------:R-:W-:Y:S01]  /*2dd0*/  ISETP.GT.U32.AND P3, PT, R0, R49, PT ;  /* 0x000000310000720c */ /* 0x000fe20003f64070 */
[----:B------:R-:W-:Y:S02]  /*2de0*/  IMAD R51, R51, R28, R57 ;  /* 0x0000001c33337224 */ /* 0x000fe400078e0239 */
[----:B------:R-:W-:-:S03]  /*2df0*/  IMAD.HI.U32 R53, R8, R59, RZ ;  /* 0x0000003b08357227 */ /* 0x000fc600078e00ff */
[----:B------:R-:W-:Y:S01]  /*2e00*/  ISETP.GT.U32.AND P5, PT, R0, R51, PT ;  /* 0x000000330000720c */ /* 0x000fe20003fa4070 */
[----:B------:R-:W-:Y:S01]  /*2e10*/  @!P2 IMAD.IADD R47, R47, 0x1, -R45 ;  /* 0x000000012f2fa824 */ /* 0x000fe200078e0a2d */
[----:B------:R-:W-:Y:S01]  /*2e20*/  ISETP.GE.AND P2, PT, R44, RZ, PT ;  /* 0x000000ff2c00720c */ /* 0x000fe20003f46270 */
[----:B------:R-:W-:-:S03]  /*2e30*/  IMAD R53, R53, R28, R59 ;  /* 0x0000001c35357224 */ /* 0x000fc600078e023b */
[C---:B------:R-:W-:Y:S01]  /*2e40*/  ISETP.GT.U32.AND P4, PT, R0.reuse, R47, PT ;  /* 0x0000002f0000720c */ /* 0x040fe20003f84070 */
[----:B------:R-:W-:Y:S01]  /*2e50*/  @!P3 IMAD.IADD R49, R49, 0x1, -R45 ;  /* 0x000000013131b824 */ /* 0x000fe200078e0a2d */
[----:B------:R-:W-:-:S04]  /*2e60*/  ISETP.GT.U32.AND P6, PT, R0, R53, PT ;  /* 0x000000350000720c */ /* 0x000fc80003fc4070 */
[----:B------:R-:W-:Y:S01]  /*2e70*/  ISETP.GT.U32.AND P3, PT, R0, R49, PT ;  /* 0x000000310000720c */ /* 0x000fe20003f64070 */
[----:B------:R-:W-:Y:S01]  /*2e80*/  @!P5 IMAD.IADD R51, R51, 0x1, -R45 ;  /* 0x000000013333d824 */ /* 0x000fe200078e0a2d */
[----:B------:R-:W-:-:S05]  /*2e90*/  ISETP.GE.AND P5, PT, R42, RZ, PT ;  /* 0x000000ff2a00720c */ /* 0x000fca0003fa6270 */
[--C-:B------:R-:W-:Y:S01]  /*2ea0*/  @!P4 IMAD.IADD R47, R47, 0x1, -R45.reuse ;  /* 0x000000012f2fc824 */ /* 0x100fe200078e0a2d */
[----:B------:R-:W-:Y:S01]  /*2eb0*/  ISETP.GT.U32.AND P4, PT, R0, R51, PT ;  /* 0x000000330000720c */ /* 0x000fe20003f84070 */
[----:B------:R-:W-:Y:S02]  /*2ec0*/  @!P6 IMAD.IADD R53, R53, 0x1, -R45 ;  /* 0x000000013535e824 */ /* 0x000fe400078e0a2d */
[----:B------:R-:W-:Y:S01]  /*2ed0*/  @!P2 IMAD.MOV R47, RZ, RZ, -R47 ;  /* 0x000000ffff2fa224 */ /* 0x000fe200078e0a2f */
[----:B------:R-:W-:Y:S01]  /*2ee0*/  ISETP.GE.AND P2, PT, R46, RZ, PT ;  /* 0x000000ff2e00720c */ /* 0x000fe20003f46270 */
[----:B------:R-:W-:Y:S01]  /*2ef0*/  @!P3 IMAD.IADD R49, R49, 0x1, -R45 ;  /* 0x000000013131b824 */ /* 0x000fe200078e0a2d */
[----:B------:R-:W-:Y:S02]  /*2f00*/  ISETP.GT.U32.AND P6, PT, R0, R53, PT ;  /* 0x000000350000720c */ /* 0x000fe40003fc4070 */
[----:B------:R-:W-:Y:S01]  /*2f10*/  ISETP.GE.AND P3, PT, R48, RZ, PT ;  /* 0x000000ff3000720c */ /* 0x000fe20003f66270 */
[----:B------:R-:W-:Y:S01]  /*2f20*/  @!P5 IMAD.MOV R49, RZ, RZ, -R49 ;  /* 0x000000ffff31d224 */ /* 0x000fe200078e0a31 */
[----:B------:R-:W-:-:S03]  /*2f30*/  SEL R47, R32, R47, !P0 ;  /* 0x0000002f202f7207 */ /* 0x000fc60004000000 */
[----:B------:R-:W-:Y:S02]  /*2f40*/  @!P4 IADD3 R51, PT, PT, R51, -R45, RZ ;  /* 0x8000002d3333c210 */ /* 0x000fe40007ffe0ff */
[----:B------:R-:W-:Y:S02]  /*2f50*/  LEA R47, R47, UR8, 0x2 ;  /* 0x000000082f2f7c11 */ /* 0x000fe4000f8e10ff */
[C---:B------:R-:W-:Y:S01]  /*2f60*/  SEL R49, R32.reuse, R49, !P0 ;  /* 0x0000003120317207 */ /* 0x040fe20004000000 */
[----:B------:R-:W-:Y:S02]  /*2f70*/  @!P2 IMAD.MOV R51, RZ, RZ, -R51 ;  /* 0x000000ffff33a224 */ /* 0x000fe400078e0a33 */
[----:B------:R-:W-:Y:S01]  /*2f80*/  @!P6 IMAD.IADD R53, R53, 0x1, -R45 ;  /* 0x000000013535e824 */ /* 0x000fe200078e0a2d */
[----:B------:R-:W-:Y:S01]  /*2f90*/  LEA R49, R49, UR8, 0x2 ;  /* 0x0000000831317c11 */ /* 0x000fe2000f8e10ff */
[----:B------:R-:W1:Y:S01]  /*2fa0*/  LDS R47, [R47] ;  /* 0x000000002f2f7984 */ /* 0x000e620000000800 */
[----:B------:R-:W-:Y:S01]  /*2fb0*/  SEL R51, R32, R51, !P0 ;  /* 0x0000003320337207 */ /* 0x000fe20004000000 */
[----:B------:R-:W-:-:S03]  /*2fc0*/  @!P3 IMAD.MOV R53, RZ, RZ, -R53 ;  /* 0x000000ffff35b224 */ /* 0x000fc600078e0a35 */
[----:B------:R-:W-:Y:S01]  /*2fd0*/  LEA R51, R51, UR8, 0x2 ;  /* 0x0000000833337c11 */ /* 0x000fe2000f8e10ff */
[----:B------:R-:W2:Y:S01]  /*2fe0*/  LDS R49, [R49] ;  /* 0x0000000031317984 */ /* 0x000ea20000000800 */
[----:B------:R-:W-:-:S04]  /*2ff0*/  SEL R53, R32, R53, !P0 ;  /* 0x0000003520357207 */ /* 0x000fc80004000000 */
[----:B------:R-:W-:Y:S01]  /*3000*/  LEA R53, R53, UR8, 0x2 ;  /* 0x0000000835357c11 */ /* 0x000fe2000f8e10ff */
[----:B------:R-:W3:Y:S05]  /*3010*/  LDS R51, [R51] ;  /* 0x0000000033337984 */ /* 0x000eea0000000800 */
[----:B------:R-:W4:Y:S01]  /*3020*/  LDS R53, [R53] ;  /* 0x0000000035357984 */ /* 0x000f220000000800 */
[-C--:B-1----:R-:W-:Y:S02]  /*3030*/  FMNMX R38, R38, R47.reuse, PT ;  /* 0x0000002f26267209 */ /* 0x082fe40003800000 */
[----:B------:R-:W-:Y:S02]  /*3040*/  FMNMX R42, R43, R47, !PT ;  /* 0x0000002f2b2a7209 */ /* 0x000fe40007800000 */
[----:B--2---:R-:W-:-:S02]  /*3050*/  FMNMX R38, R38, R49, PT ;  /* 0x0000003126267209 */ /* 0x004fc40003800000 */
[----:B------:R-:W-:Y:S02]  /*3060*/  FMNMX R42, R42, R49, !PT ;  /* 0x000000312a2a7209 */ /* 0x000fe40007800000 */
[-C--:B---3--:R-:W-:Y:S02]  /*3070*/  FMNMX R38, R38, R51.reuse, PT ;  /* 0x0000003326267209 */ /* 0x088fe40003800000 */
[----:B------:R-:W-:Y:S02]  /*3080*/  FMNMX R42, R42, R51, !PT ;  /* 0x000000332a2a7209 */ /* 0x000fe40007800000 */
[-C--:B----4-:R-:W-:Y:S02]  /*3090*/  FMNMX R38, R38, R53.reuse, PT ;  /* 0x0000003526267209 */ /* 0x090fe40003800000 */
[----:B------:R-:W-:-:S07]  /*30a0*/  FMNMX R43, R42, R53, !PT ;  /* 0x000000352a2b7209 */ /* 0x000fce0007800000 */
.L_x_128:
[----:B------:R-:W-:Y:S05]  /*30b0*/  @!P1 BRA `(.L_x_125) ;  /* 0x0000000000cc9947 */ /* 0x000fea0003800000 */
[----:B------:R-:W-:Y:S02]  /*30c0*/  ISETP.NE.AND P2, PT, R40, 0x1, PT ;  /* 0x000000012800780c */ /* 0x000fe40003f45270 */
[----:B------:R-:W-:-:S04]  /*30d0*/  LOP3.LUT R30, R30, 0x1, RZ, 0xc0, !PT ;  /* 0x000000011e1e7812 */ /* 0x000fc800078ec0ff */
[----:B------:R-:W-:-:S07]  /*30e0*/  ISETP.NE.U32.AND P1, PT, R30, 0x1, PT ;  /* 0x000000011e00780c */ /* 0x000fce0003f25070 */
[----:B------:R-:W-:Y:S06]  /*30f0*/  @!P2 BRA `(.L_x_129) ;  /* 0x00000000007ca947 */ /* 0x000fec0003800000 */
[----:B------:R-:W-:Y:S02]  /*3100*/  IMAD.IADD R40, R9, 0x1, R34 ;  /* 0x0000000109287824 */ /* 0x000fe400078e0222 */
[----:B------:R-:W-:Y:S02]  /*3110*/  VIADD R34, R34, 0x2 ;  /* 0x0000000222227836 */ /* 0x000fe40000000000 */
[----:B------:R-:W-:Y:S01]  /*3120*/  VIADD R30, R40, 0x1 ;  /* 0x00000001281e7836 */ /* 0x000fe20000000000 */
[----:B------:R-:W-:-:S04]  /*3130*/  IABS R49, R40 ;  /* 0x0000002800317213 */ /* 0x000fc80000000000 */
[----:B------:R-:W-:Y:S01]  /*3140*/  IABS R51, R30 ;  /* 0x0000001e00337213 */ /* 0x000fe20000000000 */
[----:B------:R-:W-:Y:S01]  /*3150*/  IMAD.HI.U32 R47, R8, R49, RZ ;  /* 0x00000031082f7227 */ /* 0x000fe200078e00ff */
[----:B------:R-:W-:-:S03]  /*3160*/  ISETP.GE.AND P5, PT, R30, RZ, PT ;  /* 0x000000ff1e00720c */ /* 0x000fc60003fa6270 */
[----:B------:R-:W-:Y:S02]  /*3170*/  IMAD R47, R47, R28, R49 ;  /* 0x0000001c2f2f7224 */ /* 0x000fe400078e0231 */
[----:B------:R-:W-:-:S03]  /*3180*/  IMAD.HI.U32 R49, R8, R51, RZ ;  /* 0x0000003308317227 */ /* 0x000fc600078e00ff */
[----:B------:R-:W-:Y:S01]  /*3190*/  ISETP.GT.U32.AND P2, PT, R0, R47, PT ;  /* 0x0000002f0000720c */ /* 0x000fe20003f44070 */
[----:B------:R-:W-:-:S05]  /*31a0*/  IMAD R49, R49, R28, R51 ;  /* 0x0000001c31317224 */ /* 0x000fca00078e0233 */
[----:B------:R-:W-:-:S07]  /*31b0*/  ISETP.GT.U32.AND P3, PT, R0, R49, PT ;  /* 0x000000310000720c */ /* 0x000fce0003f64070 */
[----:B------:R-:W-:-:S04]  /*31c0*/  @!P2 IADD3 R47, PT, PT, R47, -R45, RZ ;  /* 0x8000002d2f2fa210 */ /* 0x000fc80007ffe0ff */
[----:B------:R-:W-:Y:S02]  /*31d0*/  ISETP.GT.U32.AND P2, PT, R0, R47, PT ;  /* 0x0000002f0000720c */ /* 0x000fe40003f44070 */
[----:B------:R-:W-:Y:S01]  /*31e0*/  @!P3 IMAD.IADD R49, R49, 0x1, -R45 ;  /* 0x000000013131b824 */ /* 0x000fe200078e0a2d */
[----:B------:R-:W-:-:S04]  /*31f0*/  ISETP.GE.AND P3, PT, R40, RZ, PT ;  /* 0x000000ff2800720c */ /* 0x000fc80003f66270 */
[----:B------:R-:W-:-:S06]  /*3200*/  ISETP.GT.U32.AND P4, PT, R0, R49, PT ;  /* 0x000000310000720c */ /* 0x000fcc0003f84070 */
[----:B------:R-:W-:-:S04]  /*3210*/  @!P2 IMAD.IADD R47, R47, 0x1, -R45 ;  /* 0x000000012f2fa824 */ /* 0x000fc800078e0a2d */
[----:B------:R-:W-:-:S03]  /*3220*/  @!P3 IMAD.MOV R47, RZ, RZ, -R47 ;  /* 0x000000ffff2fb224 */ /* 0x000fc600078e0a2f */
[----:B------:R-:W-:Y:S02]  /*3230*/  @!P4 IMAD.IADD R49, R49, 0x1, -R45 ;  /* 0x000000013131c824 */ /* 0x000fe400078e0a2d */
[----:B------:R-:W-:Y:S02]  /*3240*/  SEL R47, R32, R47, !P0 ;  /* 0x0000002f202f7207 */ /* 0x000fe40004000000 */
[----:B------:R-:W-:Y:S02]  /*3250*/  @!P5 IMAD.MOV R49, RZ, RZ, -R49 ;  /* 0x000000ffff31d224 */ /* 0x000fe400078e0a31 */
[----:B------:R-:W-:-:S03]  /*3260*/  LEA R47, R47, UR8, 0x2 ;  /* 0x000000082f2f7c11 */ /* 0x000fc6000f8e10ff */
[----:B------:R-:W-:-:S03]  /*3270*/  SEL R49, R32, R49, !P0 ;  /* 0x0000003120317207 */ /* 0x000fc60004000000 */
[----:B------:R-:W1:Y:S01]  /*3280*/  LDS R47, [R47] ;  /* 0x000000002f2f7984 */ /* 0x000e620000000800 */
[----:B------:R-:W-:-:S06]  /*3290*/  LEA R49, R49, UR8, 0x2 ;  /* 0x0000000831317c11 */ /* 0x000fcc000f8e10ff */
[----:B------:R-:W2:Y:S01]  /*32a0*/  LDS R49, [R49] ;  /* 0x0000000031317984 */ /* 0x000ea20000000800 */
[-C--:B-1----:R-:W-:Y:S02]  /*32b0*/  FMNMX R38, R38, R47.reuse, PT ;  /* 0x0000002f26267209 */ /* 0x082fe40003800000 */
[----:B------:R-:W-:Y:S02]  /*32c0*/  FMNMX R30, R43, R47, !PT ;  /* 0x0000002f2b1e7209 */ /* 0x000fe40007800000 */
[-C--:B--2---:R-:W-:Y:S02]  /*32d0*/  FMNMX R38, R38, R49.reuse, PT ;  /* 0x0000003126267209 */ /* 0x084fe40003800000 */
[----:B------:R-:W-:-:S07]  /*32e0*/  FMNMX R43, R30, R49, !PT ;  /* 0x000000311e2b7209 */ /* 0x000fce0007800000 */
.L_x_129:
[----:B------:R-:W-:Y:S05]  /*32f0*/  @P1 BRA `(.L_x_125) ;  /* 0x00000000003c1947 */ /* 0x000fea0003800000 */
[----:B------:R-:W-:-:S05]  /*3300*/  IMAD.IADD R9, R9, 0x1, R34 ;  /* 0x0000000109097824 */ /* 0x000fca00078e0222 */
        /* <DEDUP_REMOVED lines=11> */
[----:B------:R-:W1:Y:S02]  /*33c0*/  LDS R28, [R28] ;  /* 0x000000001c1c7984 */ /* 0x000e640000000800 */
[-C--:B-1----:R-:W-:Y:S02]  /*33d0*/  FMNMX R38, R38, R28.reuse, PT ;  /* 0x0000001c26267209 */ /* 0x082fe40003800000 */
[----:B------:R-:W-:-:S07]  /*33e0*/  FMNMX R43, R43, R28, !PT ;  /* 0x0000001c2b2b7209 */ /* 0x000fce0007800000 */
.L_x_125:
[----:B------:R-:W-:Y:S01]  /*33f0*/  ISETP.GE.AND P0, PT, R22, UR12, PT ;  /* 0x0000000c16007c0c */ /* 0x000fe2000bf06270 */
[----:B------:R-:W-:Y:S01]  /*3400*/  UMOV UR7, UR6 ;  /* 0x0000000600077c82 */ /* 0x000fe20008000000 */
[----:B------:R-:W-:Y:S02]  /*3410*/  IMAD.MOV.U32 R45, RZ, RZ, 0x42480000 ;  /* 0x42480000ff2d7424 */ /* 0x000fe400078e00ff */
[----:B------:R-:W-:Y:S02]  /*3420*/  IMAD.MOV.U32 R30, RZ, RZ, R39 ;  /* 0x000000ffff1e7224 */ /* 0x000fe400078e0027 */
[----:B------:R-:W-:Y:S02]  /*3430*/  IMAD.MOV.U32 R34, RZ, RZ, R36 ;  /* 0x000000ffff227224 */ /* 0x000fe400078e0024 */
[----:B------:R-:W-:-:S05]  /*3440*/  IMAD.MOV.U32 R28, RZ, RZ, R41 ;  /* 0x000000ffff1c7224 */ /* 0x000fca00078e0029 */
[----:B------:R-:W-:Y:S05]  /*3450*/  @!P0 BRA `(.L_x_114) ;  /* 0x0000000000708947 */ /* 0x000fea0003800000 */
[----:B------:R-:W-:Y:S01]  /*3460*/  FADD R40, R43, -R38 ;  /* 0x800000262b287221 */ /* 0x000fe20000000000 */
[----:B------:R-:W-:Y:S01]  /*3470*/  UMOV UR7, UR6 ;  /* 0x0000000600077c82 */ /* 0x000fe20008000000 */
[----:B------:R-:W-:Y:S01]  /*3480*/  IMAD.MOV.U32 R30, RZ, RZ, R39 ;  /* 0x000000ffff1e7224 */ /* 0x000fe200078e0027 */
[----:B------:R-:W-:Y:S01]  /*3490*/  MOV R34, R36 ;  /* 0x0000002400227202 */ /* 0x000fe20000000f00 */
[----:B------:R-:W-:Y:S01]  /*34a0*/  IMAD.MOV.U32 R28, RZ, RZ, R41 ;  /* 0x000000ffff1c7224 */ /* 0x000fe200078e0029 */
[----:B------:R-:W-:-:S13]  /*34b0*/  FSETP.GT.AND P0, PT, |R40|, 2.2204460492503130808e-16, PT ;  /* 0x258000002800780b */ /* 0x000fda0003f04200 */
[----:B------:R-:W-:Y:S05]  /*34c0*/  @!P0 BRA `(.L_x_114) ;  /* 0x0000000000548947 */ /* 0x000fea0003800000 */
[----:B------:R-:W1:Y:S01]  /*34d0*/  MUFU.RCP R0, R40 ;  /* 0x0000002800007308 */ /* 0x000e620000001000 */
[----:B------:R-:W-:Y:S01]  /*34e0*/  UMOV UR7, 0x42c80000 ;  /* 0x42c8000000077882 */ /* 0x000fe20000000000 */
[----:B------:R-:W-:Y:S01]  /*34f0*/  FADD R28, R3, -R38 ;  /* 0x80000026031c7221 */ /* 0x000fe20000000000 */
[----:B------:R-:W-:-:S05]  /*3500*/  IMAD.U32 R43, RZ, RZ, UR7 ;  /* 0x00000007ff2b7e24 */ /* 0x000fca000f8e00ff */
[----:B------:R-:W2:Y:S01]  /*3510*/  FCHK P0, R43, R40 ;  /* 0x000000282b007302 */ /* 0x000ea20000000000 */
[----:B-1----:R-:W-:-:S04]  /*3520*/  FFMA R9, -R40, R0, 1 ;  /* 0x3f80000028097423 */ /* 0x002fc80000000100 */
[----:B------:R-:W-:-:S04]  /*3530*/  FFMA R0, R0, R9, R0 ;  /* 0x0000000900007223 */ /* 0x000fc80000000000 */
[----:B------:R-:W-:-:S04]  /*3540*/  FFMA R9, R0, 100, RZ ;  /* 0x42c8000000097823 */ /* 0x000fc800000000ff */
[----:B------:R-:W-:-:S04]  /*3550*/  FFMA R8, -R40, R9, 100 ;  /* 0x42c8000028087423 */ /* 0x000fc80000000109 */
[----:B------:R-:W-:Y:S01]  /*3560*/  FFMA R9, R0, R8, R9 ;  /* 0x0000000800097223 */ /* 0x000fe20000000009 */
[----:B--2---:R-:W-:Y:S06]  /*3570*/  @!P0 BRA `(.L_x_130) ;  /* 0x0000000000148947 */ /* 0x004fec0003800000 */
[----:B0-----:R-:W-:Y:S01]  /*3580*/  IMAD.MOV.U32 R3, RZ, RZ, R40 ;  /* 0x000000ffff037224 */ /* 0x001fe200078e0028 */
[----:B------:R-:W-:Y:S01]  /*3590*/  MOV R8, 0x35c0 ;  /* 0x000035c000087802 */ /* 0x000fe20000000f00 */
[----:B------:R-:W-:-:S07]  /*35a0*/  IMAD.MOV.U32 R0, RZ, RZ, 0x42c80000 ;  /* 0x42c80000ff007424 */ /* 0x000fce00078e00ff */
[----:B------:R-:W-:Y:S05]  /*35b0*/  CALL.REL.NOINC `($__internal_1_$__cuda_sm3x_div_rn_noftz_f32_slowpath) ;  /* 0x0000002c006c7944 */ /* 0x000fea0003c00000 */
[----:B------:R-:W-:-:S07]  /*35c0*/  IMAD.MOV.U32 R9, RZ, RZ, R3 ;  /* 0x000000ffff097224 */ /* 0x000fce00078e0003 */
.L_x_130:
[----:B------:R-:W-:Y:S01]  /*35d0*/  FMUL R45, R28, R9 ;  /* 0x000000091c2d7220 */ /* 0x000fe20000400000 */
[----:B------:R-:W-:Y:S01]  /*35e0*/  IMAD.MOV.U32 R30, RZ, RZ, R39 ;  /* 0x000000ffff1e7224 */ /* 0x000fe200078e0027 */
[----:B------:R-:W-:Y:S01]  /*35f0*/  MOV R28, R41 ;  /* 0x00000029001c7202 */ /* 0x000fe20000000f00 */
[----:B------:R-:W-:Y:S01]  /*3600*/  IMAD.MOV.U32 R34, RZ, RZ, R36 ;  /* 0x000000ffff227224 */ /* 0x000fe200078e0024 */
[----:B------:R-:W-:-:S06]  /*3610*/  UMOV UR7, UR6 ;  /* 0x0000000600077c82 */ /* 0x000fcc0008000000 */
.L_x_114:
[----:B------:R-:W-:-:S13]  /*3620*/  FSETP.NE.AND P0, PT, |R45|, +INF , PT ;  /* 0x7f8000002d00780b */ /* 0x000fda0003f05200 */
[----:B------:R-:W-:Y:S05]  /*3630*/  @!P0 BRA `(.L_x_131) ;  /* 0x0000000000bc8947 */ /* 0x000fea0003800000 */
[----:B------:R-:W-:-:S13]  /*3640*/  ISETP.GE.AND P0, PT, R37, R2, PT ;  /* 0x000000022500720c */ /* 0x000fda0003f06270 */
[----:B------:R-:W-:Y:S05]  /*3650*/  @P0 BRA `(.L_x_132) ;  /* 0x0000000000a00947 */ /* 0x000fea0003800000 */
[C---:B------:R-:W-:Y:S01]  /*3660*/  FSETP.GE.AND P0, PT, |R18|.reuse, |R45|, PT ;  /* 0x4000002d1200720b */ /* 0x040fe20003f06200 */
[----:B------:R-:W-:Y:S01]  /*3670*/  FADD R36, R18, R45 ;  /* 0x0000002d12247221 */ /* 0x000fe20000000000 */
[----:B------:R-:W-:-:S03]  /*3680*/  VIADD R39, R37, 0x1 ;  /* 0x0000000125277836 */ /* 0x000fc60000000000 */
[----:B0-----:R-:W-:Y:S01]  /*3690*/  FADD R3, -R36, R45 ;  /* 0x0000002d24037221 */ /* 0x001fe20000000100 */
[----:B------:R-:W-:-:S03]  /*36a0*/  FADD R0, R18, -R36 ;  /* 0x8000002412007221 */ /* 0x000fc60000000000 */
[----:B-----5:R-:W-:-:S04]  /*36b0*/  FADD R8, R18, R3 ;  /* 0x0000000312087221 */ /* 0x020fc80000000000 */
[----:B------:R-:W-:Y:S01]  /*36c0*/  @P0 FADD R8, R0, R45 ;  /* 0x0000002d00080221 */ /* 0x000fe20000000000 */
[----:B------:R-:W-:-:S03]  /*36d0*/  ISETP.NE.AND P0, PT, R39, R2, PT ;  /* 0x000000022700720c */ /* 0x000fc60003f05270 */
[----:B------:R-:W-:-:S04]  /*36e0*/  FADD R19, R19, R8 ;  /* 0x0000000813137221 */ /* 0x000fc80000000000 */
[----:B------:R-:W-:-:S06]  /*36f0*/  FADD R0, R36, R19 ;  /* 0x0000001324007221 */ /* 0x000fcc0000000000 */
[----:B------:R-:W-:Y:S05]  /*3700*/  @P0 BRA `(.L_x_133) ;  /* 0x00000000003c0947 */ /* 0x000fea0003800000 */
[----:B------:R-:W0:Y:S08]  /*3710*/  MUFU.RCP R8, R23 ;  /* 0x0000001700087308 */ /* 0x000e300000001000 */
[----:B------:R-:W1:Y:S01]  /*3720*/  FCHK P0, R0, R23 ;  /* 0x0000001700007302 */ /* 0x000e620000000000 */
[----:B0-----:R-:W-:-:S04]  /*3730*/  FFMA R3, R8, -R23, 1 ;  /* 0x3f80000008037423 */ /* 0x001fc80000000817 */
[----:B------:R-:W-:-:S04]  /*3740*/  FFMA R3, R8, R3, R8 ;  /* 0x0000000308037223 */ /* 0x000fc80000000008 */
[----:B------:R-:W-:-:S04]  /*3750*/  FFMA R8, R0, R3, RZ ;  /* 0x0000000300087223 */ /* 0x000fc800000000ff */
[----:B------:R-:W-:-:S04]  /*3760*/  FFMA R9, R8, -R23, R0 ;  /* 0x8000001708097223 */ /* 0x000fc80000000000 */
[----:B------:R-:W-:Y:S01]  /*3770*/  FFMA R3, R3, R9, R8 ;  /* 0x0000000903037223 */ /* 0x000fe20000000008 */
[----:B-1----:R-:W-:Y:S06]  /*3780*/  @!P0 BRA `(.L_x_134) ;  /* 0x00000000000c8947 */ /* 0x002fec0003800000 */
[----:B------:R-:W-:Y:S01]  /*3790*/  IMAD.MOV.U32 R3, RZ, RZ, R23 ;  /* 0x000000ffff037224 */ /* 0x000fe200078e0017 */
[----:B------:R-:W-:-:S07]  /*37a0*/  MOV R8, 0x37c0 ;  /* 0x000037c000087802 */ /* 0x000fce0000000f00 */
[----:B------:R-:W-:Y:S05]  /*37b0*/  CALL.REL.NOINC `($__internal_1_$__cuda_sm3x_div_rn_noftz_f32_slowpath) ;  /* 0x0000002800ec7944 */ /* 0x000fea0003c00000 */
.L_x_134:
[----:B------:R-:W-:Y:S02]  /*37c0*/  IMAD.MOV.U32 R18, RZ, RZ, R36 ;  /* 0x000000ffff127224 */ /* 0x000fe400078e0024 */
[----:B------:R-:W-:Y:S02]  /*37d0*/  IMAD.MOV.U32 R17, RZ, RZ, R3 ;  /* 0x000000ffff117224 */ /* 0x000fe400078e0003 */
[----:B------:R-:W-:Y:S01]  /*37e0*/  IMAD.MOV.U32 R39, RZ, RZ, R2 ;  /* 0x000000ffff277224 */ /* 0x000fe200078e0002 */
[----:B------:R-:W-:Y:S06]  /*37f0*/  BRA `(.L_x_135) ;  /* 0x0000000000a47947 */ /* 0x000fec0003800000 */
.L_x_133:
[----:B------:R-:W-:-:S04]  /*3800*/  I2FP.F32.S32 R37, R39 ;  /* 0x0000002700257245 */ /* 0x000fc80000201400 */
        /* <DEDUP_REMOVED lines=11> */
.L_x_136:
[----:B------:R-:W-:Y:S01]  /*38c0*/  IMAD.MOV.U32 R18, RZ, RZ, R36 ;  /* 0x000000ffff127224 */ /* 0x000fe200078e0024 */
[----:B------:R-:W-:Y:S06]  /*38d0*/  BRA `(.L_x_135) ;  /* 0x00000000006c7947 */ /* 0x000fec0003800000 */
.L_x_132:
[----:B------:R-:W-:Y:S01]  /*38e0*/  FADD R0, -R17, R45 ;  /* 0x0000002d11007221 */ /* 0x000fe20000000100 */
[----:B------:R-:W-:-:S03]  /*38f0*/  MOV R39, R37 ;  /* 0x0000002500277202 */ /* 0x000fc60000000f00 */
[----:B------:R-:W-:-:S04]  /*3900*/  FFMA R17, R0, R6, R17 ;  /* 0x0000000600117223 */ /* 0x000fc80000000011 */
[----:B0-----:R-:W-:Y:S01]  /*3910*/  IMAD.MOV.U32 R3, RZ, RZ, R17 ;  /* 0x000000ffff037224 */ /* 0x001fe200078e0011 */
[----:B------:R-:W-:Y:S06]  /*3920*/  BRA `(.L_x_135) ;  /* 0x0000000000587947 */ /* 0x000fec0003800000 */
.L_x_131:
[----:B------:R-:W-:Y:S01]  /*3930*/  ISETP.NE.AND P0, PT, R37, RZ, PT ;  /* 0x000000ff2500720c */ /* 0x000fe20003f05270 */
[----:B0-----:R-:W-:Y:S02]  /*3940*/  IMAD.MOV.U32 R3, RZ, RZ, 0x7fc00000 ;  /* 0x7fc00000ff037424 */ /* 0x001fe400078e00ff */
[----:B------:R-:W-:-:S10]  /*3950*/  IMAD.MOV.U32 R39, RZ, RZ, RZ ;  /* 0x000000ffff277224 */ /* 0x000fd400078e00ff */
[----:B------:R-:W-:Y:S05]  /*3960*/  @!P0 BRA `(.L_x_135) ;  /* 0x0000000000488947 */ /* 0x000fea0003800000 */
[----:B------:R-:W-:Y:S01]  /*3970*/  ISETP.GE.AND P0, PT, R37, R2, PT ;  /* 0x000000022500720c */ /* 0x000fe20003f06270 */
[----:B------:R-:W-:Y:S02]  /*3980*/  IMAD.MOV.U32 R39, RZ, RZ, R37 ;  /* 0x000000ffff277224 */ /* 0x000fe400078e0025 */
[----:B------:R-:W-:-:S10]  /*3990*/  IMAD.MOV.U32 R3, RZ, RZ, R17 ;  /* 0x000000ffff037224 */ /* 0x000fd400078e0011 */
[----:B------:R-:W-:Y:S05]  /*39a0*/  @P0 BRA `(.L_x_135) ;  /* 0x0000000000380947 */ /* 0x000fea0003800000 */
[----:B------:R-:W-:Y:S01]  /*39b0*/  I2FP.F32.S32 R39, R37 ;  /* 0x0000002500277245 */ /* 0x000fe20000201400 */
[----:B------:R-:W-:-:S03]  /*39c0*/  FADD R0, R18, R19 ;  /* 0x0000001312007221 */ /* 0x000fc60000000000 */
[----:B------:R-:W0:Y:S08]  /*39d0*/  MUFU.RCP R3, R39 ;  /* 0x0000002700037308 */ /* 0x000e300000001000 */
[----:B------:R-:W1:Y:S01]  /*39e0*/  FCHK P0, R0, R39 ;  /* 0x0000002700007302 */ /* 0x000e620000000000 */
[----:B0----5:R-:W-:-:S04]  /*39f0*/  FFMA R8, -R39, R3, 1 ;  /* 0x3f80000027087423 */ /* 0x021fc80000000103 */
        /* <DEDUP_REMOVED lines=8> */
.L_x_137:
[----:B------:R-:W-:-:S07]  /*3a80*/  IMAD.MOV.U32 R39, RZ, RZ, R37 ;  /* 0x000000ffff277224 */ /* 0x000fce00078e0025 */
.L_x_135:
[----:B------:R-:W-:Y:S01]  /*3a90*/  FSETP.NE.AND P0, PT, |R3|, +INF , PT ;  /* 0x7f8000000300780b */ /* 0x000fe20003f05200 */
[----:B------:R-:W-:Y:S01]  /*3aa0*/  IMAD.MOV.U32 R38, RZ, RZ, RZ ;  /* 0x000000ffff267224 */ /* 0x000fe200078e00ff */
[----:B------:R-:W-:Y:S01]  /*3ab0*/  MOV R0, 0x7fc00000 ;  /* 0x7fc0000000007802 */ /* 0x000fe20000000f00 */
[----:B------:R-:W-:Y:S01]  /*3ac0*/  IMAD.MOV.U32 R42, RZ, RZ, RZ ;  /* 0x000000ffff2a7224 */ /* 0x000fe200078e00ff */
[----:B------:R-:W-:-:S09]  /*3ad0*/  CS2R R40, SRZ ;  /* 0x0000000000287805 */ /* 0x000fd2000001ff00 */
[----:B------:R-:W-:Y:S05]  /*3ae0*/  @!P0 BRA `(.L_x_138) ;  /* 0x0000002000948947 */ /* 0x000fea0003800000 */
[----:B------:R-:W-:Y:S01]  /*3af0*/  ULEA UR6, UR5, UR13, 0x2 ;  /* 0x0000000d05067291 */ /* 0x000fe2000f8e10ff */
[----:B------:R-:W-:Y:S01]  /*3b00*/  VIADD R36, R35, 0x1 ;  /* 0x0000000123247836 */ /* 0x000fe20000000000 */
[----:B------:R-:W-:-:S07]  /*3b10*/  UISETP.GE.AND UP0, UPT, UR12, 0x11, UPT ;  /* 0x000000110c00788c */ /* 0x000fce000bf06270 */
[----:B------:R0:W-:Y:S02]  /*3b20*/  STS [UR6], R3 ;  /* 0x00000003ff007988 */ /* 0x0001e40008000806 */
[----:B------:R-:W-:Y:S05]  /*3b30*/  BRA.U !UP0, `(.L_x_139) ;  /* 0x0000000d08387547 */ /* 0x000fea000b800000 */
[----:B------:R-:W-:-:S13]  /*3b40*/  ISETP.GE.AND P0, PT, R33, 0x1, PT ;  /* 0x000000012100780c */ /* 0x000fda0003f06270 */
[----:B------:R-:W-:Y:S05]  /*3b50*/  @!P0 BRA `(.L_x_140) ;  /* 0x0000000000a08947 */ /* 0x000fea0003800000 */
[----:B------:R-:W-:Y:S02]  /*3b60*/  IABS R0, UR12 ;  /* 0x0000000c00007c13 */ /* 0x000fe40008000000 */
[----:B------:R-:W-:Y:S02]  /*3b70*/  IABS R38, UR12 ;  /* 0x0000000c00267c13 */ /* 0x000fe40008000000 */
[----:B------:R-:W1:Y:S01]  /*3b80*/  I2F.RP R35, R0 ;  /* 0x0000000000237306 */ /* 0x000e620000209400 */
[----:B------:R-:W-:Y:S02]  /*3b90*/  ISETP.NE.AND P2, PT, RZ, UR12, PT ;  /* 0x0000000cff007c0c */ /* 0x000fe4000bf45270 */
[----:B------:R-:W-:Y:S01]  /*3ba0*/  IMAD.MOV R42, RZ, RZ, -R38 ;  /* 0x000000ffff2a7224 */ /* 0x000fe200078e0a26 */
[----:B------:R-:W-:Y:S02]  /*3bb0*/  IABS R40, UR12 ;  /* 0x0000000c00287c13 */ /* 0x000fe40008000000 */
[----:B------:R-:W-:-:S02]  /*3bc0*/  LOP3.LUT R41, RZ, UR12, RZ, 0x33, !PT ;  /* 0x0000000cff297c12 */ /* 0x000fc4000f8e33ff */
[----:B-1----:R-:W1:Y:S02]  /*3bd0*/  MUFU.RCP R35, R35 ;  /* 0x0000002300237308 */ /* 0x002e640000001000 */
[----:B-1---5:R-:W-:-:S06]  /*3be0*/  VIADD R8, R35, 0xffffffe ;  /* 0x0ffffffe23087836 */ /* 0x022fcc0000000000 */
[----:B------:R1:W2:Y:S02]  /*3bf0*/  F2I.FTZ.U32.TRUNC.NTZ R9, R8 ;  /* 0x0000000800097305 */ /* 0x0002a4000021f000 */
[----:B-1----:R-:W-:Y:S02]  /*3c00*/  IMAD.MOV.U32 R8, RZ, RZ, RZ ;  /* 0x000000ffff087224 */ /* 0x002fe400078e00ff */
[----:B--2---:R-:W-:-:S04]  /*3c10*/  IMAD.MOV R37, RZ, RZ, -R9 ;  /* 0x000000ffff257224 */ /* 0x004fc800078e0a09 */
[----:B------:R-:W-:-:S04]  /*3c20*/  IMAD R37, R37, R0, RZ ;  /* 0x0000000025257224 */ /* 0x000fc800078e02ff */
[----:B------:R-:W-:Y:S01]  /*3c30*/  IMAD.HI.U32 R38, R9, R37, R8 ;  /* 0x0000002509267227 */ /* 0x000fe200078e0008 */
[----:B------:R-:W-:-:S07]  /*3c40*/  MOV R37, R42 ;  /* 0x0000002a00257202 */ /* 0x000fce0000000f00 */
.L_x_141:
[----:B------:R-:W-:-:S05]  /*3c50*/  IMAD.IADD R8, R26, 0x1, R33 ;  /* 0x000000011a087824 */ /* 0x000fca00078e0221 */
[----:B------:R-:W-:-:S04]  /*3c60*/  ISETP.GT.AND P0, PT, R8, UR12, PT ;  /* 0x0000000c08007c0c */ /* 0x000fc8000bf04270 */
[----:B------:R-:W-:Y:S01]  /*3c70*/  SEL R9, R32, 0xffffffff, P0 ;  /* 0xffffffff20097807 */ /* 0x000fe20000000000 */
[----:B------:R-:W-:-:S04]  /*3c80*/  IMAD.MOV.U32 R32, RZ, RZ, R41 ;  /* 0x000000ffff207224 */ /* 0x000fc800078e0029 */
[----:B------:R-:W-:-:S05]  /*3c90*/  IMAD.IADD R9, R8, 0x1, R9 ;  /* 0x0000000108097824 */ /* 0x000fca00078e0209 */
[----:B------:R-:W-:-:S06]  /*3ca0*/  LEA R9, R9, UR16, 0x2 ;  /* 0x0000001009097c11 */ /* 0x000fcc000f8e10ff */
[----:B------:R-:W1:Y:S02]  /*3cb0*/  LDS R9, [R9] ;  /* 0x0000000009097984 */ /* 0x000e640000000800 */
[----:B-1----:R-:W-:Y:S02]  /*3cc0*/  IABS R35, R9 ;  /* 0x0000000900237213 */ /* 0x002fe40000000000 */
        /* <DEDUP_REMOVED lines=10> */
[----:B------:R-:W1:Y:S02]  /*3d70*/  LDS R8, [R35] ;  /* 0x0000000023087984 */ /* 0x000e640000000800 */
[----:B-1----:R-:W-:-:S13]  /*3d80*/  FSETP.GE.AND P0, PT, R8, R3, PT ;  /* 0x000000030800720b */ /* 0x002fda0003f06000 */
[----:B------:R-:W-:Y:S05]  /*3d90*/  @!P0 BRA `(.L_x_140) ;  /* 0x0000000000108947 */ /* 0x000fea0003800000 */
[C---:B------:R-:W-:Y:S01]  /*3da0*/  ISETP.GT.AND P0, PT, R33.reuse, 0x1, PT ;  /* 0x000000012100780c */ /* 0x040fe20003f04270 */
[----:B------:R-:W-:-:S12]  /*3db0*/  VIADD R33, R33, 0xffffffff ;  /* 0xffffffff21217836 */ /* 0x000fd80000000000 */
[----:B------:R-:W-:Y:S05]  /*3dc0*/  @P0 BRA `(.L_x_141) ;  /* 0xfffffffc00a00947 */ /* 0x000fea000383ffff */
[----:B------:R-:W-:-:S07]  /*3dd0*/  HFMA2 R33, -RZ, RZ, 0, 0 ;  /* 0x00000000ff217431 */ /* 0x000fce00000001ff */
.L_x_140:
        /* <DEDUP_REMOVED lines=14> */
[----:B------:R-:W2:Y:S01]  /*3ec0*/  I2F.RP R33, R0 ;  /* 0x0000000000217306 */ /* 0x000ea20000209400 */
[----:B------:R-:W-:Y:S02]  /*3ed0*/  ISETP.NE.AND P2, PT, RZ, UR12, PT ;  /* 0x0000000cff007c0c */ /* 0x000fe4000bf45270 */
[----:B------:R-:W-:-:S05]  /*3ee0*/  IABS R42, UR12 ;  /* 0x0000000c002a7c13 */ /* 0x000fca0008000000 */
[----:B--2---:R-:W2:Y:S02]  /*3ef0*/  MUFU.RCP R33, R33 ;  /* 0x0000002100217308 */ /* 0x004ea40000001000 */
[----:B--2--5:R-:W-:-:S06]  /*3f00*/  VIADD R8, R33, 0xffffffe ;  /* 0x0ffffffe21087836 */ /* 0x024fcc0000000000 */
[----:B-1----:R1:W2:Y:S02]  /*3f10*/  F2I.FTZ.U32.TRUNC.NTZ R9, R8 ;  /* 0x0000000800097305 */ /* 0x0022a4000021f000 */
[----:B-1----:R-:W-:Y:S02]  /*3f20*/  IMAD.MOV.U32 R8, RZ, RZ, RZ ;  /* 0x000000ffff087224 */ /* 0x002fe400078e00ff */
[----:B--2---:R-:W-:-:S04]  /*3f30*/  IMAD.MOV R35, RZ, RZ, -R9 ;  /* 0x000000ffff237224 */ /* 0x004fc800078e0a09 */
[----:B------:R-:W-:-:S04]  /*3f40*/  IMAD R35, R35, R0, RZ ;  /* 0x0000000023237224 */ /* 0x000fc800078e02ff */
[----:B------:R-:W-:Y:S01]  /*3f50*/  IMAD.HI.U32 R40, R9, R35, R8 ;  /* 0x0000002309287227 */ /* 0x000fe200078e0008 */
[----:B------:R-:W-:Y:S02]  /*3f60*/  IADD3 R35, PT, PT, RZ, -R37, RZ ;  /* 0x80000025ff237210 */ /* 0x000fe40007ffe0ff */
[----:B------:R-:W-:-:S07]  /*3f70*/  LOP3.LUT R37, RZ, UR12, RZ, 0x33, !PT ;  /* 0x0000000cff257c12 */ /* 0x000fce000f8e33ff */
.L_x_143:
        /* <DEDUP_REMOVED lines=19> */
[----:B-1----:R-:W-:-:S13]  /*40b0*/  FSETP.GTU.AND P0, PT, R8, R3, PT ;  /* 0x000000030800720b */ /* 0x002fda0003f0c000 */
[----:B------:R-:W-:Y:S05]  /*40c0*/  @P0 BRA `(.L_x_142) ;  /* 0x0000000000100947 */ /* 0x000fea0003800000 */
[C---:B------:R-:W-:Y:S01]  /*40d0*/  ISETP.GT.AND P0, PT, R31.reuse, 0x1, PT ;  /* 0x000000011f00780c */ /* 0x040fe20003f04270 */
[----:B------:R-:W-:-:S12]  /*40e0*/  VIADD R31, R31, 0xffffffff ;  /* 0xffffffff1f1f7836 */ /* 0x000fd80000000000 */
[----:B------:R-:W-:Y:S05]  /*40f0*/  @P0 BRA `(.L_x_143) ;  /* 0xfffffffc00a00947 */ /* 0x000fea000383ffff */
[----:B------:R-:W-:-:S07]  /*4100*/  MOV R31, RZ ;  /* 0x000000ff001f7202 */ /* 0x000fce0000000f00 */
.L_x_142:
        /* <DEDUP_REMOVED lines=8> */
[----:B-1----:R-:W-:-:S04]  /*4190*/  LEA R9, R0, UR9, 0x2 ;  /* 0x0000000900097c11 */ /* 0x002fc8000f8e10ff */
[----:B------:R-:W-:Y:S01]  /*41a0*/  @P0 IMAD.MOV R40, RZ, RZ, R31 ;  /* 0x000000ffff280224 */ /* 0x000fe200078e021f */
[----:B------:R1:W-:Y:S01]  /*41b0*/  STS [R9], R14 ;  /* 0x0000000e09007388 */ /* 0x0003e20000000800 */
[----:B------:R-:W-:Y:S01]  /*41c0*/  VIADD R31, R14, -UR12 ;  /* 0x8000000c0e1f7c36 */ /* 0x000fe20008000000 */
[----:B------:R-:W-:Y:S06]  /*41d0*/  @!P1 BRA `(.L_x_144) ;  /* 0x00000000002c9947 */ /* 0x000fec0003800000 */
.L_x_145:
[----:B------:R-:W-:-:S06]  /*41e0*/  LEA R0, R26, UR16, 0x2 ;  /* 0x000000101a007c11 */ /* 0x000fcc000f8e10ff */
[----:B------:R-:W2:Y:S02]  /*41f0*/  LDS R0, [R0] ;  /* 0x0000000000007984 */ /* 0x000ea40000000800 */
[----:B--2---:R-:W-:-:S13]  /*4200*/  ISETP.GT.AND P0, PT, R0, R31, PT ;  /* 0x0000001f0000720c */ /* 0x004fda0003f04270 */
[----:B------:R-:W-:Y:S05]  /*4210*/  @P0 BRA `(.L_x_144) ;  /* 0x00000000001c0947 */ /* 0x000fea0003800000 */
[----:B------:R-:W-:Y:S01]  /*4220*/  ISETP.GT.AND P1, PT, R38, 0x1, PT ;  /* 0x000000012600780c */ /* 0x000fe20003f24270 */
[----:B------:R-:W-:Y:S02]  /*4230*/  VIADD R26, R26, 0x1 ;  /* 0x000000011a1a7836 */ /* 0x000fe40000000000 */
[----:B------:R-:W-:-:S03]  /*4240*/  VIADD R38, R38, 0xffffffff ;  /* 0xffffffff26267836 */ /* 0x000fc60000000000 */
[----:B------:R-:W-:-:S04]  /*4250*/  ISETP.NE.AND P0, PT, R26, UR12, PT ;  /* 0x0000000c1a007c0c */ /* 0x000fc8000bf05270 */
[----:B------:R-:W-:-:S03]  /*4260*/  SEL R26, R26, RZ, P0 ;  /* 0x000000ff1a1a7207 */ /* 0x000fc60000000000 */
[----:B------:R-:W-:Y:S06]  /*4270*/  @P1 BRA `(.L_x_145) ;  /* 0xfffffffc00d81947 */ /* 0x000fec000383ffff */
[----:B------:R-:W-:-:S07]  /*4280*/  HFMA2 R38, -RZ, RZ, 0, 0 ;  /* 0x00000000ff267431 */ /* 0x000fce00000001ff */
.L_x_144:
[----:B------:R-:W-:-:S13]  /*4290*/  ISETP.GE.AND P0, PT, R40, 0x1, PT ;  /* 0x000000012800780c */ /* 0x000fda0003f06270 */
[----:B------:R-:W-:Y:S05]  /*42a0*/  @!P0 BRA `(.L_x_146) ;  /* 0x00000000002c8947 */ /* 0x000fea0003800000 */
.L_x_147:
        /* <DEDUP_REMOVED lines=11> */
.L_x_146:
[----:B------:R-:W-:Y:S01]  /*4360*/  ISETP.NE.AND P0, PT, R40, RZ, PT ;  /* 0x000000ff2800720c */ /* 0x000fe20003f05270 */
[----:B------:R-:W-:Y:S02]  /*4370*/  IMAD.MOV.U32 R0, RZ, RZ, 0x42480000 ;  /* 0x42480000ff007424 */ /* 0x000fe400078e00ff */
[----:B------:R-:W-:Y:S01]  /*4380*/  IMAD.MOV.U32 R42, RZ, RZ, R26 ;  /* 0x000000ffff2a7224 */ /* 0x000fe200078e001a */
[----:B------:R-:W-:Y:S01]  /*4390*/  ISETP.EQ.OR P0, PT, R38, RZ, !P0 ;  /* 0x000000ff2600720c */ /* 0x000fe20004702670 */
[----:B------:R-:W-:Y:S02]  /*43a0*/  IMAD.MOV.U32 R41, RZ, RZ, R24 ;  /* 0x000000ffff297224 */ /* 0x000fe400078e0018 */
[----:B------:R-:W-:Y:S01]  /*43b0*/  IMAD.MOV.U32 R35, RZ, RZ, R36 ;  /* 0x000000ffff237224 */ /* 0x000fe200078e0024 */
[----:B------:R-:W-:-:S13]  /*43c0*/  ISETP.LT.OR P0, PT, R36, UR12, P0 ;  /* 0x0000000c24007c0c */ /* 0x000fda0008701670 */
[----:B------:R-:W-:Y:S05]  /*43d0*/  @P0 BRA `(.L_x_138) ;  /* 0x0000001800580947 */ /* 0x000fea0003800000 */
[----:B------:R-:W-:Y:S02]  /*43e0*/  IABS R35, UR12 ;  /* 0x0000000c00237c13 */ /* 0x000fe40008000000 */
[----:B------:R-:W-:Y:S02]  /*43f0*/  LEA R31, R26, UR16, 0x2 ;  /* 0x000000101a1f7c11 */ /* 0x000fe4000f8e10ff */
[----:B------:R-:W2:Y:S01]  /*4400*/  I2F.RP R33, R35 ;  /* 0x0000002300217306 */ /* 0x000ea20000209400 */
[----:B------:R-:W-:Y:S02]  /*4410*/  LEA R32, R24, UR9, 0x2 ;  /* 0x0000000918207c11 */ /* 0x000fe4000f8e10ff */
[----:B------:R-:W-:Y:S01]  /*4420*/  IABS R41, UR12 ;  /* 0x0000000c00297c13 */ /* 0x000fe20008000000 */
[----:B------:R-:W3:Y:S04]  /*4430*/  LDS R31, [R31] ;  /* 0x000000001f1f7984 */ /* 0x000ee80000000800 */
[----:B------:R-:W4:Y:S01]  /*4440*/  LDS R32, [R32] ;  /* 0x0000000020207984 */ /* 0x000f220000000800 */
[----:B--2---:R-:W2:Y:S02]  /*4450*/  MUFU.RCP R33, R33 ;  /* 0x0000002100217308 */ /* 0x004ea40000001000 */
[----:B--2--5:R-:W-:-:S06]  /*4460*/  IADD3 R8, PT, PT, R33, 0xffffffe, RZ ;  /* 0x0ffffffe21087810 */ /* 0x024fcc0007ffe0ff */
[----:B-1----:R1:W2:Y:S01]  /*4470*/  F2I.FTZ.U32.TRUNC.NTZ R9, R8 ;  /* 0x0000000800097305 */ /* 0x0022a2000021f000 */
[----:B---3--:R-:W-:Y:S01]  /*4480*/  IABS R33, R31 ;  /* 0x0000001f00217213 */ /* 0x008fe20000000000 */
[----:B-1----:R-:W-:Y:S01]  /*4490*/  IMAD.MOV.U32 R8, RZ, RZ, RZ ;  /* 0x000000ffff087224 */ /* 0x002fe200078e00ff */
[----:B----4-:R-:W-:Y:S01]  /*44a0*/  ISETP.GE.AND P3, PT, R32, RZ, PT ;  /* 0x000000ff2000720c */ /* 0x010fe20003f66270 */
[----:B--2---:R-:W-:-:S04]  /*44b0*/  IMAD.MOV R42, RZ, RZ, -R9 ;  /* 0x000000ffff2a7224 */ /* 0x004fc800078e0a09 */
[----:B------:R-:W-:Y:S01]  /*44c0*/  IMAD R37, R42, R35, RZ ;  /* 0x000000232a257224 */ /* 0x000fe200078e02ff */
[----:B------:R-:W-:Y:S02]  /*44d0*/  IABS R42, R32 ;  /* 0x00000020002a7213 */ /* 0x000fe40000000000 */
[----:B------:R-:W-:Y:S01]  /*44e0*/  LOP3.LUT R32, RZ, UR12, RZ, 0x33, !PT ;  /* 0x0000000cff207c12 */ /* 0x000fe2000f8e33ff */
[----:B------:R-:W-:-:S04]  /*44f0*/  IMAD.HI.U32 R9, R9, R37, R8 ;  /* 0x0000002509097227 */ /* 0x000fc800078e0008 */
[----:B------:R-:W-:Y:S02]  /*4500*/  IMAD.MOV R37, RZ, RZ, -R41 ;  /* 0x000000ffff257224 */ /* 0x000fe400078e0a29 */
[----:B------:R-:W-:-:S04]  /*4510*/  IMAD.HI.U32 R8, R9, R33, RZ ;  /* 0x0000002109087227 */ /* 0x000fc800078e00ff */
[----:B------:R-:W-:-:S04]  /*4520*/  IMAD.HI.U32 R9, R9, R42, RZ ;  /* 0x0000002a09097227 */ /* 0x000fc800078e00ff */
[-C--:B------:R-:W-:Y:S02]  /*4530*/  IMAD R9, R9, R37.reuse, R42 ;  /* 0x0000002509097224 */ /* 0x080fe400078e022a */
[----:B------:R-:W-:Y:S02]  /*4540*/  IMAD R8, R8, R37, R33 ;  /* 0x0000002508087224 */ /* 0x000fe400078e0221 */
[----:B------:R-:W-:Y:S01]  /*4550*/  IMAD.MOV.U32 R42, RZ, RZ, R26 ;  /* 0x000000ffff2a7224 */ /* 0x000fe200078e001a */
[C---:B------:R-:W-:Y:S01]  /*4560*/  ISETP.GT.U32.AND P1, PT, R35.reuse, R9, PT ;  /* 0x000000092300720c */ /* 0x040fe20003f24070 */
[----:B------:R-:W-:Y:S01]  /*4570*/  IMAD.MOV.U32 R41, RZ, RZ, R24 ;  /* 0x000000ffff297224 */ /* 0x000fe200078e0018 */
[----:B------:R-:W-:-:S11]  /*4580*/  ISETP.GT.U32.AND P0, PT, R35, R8, PT ;  /* 0x000000082300720c */ /* 0x000fd60003f04070 */
[--C-:B------:R-:W-:Y:S01]  /*4590*/  @!P1 IMAD.IADD R9, R9, 0x1, -R35.reuse ;  /* 0x0000000109099824 */ /* 0x100fe200078e0a23 */
[----:B------:R-:W-:Y:S01]  /*45a0*/  ISETP.GE.AND P1, PT, R31, RZ, PT ;  /* 0x000000ff1f00720c */ /* 0x000fe20003f26270 */
[----:B------:R-:W-:-:S03]  /*45b0*/  @!P0 IMAD.IADD R8, R8, 0x1, -R35 ;  /* 0x0000000108088824 */ /* 0x000fc600078e0a23 */
[C---:B------:R-:W-:Y:S02]  /*45c0*/  ISETP.GT.U32.AND P2, PT, R35.reuse, R9, PT ;  /* 0x000000092300720c */ /* 0x040fe40003f44070 */
[----:B------:R-:W-:-:S11]  /*45d0*/  ISETP.GT.U32.AND P0, PT, R35, R8, PT ;  /* 0x000000082300720c */ /* 0x000fd60003f04070 */
[--C-:B------:R-:W-:Y:S02]  /*45e0*/  @!P2 IMAD.IADD R9, R9, 0x1, -R35.reuse ;  /* 0x000000010909a824 */ /* 0x100fe400078e0a23 */
[----:B------:R-:W-:Y:S01]  /*45f0*/  @!P0 IMAD.IADD R8, R8, 0x1, -R35 ;  /* 0x0000000108088824 */ /* 0x000fe200078e0a23 */
[----:B------:R-:W-:Y:S01]  /*4600*/  ISETP.NE.AND P0, PT, RZ, UR12, PT ;  /* 0x0000000cff007c0c */ /* 0x000fe2000bf05270 */
[----:B------:R-:W-:Y:S02]  /*4610*/  @!P3 IMAD.MOV R9, RZ, RZ, -R9 ;  /* 0x000000ffff09b224 */ /* 0x000fe400078e0a09 */
[----:B------:R-:W-:Y:S01]  /*4620*/  IMAD.MOV.U32 R35, RZ, RZ, R36 ;  /* 0x000000ffff237224 */ /* 0x000fe200078e0024 */
[----:B------:R-:W-:Y:S02]  /*4630*/  @!P1 IADD3 R8, PT, PT, -R8, RZ, RZ ;  /* 0x000000ff08089210 */ /* 0x000fe40007ffe1ff */
[C---:B------:R-:W-:Y:S02]  /*4640*/  SEL R9, R32.reuse, R9, !P0 ;  /* 0x0000000920097207 */ /* 0x040fe40004000000 */
[----:B------:R-:W-:-:S02]  /*4650*/  SEL R8, R32, R8, !P0 ;  /* 0x0000000820087207 */ /* 0x000fc40004000000 */
[----:B------:R-:W-:Y:S02]  /*4660*/  LEA R9, R9, UR13, 0x2 ;  /* 0x0000000d09097c11 */ /* 0x000fe4000f8e10ff */
[----:B------:R-:W-:-:S04]  /*4670*/  LEA R8, R8, UR13, 0x2 ;  /* 0x0000000d08087c11 */ /* 0x000fc8000f8e10ff */
[----:B------:R-:W-:Y:S04]  /*4680*/  LDS R9, [R9] ;  /* 0x0000000009097984 */ /* 0x000fe80000000800 */
[----:B------:R-:W1:Y:S02]  /*4690*/  LDS R44, [R8] ;  /* 0x00000000082c7984 */ /* 0x000e640000000800 */
[----:B-1----:R-:W-:-:S05]  /*46a0*/  FADD R33, -R44, R9 ;  /* 0x000000092c217221 */ /* 0x002fca0000000100 */
[----:B------:R-:W-:-:S13]  /*46b0*/  FSETP.GT.AND P0, PT, |R33|, 2.2204460492503130808e-16, PT ;  /* 0x258000002100780b */ /* 0x000fda0003f04200 */
[----:B------:R-:W-:Y:S05]  /*46c0*/  @!P0 BRA `(.L_x_138) ;  /* 0x00000014009c8947 */ /* 0x000fea0003800000 */
[----:B------:R-:W1:Y:S01]  /*46d0*/  MUFU.RCP R0, R33 ;  /* 0x0000002100007308 */ /* 0x000e620000001000 */
[----:B------:R-:W-:Y:S01]  /*46e0*/  UMOV UR6, 0x42c80000 ;  /* 0x42c8000000067882 */ /* 0x000fe20000000000 */
[----:B------:R-:W-:Y:S01]  /*46f0*/  FADD R31, -R44, R3 ;  /* 0x000000032c1f7221 */ /* 0x000fe20000000100 */
        /* <DEDUP_REMOVED lines=12> */
[----:B------:R-:W-:-:S07]  /*47c0*/  MOV R0, R3 ;  /* 0x0000000300007202 */ /* 0x000fce0000000f00 */
.L_x_148:
[----:B------:R-:W-:Y:S01]  /*47d0*/  FMUL R0, R31, R0 ;  /* 0x000000001f007220 */ /* 0x000fe20000400000 */
[----:B------:R-:W-:Y:S02]  /*47e0*/  IMAD.MOV.U32 R42, RZ, RZ, R26 ;  /* 0x000000ffff2a7224 */ /* 0x000fe400078e001a */
[----:B------:R-:W-:Y:S02]  /*47f0*/  IMAD.MOV.U32 R41, RZ, RZ, R24 ;  /* 0x000000ffff297224 */ /* 0x000fe400078e0018 */
[----:B------:R-:W-:Y:S01]  /*4800*/  IMAD.MOV.U32 R35, RZ, RZ, R36 ;  /* 0x000000ffff237224 */ /* 0x000fe200078e0024 */
[----:B------:R-:W-:Y:S06]  /*4810*/  BRA `(.L_x_138) ;  /* 0x0000001400487947 */ /* 0x000fec0003800000 */
.L_x_139:
[----:B------:R-:W-:Y:S01]  /*4820*/  IABS R41, UR12 ;  /* 0x0000000c00297c13 */ /* 0x000fe20008000000 */
[----:B------:R-:W-:Y:S01]  /*4830*/  IMAD.IADD R32, R14, 0x1, -R35 ;  /* 0x000000010e207824 */ /* 0x000fe200078e0a23 */
[----:B------:R-:W-:Y:S02]  /*4840*/  IABS R40, UR12 ;  /* 0x0000000c00287c13 */ /* 0x000fe40008000000 */
[----:B------:R-:W1:Y:S02]  /*4850*/  I2F.RP R0, R41 ;  /* 0x0000002900007306 */ /* 0x000e640000209400 */
[----:B------:R-:W-:Y:S01]  /*4860*/  IABS R38, R32 ;  /* 0x0000002000267213 */ /* 0x000fe20000000000 */
[----:B------:R-:W-:Y:S01]  /*4870*/  IMAD.MOV R40, RZ, RZ, -R40 ;  /* 0x000000ffff287224 */ /* 0x000fe200078e0a28 */
[----:B------:R-:W-:Y:S02]  /*4880*/  ISETP.GE.AND P1, PT, R32, RZ, PT ;  /* 0x000000ff2000720c */ /* 0x000fe40003f26270 */
[----:B------:R-:W-:-:S02]  /*4890*/  LOP3.LUT R32, RZ, UR12, RZ, 0x33, !PT ;  /* 0x0000000cff207c12 */ /* 0x000fc4000f8e33ff */
[----:B-1----:R-:W1:Y:S02]  /*48a0*/  MUFU.RCP R0, R0 ;  /* 0x0000000000007308 */ /* 0x002e640000001000 */
[----:B-1----:R-:W-:Y:S02]  /*48b0*/  VIADD R9, R0, 0xffffffe ;  /* 0x0ffffffe00097836 */ /* 0x002fe40000000000 */
[----:B------:R-:W-:-:S04]  /*48c0*/  IMAD.MOV.U32 R0, RZ, RZ, R41 ;  /* 0x000000ffff007224 */ /* 0x000fc800078e0029 */
[----:B------:R-:W1:Y:S02]  /*48d0*/  F2I.FTZ.U32.TRUNC.NTZ R9, R9 ;  /* 0x0000000900097305 */ /* 0x000e64000021f000 */
[----:B-1---5:R-:W-:-:S04]  /*48e0*/  IMAD R8, R9, R41, RZ ;  /* 0x0000002909087224 */ /* 0x022fc800078e02ff */
[----:B------:R-:W-:Y:S02]  /*48f0*/  IMAD.MOV R37, RZ, RZ, -R8 ;  /* 0x000000ffff257224 */ /* 0x000fe400078e0a08 */
[----:B------:R-:W-:-:S05]  /*4900*/  HFMA2 R8, -RZ, RZ, 0, 0 ;  /* 0x00000000ff087431 */ /* 0x000fca00000001ff */
[----:B------:R-:W-:-:S04]  /*4910*/  IMAD.HI.U32 R8, R9, R37, R8 ;  /* 0x0000002509087227 */ /* 0x000fc800078e0008 */
[----:B------:R-:W-:Y:S02]  /*4920*/  IMAD.MOV.U32 R37, RZ, RZ, R38 ;  /* 0x000000ffff257224 */ /* 0x000fe400078e0026 */
[----:B------:R-:W-:Y:S02]  /*4930*/  IMAD.MOV.U32 R38, RZ, RZ, R40 ;  /* 0x000000ffff267224 */ /* 0x000fe400078e0028 */
        /* <DEDUP_REMOVED lines=15> */
[----:B------:R-:W-:Y:S01]  /*4a30*/  IMAD.MOV.U32 R37, RZ, RZ, R44 ;  /* 0x000000ffff257224 */ /* 0x000fe200078e002c */
[----:B------:R-:W-:Y:S02]  /*4a40*/  MOV R40, RZ ;  /* 0x000000ff00287202 */ /* 0x000fe40000000f00 */
[C---:B------:R-:W-:Y:S02]  /*4a50*/  ISETP.GE.AND P2, PT, R43.reuse, 0x8, PT ;  /* 0x000000082b00780c */ /* 0x040fe40003f46270 */
[----:B------:R-:W-:Y:S02]  /*4a60*/  VIMNMX R35, PT, PT, R43, 0x1, !PT ;  /* 0x000000012b237848 */ /* 0x000fe40007fe0100 */
[----:B------:R-:W-:Y:S02]  /*4a70*/  IADD3 R43, PT, PT, R14, 0x1, -R43 ;  /* 0x000000010e2b7810 */ /* 0x000fe40007ffe82b */
[----:B------:R-:W-:-:S04]  /*4a80*/  LOP3.LUT R50, R35, 0x7, RZ, 0xc0, !PT ;  /* 0x0000000723327812 */ /* 0x000fc800078ec0ff */
[----:B------:R-:W-:-:S03]  /*4a90*/  ISETP.NE.AND P1, PT, R50, RZ, PT ;  /* 0x000000ff3200720c */ /* 0x000fc60003f25270 */
[----:B------:R-:W-:Y:S10]  /*4aa0*/  @!P2 BRA `(.L_x_150) ;  /* 0x000000080034a947 */ /* 0x000ff40003800000 */
[----:B------:R-:W-:Y:S01]  /*4ab0*/  IABS R9, UR12 ;  /* 0x0000000c00097c13 */ /* 0x000fe20008000000 */
[----:B------:R-:W-:Y:S01]  /*4ac0*/  IMAD.MOV.U32 R42, RZ, RZ, RZ ;  /* 0x000000ffff2a7224 */ /* 0x000fe200078e00ff */
[----:B------:R-:W-:Y:S01]  /*4ad0*/  ISETP.NE.AND P0, PT, RZ, UR12, PT ;  /* 0x0000000cff007c0c */ /* 0x000fe2000bf05270 */
[----:B------:R-:W-:Y:S01]  /*4ae0*/  IMAD.MOV.U32 R37, RZ, RZ, R44 ;  /* 0x000000ffff257224 */ /* 0x000fe200078e002c */
[----:B------:R-:W-:Y:S01]  /*4af0*/  IABS R41, UR12 ;  /* 0x0000000c00297c13 */ /* 0x000fe20008000000 */
[----:B------:R-:W-:Y:S01]  /*4b00*/  IMAD.MOV R38, RZ, RZ, -R9 ;  /* 0x000000ffff267224 */ /* 0x000fe200078e0a09 */
[----:B------:R-:W-:Y:S02]  /*4b10*/  LOP3.LUT R40, R35, 0x7ffffff8, RZ, 0xc0, !PT ;  /* 0x7ffffff823287812 */ /* 0x000fe400078ec0ff */
[----:B------:R-:W-:-:S07]  /*4b20*/  LOP3.LUT R32, RZ, UR12, RZ, 0x33, !PT ;  /* 0x0000000cff207c12 */ /* 0x000fce000f8e33ff */
.L_x_151:
[----:B------:R-:W1:Y:S01]  /*4b30*/  I2F.RP R46, R41 ;  /* 0x00000029002e7306 */ /* 0x000e620000209400 */
[----:B------:R-:W-:Y:S01]  /*4b40*/  IMAD.IADD R45, R43, 0x1, R42 ;  /* 0x000000012b2d7824 */ /* 0x000fe200078e022a */
[----:B------:R-:W-:-:S03]  /*4b50*/  IADD3 R42, PT, PT, R42, 0x8, RZ ;  /* 0x000000082a2a7810 */ /* 0x000fc60007ffe0ff */
[C---:B------:R-:W-:Y:S01]  /*4b60*/  VIADD R52, R45.reuse, 0x2 ;  /* 0x000000022d347836 */ /* 0x040fe20000000000 */
[----:B------:R-:W-:Y:S02]  /*4b70*/  IABS R47, R45 ;  /* 0x0000002d002f7213 */ /* 0x000fe40000000000 */
[C---:B------:R-:W-:Y:S02]  /*4b80*/  ISETP.GE.AND P6, PT, R45.reuse, RZ, PT ;  /* 0x000000ff2d00720c */ /* 0x040fe40003fc6270 */
[----:B------:R-:W-:Y:S01]  /*4b90*/  IADD3 R54, PT, PT, R45, 0x5, RZ ;  /* 0x000000052d367810 */ /* 0x000fe20007ffe0ff */
[----:B------:R-:W-:Y:S01]  /*4ba0*/  IMAD.HI.U32 R55, R8, R47, RZ ;  /* 0x0000002f08377227 */ /* 0x000fe200078e00ff */
[----:B-1----:R-:W1:Y:S03]  /*4bb0*/  MUFU.RCP R46, R46 ;  /* 0x0000002e002e7308 */ /* 0x002e660000001000 */
[----:B------:R-:W-:-:S05]  /*4bc0*/  IMAD R55, R55, R38, R47 ;  /* 0x0000002637377224 */ /* 0x000fca00078e022f */
[----:B------:R-:W-:Y:S01]  /*4bd0*/  ISETP.GT.U32.AND P2, PT, R0, R55, PT ;  /* 0x000000370000720c */ /* 0x000fe20003f44070 */
[----:B-1----:R-:W-:Y:S02]  /*4be0*/  VIADD R9, R46, 0xffffffe ;  /* 0x0ffffffe2e097836 */ /* 0x002fe40000000000 */
[----:B------:R-:W-:-:S10]  /*4bf0*/  VIADD R46, R45, 0x1 ;  /* 0x000000012d2e7836 */ /* 0x000fd40000000000 */
[----:B------:R-:W-:Y:S01]  /*4c00*/  @!P2 IMAD.IADD R55, R55, 0x1, -R41 ;  /* 0x000000013737a824 */ /* 0x000fe200078e0a29 */
[----:B------:R-:W1:Y:S01]  /*4c10*/  F2I.FTZ.U32.TRUNC.NTZ R9, R9 ;  /* 0x0000000900097305 */ /* 0x000e62000021f000 */
[----:B------:R-:W-:-:S03]  /*4c20*/  IABS R48, R46 ;  /* 0x0000002e00307213 */ /* 0x000fc60000000000 */
[----:B------:R-:W-:Y:S01]  /*4c30*/  ISETP.GT.U32.AND P3, PT, R0, R55, PT ;  /* 0x000000370000720c */ /* 0x000fe20003f64070 */
[----:B------:R-:W-:Y:S01]  /*4c40*/  IMAD.MOV.U32 R0, RZ, RZ, R41 ;  /* 0x000000ffff007224 */ /* 0x000fe200078e0029 */
[----:B------:R-:W-:Y:S01]  /*4c50*/  ISETP.GE.AND P5, PT, R46, RZ, PT ;  /* 0x000000ff2e00720c */ /* 0x000fe20003fa6270 */
[----:B------:R-:W-:Y:S01]  /*4c60*/  VIADD R46, R45, 0x4 ;  /* 0x000000042d2e7836 */ /* 0x000fe20000000000 */
[----:B-1----:R-:W-:-:S09]  /*4c70*/  IADD3 R8, PT, PT, RZ, -R9, RZ ;  /* 0x80000009ff087210 */ /* 0x002fd20007ffe0ff */
[----:B------:R-:W-:Y:S01]  /*4c80*/  @!P3 IMAD.IADD R55, R55, 0x1, -R41 ;  /* 0x000000013737b824 */ /* 0x000fe200078e0a29 */
[----:B------:R-:W-:Y:S01]  /*4c90*/  ISETP.GE.AND P3, PT, R52, RZ, PT ;  /* 0x000000ff3400720c */ /* 0x000fe20003f66270 */
[----:B------:R-:W-:Y:S02]  /*4ca0*/  IMAD R47, R8, R41, RZ ;  /* 0x00000029082f7224 */ /* 0x000fe400078e02ff */
[----:B------:R-:W-:Y:S02]  /*4cb0*/  IMAD.MOV.U32 R8, RZ, RZ, RZ ;  /* 0x000000ffff087224 */ /* 0x000fe400078e00ff */
[----:B------:R-:W-:Y:S02]  /*4cc0*/  @!P6 IMAD.MOV R55, RZ, RZ, -R55 ;  /* 0x000000ffff37e224 */ /* 0x000fe400078e0a37 */
[----:B------:R-:W-:Y:S01]  /*4cd0*/  IMAD.HI.U32 R8, R9, R47, R8 ;  /* 0x0000002f09087227 */ /* 0x000fe200078e0008 */
[----:B------:R-:W-:Y:S02]  /*4ce0*/  IABS R47, R52 ;  /* 0x00000034002f7213 */ /* 0x000fe40000000000 */
[----:B------:R-:W-:Y:S01]  /*4cf0*/  SEL R55, R32, R55, !P0 ;  /* 0x0000003720377207 */ /* 0x000fe20004000000 */
[----:B------:R-:W-:Y:S01]  /*4d00*/  IMAD.MOV.U32 R9, RZ, RZ, R48 ;  /* 0x000000ffff097224 */ /* 0x000fe200078e0030 */
[----:B------:R-:W-:Y:S01]  /*4d10*/  IADD3 R48, PT, PT, R45, 0x3, RZ ;  /* 0x000000032d307810 */ /* 0x000fe20007ffe0ff */
[----:B------:R-:W-:Y:S01]  /*4d20*/  IMAD.HI.U32 R51, R8, R47, RZ ;  /* 0x0000002f08337227 */ /* 0x000fe200078e00ff */
[----:B------:R-:W-:-:S03]  /*4d30*/  LEA R55, R55, UR13, 0x2 ;  /* 0x0000000d37377c11 */ /* 0x000fc6000f8e10ff */
[----:B------:R-:W-:-:S04]  /*4d40*/  IMAD.HI.U32 R49, R8, R9, RZ ;  /* 0x0000000908317227 */ /* 0x000fc800078e00ff */
[----:B------:R-:W-:Y:S01]  /*4d50*/  IMAD R49, R49, R38, R9 ;  /* 0x0000002631317224 */ /* 0x000fe200078e0209 */
[----:B------:R-:W-:Y:S01]  /*4d60*/  IABS R9, R48 ;  /* 0x0000003000097213 */ /* 0x000fe20000000000 */
[----:B------:R-:W-:Y:S01]  /*4d70*/  IMAD R51, R51, R38, R47 ;  /* 0x0000002633337224 */ /* 0x000fe200078e022f */
[----:B------:R-:W-:Y:S01]  /*4d80*/  IABS R47, R46 ;  /* 0x0000002e002f7213 */ /* 0x000fe20000000000 */
[----:B------:R-:W-:Y:S01]  /*4d90*/  VIADD R52, R45, 0x6 ;  /* 0x000000062d347836 */ /* 0x000fe20000000000 */
[----:B------:R-:W-:Y:S01]  /*4da0*/  ISETP.GT.U32.AND P4, PT, R0, R49, PT ;  /* 0x000000310000720c */ /* 0x000fe20003f84070 */
[----:B------:R-:W-:Y:S01]  /*4db0*/  IMAD.HI.U32 R53, R8, R9, RZ ;  /* 0x0000000908357227 */ /* 0x000fe200078e00ff */
[----:B------:R-:W-:-:S03]  /*4dc0*/  ISETP.GT.U32.AND P2, PT, R0, R51, PT ;  /* 0x000000330000720c */ /* 0x000fc60003f44070 */
[----:B------:R-:W-:Y:S02]  /*4dd0*/  IMAD R53, R53, R38, R9 ;  /* 0x0000002635357224 */ /* 0x000fe400078e0209 */
[----:B------:R-:W-:-:S03]  /*4de0*/  IMAD.HI.U32 R9, R8, R47, RZ ;  /* 0x0000002f08097227 */ /* 0x000fc600078e00ff */
[C---:B------:R-:W-:Y:S01]  /*4df0*/  ISETP.GT.U32.AND P6, PT, R0.reuse, R53, PT ;  /* 0x000000350000720c */ /* 0x040fe20003fc4070 */
[----:B------:R-:W-:Y:S02]  /*4e00*/  VIADD R45, R45, 0x7 ;  /* 0x000000072d2d7836 */ /* 0x000fe40000000000 */
[--C-:B------:R-:W-:Y:S02]  /*4e10*/  @!P4 IMAD.IADD R49, R49, 0x1, -R41.reuse ;  /* 0x000000013131c824 */ /* 0x100fe400078e0a29 */
[----:B------:R-:W-:Y:S01]  /*4e20*/  @!P2 IMAD.IADD R51, R51, 0x1, -R41 ;  /* 0x000000013333a824 */ /* 0x000fe200078e0a29 */
[----:B------:R-:W-:Y:S02]  /*4e30*/  IABS R57, R45 ;  /* 0x0000002d00397213 */ /* 0x000fe40000000000 */
[C---:B------:R-:W-:Y:S02]  /*4e40*/  ISETP.GT.U32.AND P4, PT, R0.reuse, R49, PT ;  /* 0x000000310000720c */ /* 0x040fe40003f84070 */
[----:B------:R-:W-:-:S03]  /*4e50*/  ISETP.GT.U32.AND P2, PT, R0, R51, PT ;  /* 0x000000330000720c */ /* 0x000fc60003f44070 */
[----:B------:R-:W-:-:S08]  /*4e60*/  @!P6 IMAD.IADD R53, R53, 0x1, -R41 ;  /* 0x000000013535e824 */ /* 0x000fd000078e0a29 */
[----:B------:R-:W-:Y:S01]  /*4e70*/  @!P4 IMAD.IADD R49, R49, 0x1, -R41 ;  /* 0x000000013131c824 */ /* 0x000fe200078e0a29 */
[----:B------:R-:W-:Y:S01]  /*4e80*/  ISETP.GE.AND P4, PT, R48, RZ, PT ;  /* 0x000000ff3000720c */ /* 0x000fe20003f86270 */
[----:B------:R-:W-:Y:S01]  /*4e90*/  IMAD R48, R9, R38, R47 ;  /* 0x0000002609307224 */ /* 0x000fe200078e022f */
[----:B------:R-:W-:Y:S01]  /*4ea0*/  IABS R47, R54 ;  /* 0x00000036002f7213 */ /* 0x000fe20000000000 */
[----:B------:R-:W-:Y:S01]  /*4eb0*/  @!P5 IMAD.MOV R49, RZ, RZ, -R49 ;  /* 0x000000ffff31d224 */ /* 0x000fe200078e0a31 */
[C---:B------:R-:W-:Y:S01]  /*4ec0*/  ISETP.GT.U32.AND P5, PT, R0.reuse, R53, PT ;  /* 0x000000350000720c */ /* 0x040fe20003fa4070 */
[----:B------:R-:W-:Y:S01]  /*4ed0*/  @!P2 IMAD.IADD R51, R51, 0x1, -R41 ;  /* 0x000000013333a824 */ /* 0x000fe200078e0a29 */
[----:B------:R-:W-:Y:S01]  /*4ee0*/  ISETP.GT.U32.AND P6, PT, R0, R48, PT ;  /* 0x000000300000720c */ /* 0x000fe20003fc4070 */
[----:B------:R-:W-:Y:S01]  /*4ef0*/  IMAD.HI.U32 R9, R8, R47, RZ ;  /* 0x0000002f08097227 */ /* 0x000fe200078e00ff */
[----:B------:R-:W-:Y:S02]  /*4f00*/  ISETP.GE.AND P2, PT, R46, RZ, PT ;  /* 0x000000ff2e00720c */ /* 0x000fe40003f46270 */
[----:B------:R-:W-:Y:S01]  /*4f10*/  SEL R49, R32, R49, !P0 ;  /* 0x0000003120317207 */ /* 0x000fe20004000000 */
[----:B------:R-:W-:Y:S01]  /*4f20*/  IMAD R46, R9, R38, R47 ;  /* 0x00000026092e7224 */ /* 0x000fe200078e022f */
[----:B------:R-:W-:Y:S01]  /*4f30*/  IABS R9, R52 ;  /* 0x0000003400097213 */ /* 0x000fe20000000000 */
[----:B------:R-:W-:Y:S01]  /*4f40*/  @!P3 IMAD.MOV R51, RZ, RZ, -R51 ;  /* 0x000000ffff33b224 */ /* 0x000fe200078e0a33 */
[----:B------:R-:W-:-:S03]  /*4f50*/  LEA R49, R49, UR13, 0x2 ;  /* 0x0000000d31317c11 */ /* 0x000fc6000f8e10ff */
[----:B------:R-:W-:Y:S01]  /*4f60*/  @!P5 IADD3 R53, PT, PT, R53, -R41, RZ ;  /* 0x800000293535d210 */ /* 0x000fe20007ffe0ff */
[----:B------:R-:W-:Y:S01]  /*4f70*/  IMAD.HI.U32 R47, R8, R9, RZ ;  /* 0x00000009082f7227 */ /* 0x000fe200078e00ff */
[----:B------:R-:W-:Y:S01]  /*4f80*/  ISETP.GT.U32.AND P5, PT, R0, R46, PT ;  /* 0x0000002e0000720c */ /* 0x000fe20003fa4070 */
[----:B------:R-:W-:Y:S01]  /*4f90*/  LDS R49, [R49] ;  /* 0x0000000031317984 */ /* 0x000fe20000000800 */
[----:B------:R-:W-:Y:S01]  /*4fa0*/  SEL R51, R32, R51, !P0 ;  /* 0x0000003320337207 */ /* 0x000fe20004000000 */
[----:B------:R-:W-:Y:S02]  /*4fb0*/  @!P6 IMAD.IADD R48, R48, 0x1, -R41 ;  /* 0x000000013030e824 */ /* 0x000fe400078e0a29 */
[----:B------:R-:W-:Y:S01]  /*4fc0*/  IMAD R47, R47, R38, R9 ;  /* 0x000000262f2f7224 */ /* 0x000fe200078e0209 */
[----:B------:R-:W-:Y:S01]  /*4fd0*/  LEA R51, R51, UR13, 0x2 ;  /* 0x0000000d33337c11 */ /* 0x000fe2000f8e10ff */
[----:B------:R-:W-:Y:S01]  /*4fe0*/  IMAD.HI.U32 R9, R8, R57, RZ ;  /* 0x0000003908097227 */ /* 0x000fe200078e00ff */
[----:B------:R-:W-:-:S03]  /*4ff0*/  ISETP.GT.U32.AND P6, PT, R0, R48, PT ;  /* 0x000000300000720c */ /* 0x000fc60003fc4070 */
[----:B------:R-:W-:Y:S02]  /*5000*/  IMAD R9, R9, R38, R57 ;  /* 0x0000002609097224 */ /* 0x000fe400078e0239 */
[----:B------:R-:W-:Y:S02]  /*5010*/  @!P5 IMAD.IADD R46, R46, 0x1, -R41 ;  /* 0x000000012e2ed824 */ /* 0x000fe400078e0a29 */
[----:B------:R-:W-:Y:S01]  /*5020*/  @!P4 IMAD.MOV R53, RZ, RZ, -R53 ;  /* 0x000000ffff35c224 */ /* 0x000fe200078e0a35 */
[----:B------:R-:W-:Y:S02]  /*5030*/  ISETP.GT.U32.AND P5, PT, R0, R9, PT ;  /* 0x000000090000720c */ /* 0x000fe40003fa4070 */
[----:B------:R-:W-:Y:S02]  /*5040*/  ISETP.GE.AND P4, PT, R54, RZ, PT ;  /* 0x000000ff3600720c */ /* 0x000fe40003f86270 */
[----:B------:R-:W-:Y:S01]  /*5050*/  SEL R53, R32, R53, !P0 ;  /* 0x0000003520357207 */ /* 0x000fe20004000000 */
[----:B------:R-:W-:Y:S01]  /*5060*/  @!P6 IMAD.IADD R48, R48, 0x1, -R41 ;  /* 0x000000013030e824 */ /* 0x000fe200078e0a29 */
[----:B------:R-:W-:-:S02]  /*5070*/  ISETP.GT.U32.AND P6, PT, R0, R47, PT ;  /* 0x0000002f0000720c */ /* 0x000fc40003fc4070 */
[----:B------:R-:W-:Y:S01]  /*5080*/  LEA R53, R53, UR13, 0x2 ;  /* 0x0000000d35357c11 */ /* 0x000fe2000f8e10ff */
[----:B------:R-:W-:Y:S01]  /*5090*/  @!P2 IMAD.MOV R48, RZ, RZ, -R48 ;  /* 0x000000ffff30a224 */ /* 0x000fe200078e0a30 */
[----:B------:R-:W-:-:S03]  /*50a0*/  ISETP.NE.AND P2, PT, R42, R40, PT ;  /* 0x000000282a00720c */ /* 0x000fc60003f45270 */
[----:B------:R-:W-:-:S05]  /*50b0*/  @!P5 IMAD.IADD R9, R9, 0x1, -R41 ;  /* 0x000000010909d824 */ /* 0x000fca00078e0a29 */
[C---:B------:R-:W-:Y:S01]  /*50c0*/  ISETP.GT.U32.AND P5, PT, R0.reuse, R9, PT ;  /* 0x000000090000720c */ /* 0x040fe20003fa4070 */
[----:B------:R-:W-:Y:S01]  /*50d0*/  @!P6 IMAD.IADD R47, R47, 0x1, -R41 ;  /* 0x000000012f2fe824 */ /* 0x000fe200078e0a29 */
[----:B------:R-:W-:-:S04]  /*50e0*/  ISETP.GT.U32.AND P6, PT, R0, R46, PT ;  /* 0x0000002e0000720c */ /* 0x000fc80003fc4070 */
[----:B------:R-:W-:-:S07]  /*50f0*/  ISETP.GT.U32.AND P3, PT, R0, R47, PT ;  /* 0x0000002f0000720c */ /* 0x000fce0003f64070 */
[--C-:B------:R-:W-:Y:S01]  /*5100*/  @!P5 IMAD.IADD R9, R9, 0x1, -R41.reuse ;  /* 0x000000010909d824 */ /* 0x100fe200078e0a29 */
[----:B------:R-:W-:Y:S02]  /*5110*/  ISETP.GE.AND P5, PT, R45, RZ, PT ;  /* 0x000000ff2d00720c */ /* 0x000fe40003fa6270 */
[----:B------:R1:W2:Y:S01]  /*5120*/  LDS R45, [R55] ;  /* 0x00000000372d7984 */ /* 0x0002a20000000800 */
[----:B------:R-:W-:Y:S02]  /*5130*/  @!P6 IADD3 R46, PT, PT, R46, -R41, RZ ;  /* 0x800000292e2ee210 */ /* 0x000fe40007ffe0ff */
[----:B------:R-:W-:Y:S01]  /*5140*/  @!P3 IMAD.IADD R47, R47, 0x1, -R41 ;  /* 0x000000012f2fb824 */ /* 0x000fe200078e0a29 */
[----:B------:R-:W-:Y:S02]  /*5150*/  ISETP.GE.AND P3, PT, R52, RZ, PT ;  /* 0x000000ff3400720c */ /* 0x000fe40003f66270 */
[----:B------:R-:W-:Y:S01]  /*5160*/  @!P4 IMAD.MOV R46, RZ, RZ, -R46 ;  /* 0x000000ffff2ec224 */ /* 0x000fe200078e0a2e */
[----:B------:R-:W-:-:S02]  /*5170*/  SEL R52, R32, R48, !P0 ;  /* 0x0000003020347207 */ /* 0x000fc40004000000 */
[----:B------:R-:W3:Y:S02]  /*5180*/  LDS R48, [R51] ;  /* 0x0000000033307984 */ /* 0x000ee40000000800 */
[----:B-1----:R-:W-:Y:S01]  /*5190*/  SEL R55, R32, R46, !P0 ;  /* 0x0000002e20377207 */ /* 0x002fe20004000000 */
[----:B------:R-:W-:Y:S01]  /*51a0*/  @!P5 IMAD.MOV R9, RZ, RZ, -R9 ;  /* 0x000000ffff09d224 */ /* 0x000fe200078e0a09 */
[----:B------:R-:W-:Y:S01]  /*51b0*/  LEA R54, R52, UR13, 0x2 ;  /* 0x0000000d34367c11 */ /* 0x000fe2000f8e10ff */
[----:B------:R-:W1:Y:S01]  /*51c0*/  LDS R46, [R53] ;  /* 0x00000000352e7984 */ /* 0x000e620000000800 */
[----:B------:R-:W-:Y:S02]  /*51d0*/  LEA R55, R55, UR13, 0x2 ;  /* 0x0000000d37377c11 */ /* 0x000fe4000f8e10ff */
[----:B------:R-:W-:Y:S01]  /*51e0*/  @!P3 IMAD.MOV R47, RZ, RZ, -R47 ;  /* 0x000000ffff2fb224 */ /* 0x000fe200078e0a2f */
[C---:B------:R-:W-:Y:S02]  /*51f0*/  SEL R57, R32.reuse, R9, !P0 ;  /* 0x0000000920397207 */ /* 0x040fe40004000000 */
[----:B------:R-:W-:Y:S02]  /*5200*/  LDS R9, [R55] ;  /* 0x0000000037097984 */ /* 0x000fe40000000800 */
[----:B------:R-:W-:-:S02]  /*5210*/  SEL R52, R32, R47, !P0 ;  /* 0x0000002f20347207 */ /* 0x000fc40004000000 */
[----:B------:R-:W4:Y:S02]  /*5220*/  LDS R47, [R54] ;  /* 0x00000000362f7984 */ /* 0x000f240000000800 */
[----:B------:R-:W-:Y:S02]  /*5230*/  LEA R56, R52, UR13, 0x2 ;  /* 0x0000000d34387c11 */ /* 0x000fe4000f8e10ff */
[----:B------:R-:W-:-:S03]  /*5240*/  LEA R52, R57, UR13, 0x2 ;  /* 0x0000000d39347c11 */ /* 0x000fc6000f8e10ff */
[----:B------:R-:W5:Y:S04]  /*5250*/  LDS R51, [R56] ;  /* 0x0000000038337984 */ /* 0x000f680000000800 */
[----:B------:R-:W0:Y:S01]  /*5260*/  LDS R52, [R52] ;  /* 0x0000000034347984 */ /* 0x000e220000000800 */
[C---:B--2---:R-:W-:Y:S02]  /*5270*/  FMNMX R44, R45.reuse, R44, PT ;  /* 0x0000002c2d2c7209 */ /* 0x044fe40003800000 */
[----:B------:R-:W-:Y:S02]  /*5280*/  FMNMX R58, R45, R37, !PT ;  /* 0x000000252d3a7209 */ /* 0x000fe40007800000 */
[-C--:B------:R-:W-:Y:S02]  /*5290*/  FMNMX R37, R44, R49.reuse, PT ;  /* 0x000000312c257209 */ /* 0x080fe40003800000 */
[----:B------:R-:W-:-:S02]  /*52a0*/  FMNMX R49, R58, R49, !PT ;  /* 0x000000313a317209 */ /* 0x000fc40007800000 */
[-C--:B---3--:R-:W-:Y:S02]  /*52b0*/  FMNMX R37, R37, R48.reuse, PT ;  /* 0x0000003025257209 */ /* 0x088fe40003800000 */
[----:B------:R-:W-:Y:S02]  /*52c0*/  FMNMX R49, R49, R48, !PT ;  /* 0x0000003031317209 */ /* 0x000fe40007800000 */
[-C--:B-1----:R-:W-:Y:S02]  /*52d0*/  FMNMX R44, R37, R46.reuse, PT ;  /* 0x0000002e252c7209 */ /* 0x082fe40003800000 */
[----:B------:R-:W-:Y:S02]  /*52e0*/  FMNMX R46, R49, R46, !PT ;  /* 0x0000002e312e7209 */ /* 0x000fe40007800000 */
[-C--:B----4-:R-:W-:Y:S02]  /*52f0*/  FMNMX R44, R44, R47.reuse, PT ;  /* 0x0000002f2c2c7209 */ /* 0x090fe40003800000 */
[----:B------:R-:W-:-:S02]  /*5300*/  FMNMX R46, R46, R47, !PT ;  /* 0x0000002f2e2e7209 */ /* 0x000fc40007800000 */
[-C--:B------:R-:W-:Y:S02]  /*5310*/  FMNMX R44, R44, R9.reuse, PT ;  /* 0x000000092c2c7209 */ /* 0x080fe40003800000 */
[----:B------:R-:W-:Y:S02]  /*5320*/  FMNMX R46, R46, R9, !PT ;  /* 0x000000092e2e7209 */ /* 0x000fe40007800000 */
[-C--:B-----5:R-:W-:Y:S02]  /*5330*/  FMNMX R9, R44, R51.reuse, PT ;  /* 0x000000332c097209 */ /* 0x0a0fe40003800000 */
[----:B------:R-:W-:Y:S02]  /*5340*/  FMNMX R37, R46, R51, !PT ;  /* 0x000000332e257209 */ /* 0x000fe40007800000 */
[-C--:B0-----:R-:W-:Y:S02]  /*5350*/  FMNMX R44, R9, R52.reuse, PT ;  /* 0x00000034092c7209 */ /* 0x081fe40003800000 */
[----:B------:R-:W-:Y:S01]  /*5360*/  FMNMX R37, R37, R52, !PT ;  /* 0x0000003425257209 */ /* 0x000fe20007800000 */
[----:B------:R-:W-:Y:S06]  /*5370*/  @P2 BRA `(.L_x_151) ;  /* 0xfffffff400ec2947 */ /* 0x000fec000383ffff */
.L_x_150:
[----:B------:R-:W-:Y:S05]  /*5380*/  @!P1 BRA `(.L_x_149) ;  /* 0x0000000400d49947 */ /* 0x000fea0003800000 */
        /* <DEDUP_REMOVED lines=8> */
[C---:B------:R-:W-:Y:S02]  /*5410*/  VIADD R50, R48.reuse, 0x2 ;  /* 0x0000000230327836 */ /* 0x040fe40000000000 */
[----:B------:R-:W-:Y:S01]  /*5420*/  VIADD R52, R48, 0x3 ;  /* 0x0000000330347836 */ /* 0x000fe20000000000 */
        /* <DEDUP_REMOVED lines=10> */
[----:B------:R-:W-:-:S04]  /*54d0*/  IMAD.HI.U32 R49, R8, R55, RZ ;  /* 0x0000003708317227 */ /* 0x000fc800078e00ff */
[-C--:B------:R-:W-:Y:S02]  /*54e0*/  IMAD R47, R47, R38.reuse, R53 ;  /* 0x000000262f2f7224 */ /* 0x080fe400078e0235 */
[----:B------:R-:W-:Y:S02]  /*54f0*/  IMAD R49, R49, R38, R55 ;  /* 0x0000002631317224 */ /* 0x000fe400078e0237 */
[--C-:B------:R-:W-:Y:S01]  /*5500*/  @!P2 IMAD.IADD R9, R9, 0x1, -R41.reuse ;  /* 0x000000010909a824 */ /* 0x100fe200078e0a29 */
[C---:B------:R-:W-:Y:S02]  /*5510*/  ISETP.GT.U32.AND P5, PT, R0.reuse, R47, PT ;  /* 0x0000002f0000720c */ /* 0x040fe40003fa4070 */
[C---:B------:R-:W-:Y:S01]  /*5520*/  ISETP.GT.U32.AND P6, PT, R0.reuse, R49, PT ;  /* 0x000000310000720c */ /* 0x040fe20003fc4070 */
[----:B------:R-:W-:Y:S01]  /*5530*/  @!P3 IMAD.IADD R45, R45, 0x1, -R41 ;  /* 0x000000012d2db824 */ /* 0x000fe200078e0a29 */
[----:B------:R-:W-:Y:S02]  /*5540*/  ISETP.GT.U32.AND P4, PT, R0, R9, PT ;  /* 0x000000090000720c */ /* 0x000fe40003f84070 */
[----:B------:R-:W-:-:S02]  /*5550*/  ISETP.GE.AND P2, PT, R48, RZ, PT ;  /* 0x000000ff3000720c */ /* 0x000fc40003f46270 */
[----:B------:R-:W-:-:S05]  /*5560*/  ISETP.GT.U32.AND P3, PT, R0, R45, PT ;  /* 0x0000002d0000720c */ /* 0x000fca0003f64070 */
[----:B------:R-:W-:Y:S02]  /*5570*/  @!P5 IADD3 R47, PT, PT, R47, -R41, RZ ;  /* 0x800000292f2fd210 */ /* 0x000fe40007ffe0ff */
[--C-:B------:R-:W-:Y:S01]  /*5580*/  @!P6 IMAD.IADD R49, R49, 0x1, -R41.reuse ;  /* 0x000000013131e824 */ /* 0x100fe200078e0a29 */
[----:B------:R-:W-:Y:S01]  /*5590*/  ISETP.GE.AND P5, PT, R46, RZ, PT ;  /* 0x000000ff2e00720c */ /* 0x000fe20003fa6270 */
[----:B------:R-:W-:Y:S01]  /*55a0*/  @!P4 IMAD.IADD R9, R9, 0x1, -R41 ;  /* 0x000000010909c824 */ /* 0x000fe200078e0a29 */
[C---:B------:R-:W-:Y:S02]  /*55b0*/  ISETP.GT.U32.AND P4, PT, R0.reuse, R47, PT ;  /* 0x0000002f0000720c */ /* 0x040fe40003f84070 */
[----:B------:R-:W-:Y:S01]  /*55c0*/  ISETP.GT.U32.AND P6, PT, R0, R49, PT ;  /* 0x000000310000720c */ /* 0x000fe20003fc4070 */
[----:B------:R-:W-:Y:S01]  /*55d0*/  @!P2 IMAD.MOV R9, RZ, RZ, -R9 ;  /* 0x000000ffff09a224 */ /* 0x000fe200078e0a09 */
[----:B------:R-:W-:Y:S01]  /*55e0*/  ISETP.GE.AND P2, PT, R50, RZ, PT ;  /* 0x000000ff3200720c */ /* 0x000fe20003f46270 */
[----:B------:R-:W-:Y:S01]  /*55f0*/  @!P3 IMAD.IADD R45, R45, 0x1, -R41 ;  /* 0x000000012d2db824 */ /* 0x000fe200078e0a29 */
[----:B------:R-:W-:-:S02]  /*5600*/  ISETP.GE.AND P3, PT, R52, RZ, PT ;  /* 0x000000ff3400720c */ /* 0x000fc40003f66270 */
[----:B------:R-:W-:-:S03]  /*5610*/  SEL R9, R32, R9, !P0 ;  /* 0x0000000920097207 */ /* 0x000fc60004000000 */
[----:B------:R-:W-:Y:S02]  /*5620*/  @!P5 IADD3 R45, PT, PT, -R45, RZ, RZ ;  /* 0x000000ff2d2dd210 */ /* 0x000fe40007ffe1ff */
[--C-:B------:R-:W-:Y:S01]  /*5630*/  @!P4 IMAD.IADD R47, R47, 0x1, -R41.reuse ;  /* 0x000000012f2fc824 */ /* 0x100fe200078e0a29 */
[----:B------:R-:W-:Y:S01]  /*5640*/  LEA R9, R9, UR13, 0x2 ;  /* 0x0000000d09097c11 */ /* 0x000fe2000f8e10ff */
[----:B------:R-:W-:Y:S01]  /*5650*/  @!P6 IMAD.IADD R49, R49, 0x1, -R41 ;  /* 0x000000013131e824 */ /* 0x000fe200078e0a29 */
[C---:B------:R-:W-:Y:S01]  /*5660*/  SEL R45, R32.reuse, R45, !P0 ;  /* 0x0000002d202d7207 */ /* 0x040fe20004000000 */
[----:B------:R-:W-:Y:S02]  /*5670*/  @!P2 IMAD.MOV R47, RZ, RZ, -R47 ;  /* 0x000000ffff2fa224 */ /* 0x000fe400078e0a2f */
[----:B------:R-:W-:Y:S01]  /*5680*/  @!P3 IMAD.MOV R49, RZ, RZ, -R49 ;  /* 0x000000ffff31b224 */ /* 0x000fe200078e0a31 */
[----:B------:R-:W-:Y:S01]  /*5690*/  LEA R45, R45, UR13, 0x2 ;  /* 0x0000000d2d2d7c11 */ /* 0x000fe2000f8e10ff */
[----:B------:R-:W1:Y:S01]  /*56a0*/  LDS R9, [R9] ;  /* 0x0000000009097984 */ /* 0x000e620000000800 */
[----:B------:R-:W-:-:S02]  /*56b0*/  SEL R47, R32, R47, !P0 ;  /* 0x0000002f202f7207 */ /* 0x000fc40004000000 */
[----:B------:R-:W-:Y:S02]  /*56c0*/  SEL R49, R32, R49, !P0 ;  /* 0x0000003120317207 */ /* 0x000fe40004000000 */
[----:B------:R-:W-:Y:S01]  /*56d0*/  LEA R47, R47, UR13, 0x2 ;  /* 0x0000000d2f2f7c11 */ /* 0x000fe2000f8e10ff */
[----:B------:R-:W2:Y:S01]  /*56e0*/  LDS R45, [R45] ;  /* 0x000000002d2d7984 */ /* 0x000ea20000000800 */
[----:B------:R-:W-:-:S04]  /*56f0*/  LEA R49, R49, UR13, 0x2 ;  /* 0x0000000d31317c11 */ /* 0x000fc8000f8e10ff */
[----:B------:R-:W3:Y:S04]  /*5700*/  LDS R47, [R47] ;  /* 0x000000002f2f7984 */ /* 0x000ee80000000800 */
[----:B------:R-:W4:Y:S01]  /*5710*/  LDS R49, [R49] ;  /* 0x0000000031317984 */ /* 0x000f220000000800 */
[-C--:B-1----:R-:W-:Y:S02]  /*5720*/  FMNMX R44, R44, R9.reuse, PT ;  /* 0x000000092c2c7209 */ /* 0x082fe40003800000 */
[----:B------:R-:W-:Y:S02]  /*5730*/  FMNMX R46, R37, R9, !PT ;  /* 0x00000009252e7209 */ /* 0x000fe40007800000 */
[-C--:B--2---:R-:W-:Y:S02]  /*5740*/  FMNMX R44, R44, R45.reuse, PT ;  /* 0x0000002d2c2c7209 */ /* 0x084fe40003800000 */
[----:B------:R-:W-:-:S02]  /*5750*/  FMNMX R46, R46, R45, !PT ;  /* 0x0000002d2e2e7209 */ /* 0x000fc40007800000 */
[-C--:B---3--:R-:W-:Y:S02]  /*5760*/  FMNMX R44, R44, R47.reuse, PT ;  /* 0x0000002f2c2c7209 */ /* 0x088fe40003800000 */
[----:B------:R-:W-:Y:S02]  /*5770*/  FMNMX R46, R46, R47, !PT ;  /* 0x0000002f2e2e7209 */ /* 0x000fe40007800000 */
[-C--:B----4-:R-:W-:Y:S02]  /*5780*/  FMNMX R44, R44, R49.reuse, PT ;  /* 0x000000312c2c7209 */ /* 0x090fe40003800000 */
[----:B------:R-:W-:-:S07]  /*5790*/  FMNMX R37, R46, R49, !PT ;  /* 0x000000312e257209 */ /* 0x000fce0007800000 */
.L_x_152:
        /* <DEDUP_REMOVED lines=17> */
[----:B------:R-:W-:-:S05]  /*58b0*/  @!P2 IMAD.IADD R9, R9, 0x1, -R41 ;  /* 0x000000010909a824 */ /* 0x000fca00078e0a29 */
[----:B------:R-:W-:Y:S02]  /*58c0*/  ISETP.GT.U32.AND P2, PT, R0, R9, PT ;  /* 0x000000090000720c */ /* 0x000fe40003f44070 */
[----:B------:R-:W-:Y:S02]  /*58d0*/  @!P3 IADD3 R35, PT, PT, R35, -R41, RZ ;  /* 0x800000292323b210 */ /* 0x000fe40007ffe0ff */
[----:B------:R-:W-:Y:S02]  /*58e0*/  ISETP.GE.AND P3, PT, R46, RZ, PT ;  /* 0x000000ff2e00720c */ /* 0x000fe40003f66270 */
[----:B------:R-:W-:-:S07]  /*58f0*/  ISETP.GT.U32.AND P4, PT, R0, R35, PT ;  /* 0x000000230000720c */ /* 0x000fce0003f84070 */
[----:B------:R-:W-:-:S04]  /*5900*/  @!P2 IMAD.IADD R9, R9, 0x1, -R41 ;  /* 0x000000010909a824 */ /* 0x000fc800078e0a29 */
[----:B------:R-:W-:Y:S02]  /*5910*/  @!P3 IMAD.MOV R9, RZ, RZ, -R9 ;  /* 0x000000ffff09b224 */ /* 0x000fe400078e0a09 */
[----:B------:R-:W-:-:S03]  /*5920*/  @!P4 IMAD.IADD R35, R35, 0x1, -R41 ;  /* 0x000000012323c824 */ /* 0x000fc600078e0a29 */
[----:B------:R-:W-:Y:S01]  /*5930*/  SEL R9, R32, R9, !P0 ;  /* 0x0000000920097207 */ /* 0x000fe20004000000 */
[----:B------:R-:W-:-:S03]  /*5940*/  @!P5 IMAD.MOV R35, RZ, RZ, -R35 ;  /* 0x000000ffff23d224 */ /* 0x000fc600078e0a23 */
[----:B------:R-:W-:Y:S02]  /*5950*/  LEA R9, R9, UR13, 0x2 ;  /* 0x0000000d09097c11 */ /* 0x000fe4000f8e10ff */
[----:B------:R-:W-:-:S04]  /*5960*/  SEL R35, R32, R35, !P0 ;  /* 0x0000002320237207 */ /* 0x000fc80004000000 */
[----:B------:R-:W-:Y:S01]  /*5970*/  LEA R35, R35, UR13, 0x2 ;  /* 0x0000000d23237c11 */ /* 0x000fe2000f8e10ff */
[----:B------:R-:W1:Y:S05]  /*5980*/  LDS R9, [R9] ;  /* 0x0000000009097984 */ /* 0x000e6a0000000800 */
[----:B------:R-:W2:Y:S01]  /*5990*/  LDS R35, [R35] ;  /* 0x0000000023237984 */ /* 0x000ea20000000800 */
[-C--:B-1----:R-:W-:Y:S02]  /*59a0*/  FMNMX R44, R44, R9.reuse, PT ;  /* 0x000000092c2c7209 */ /* 0x082fe40003800000 */
[----:B------:R-:W-:Y:S02]  /*59b0*/  FMNMX R42, R37, R9, !PT ;  /* 0x00000009252a7209 */ /* 0x000fe40007800000 */
[----:B--2---:R-:W-:-:S02]  /*59c0*/  FMNMX R44, R44, R35, PT ;  /* 0x000000232c2c7209 */ /* 0x004fc40003800000 */
[----:B------:R-:W-:-:S07]  /*59d0*/  FMNMX R37, R42, R35, !PT ;  /* 0x000000232a257209 */ /* 0x000fce0007800000 */
.L_x_153:
        /* <DEDUP_REMOVED lines=16> */
.L_x_149:
[----:B------:R-:W-:Y:S01]  /*5ae0*/  ISETP.GE.AND P0, PT, R36, UR12, PT ;  /* 0x0000000c24007c0c */ /* 0x000fe2000bf06270 */
[----:B------:R-:W-:Y:S01]  /*5af0*/  IMAD.MOV.U32 R0, RZ, RZ, 0x42480000 ;  /* 0x42480000ff007424 */ /* 0x000fe200078e00ff */
[----:B------:R-:W-:Y:S01]  /*5b00*/  MOV R41, R24 ;  /* 0x0000001800297202 */ /* 0x000fe20000000f00 */
[----:B------:R-:W-:Y:S02]  /*5b10*/  IMAD.MOV.U32 R38, RZ, RZ, R33 ;  /* 0x000000ffff267224 */ /* 0x000fe400078e0021 */
[----:B------:R-:W-:Y:S02]  /*5b20*/  IMAD.MOV.U32 R42, RZ, RZ, R26 ;  /* 0x000000ffff2a7224 */ /* 0x000fe400078e001a */
[----:B------:R-:W-:Y:S02]  /*5b30*/  IMAD.MOV.U32 R40, RZ, RZ, R31 ;  /* 0x000000ffff287224 */ /* 0x000fe400078e001f */
[----:B------:R-:W-:-:S04]  /*5b40*/  IMAD.MOV.U32 R35, RZ, RZ, R36 ;  /* 0x000000ffff237224 */ /* 0x000fc800078e0024 */
[----:B------:R-:W-:Y:S05]  /*5b50*/  @!P0 BRA `(.L_x_138) ;  /* 0x0000000000788947 */ /* 0x000fea0003800000 */
[----:B------:R-:W-:Y:S01]  /*5b60*/  FADD R37, R37, -R44 ;  /* 0x8000002c25257221 */ /* 0x000fe20000000000 */
[----:B------:R-:W-:Y:S02]  /*5b70*/  IMAD.MOV.U32 R38, RZ, RZ, R33 ;  /* 0x000000ffff267224 */ /* 0x000fe400078e0021 */
[----:B------:R-:W-:Y:S02]  /*5b80*/  IMAD.MOV.U32 R42, RZ, RZ, R26 ;  /* 0x000000ffff2a7224 */ /* 0x000fe400078e001a */
[----:B------:R-:W-:Y:S01]  /*5b90*/  FSETP.GT.AND P0, PT, |R37|, 2.2204460492503130808e-16, PT ;  /* 0x258000002500780b */ /* 0x000fe20003f04200 */
[----:B------:R-:W-:Y:S02]  /*5ba0*/  IMAD.MOV.U32 R40, RZ, RZ, R31 ;  /* 0x000000ffff287224 */ /* 0x000fe400078e001f */
[----:B------:R-:W-:Y:S02]  /*5bb0*/  IMAD.MOV.U32 R41, RZ, RZ, R24 ;  /* 0x000000ffff297224 */ /* 0x000fe400078e0018 */
[----:B------:R-:W-:-:S08]  /*5bc0*/  IMAD.MOV.U32 R35, RZ, RZ, R36 ;  /* 0x000000ffff237224 */ /* 0x000fd000078e0024 */
[----:B------:R-:W-:Y:S05]  /*5bd0*/  @!P0 BRA `(.L_x_138) ;  /* 0x0000000000588947 */ /* 0x000fea0003800000 */
[----:B------:R-:W1:Y:S01]  /*5be0*/  MUFU.RCP R0, R37 ;  /* 0x0000002500007308 */ /* 0x000e620000001000 */
[----:B------:R-:W-:Y:S01]  /*5bf0*/  UMOV UR6, 0x42c80000 ;  /* 0x42c8000000067882 */ /* 0x000fe20000000000 */
[----:B------:R-:W-:Y:S01]  /*5c00*/  FADD R35, -R44, R3 ;  /* 0x000000032c237221 */ /* 0x000fe20000000100 */
[----:B------:R-:W-:-:S05]  /*5c10*/  MOV R38, UR6 ;  /* 0x0000000600267c02 */ /* 0x000fca0008000f00 */
        /* <DEDUP_REMOVED lines=12> */
.L_x_154:
[----:B------:R-:W-:Y:S01]  /*5ce0*/  FMUL R0, R35, R0 ;  /* 0x0000000023007220 */ /* 0x000fe20000400000 */
[----:B------:R-:W-:Y:S01]  /*5cf0*/  IMAD.MOV.U32 R38, RZ, RZ, R33 ;  /* 0x000000ffff267224 */ /* 0x000fe200078e0021 */
[----:B------:R-:W-:Y:S01]  /*5d00*/  MOV R41, R24 ;  /* 0x0000001800297202 */ /* 0x000fe20000000f00 */
[----:B------:R-:W-:Y:S02]  /*5d10*/  IMAD.MOV.U32 R42, RZ, RZ, R26 ;  /* 0x000000ffff2a7224 */ /* 0x000fe400078e001a */
[----:B------:R-:W-:Y:S02]  /*5d20*/  IMAD.MOV.U32 R40, RZ, RZ, R31 ;  /* 0x000000ffff287224 */ /* 0x000fe400078e001f */
[----:B------:R-:W-:-:S07]  /*5d30*/  IMAD.MOV.U32 R35, RZ, RZ, R36 ;  /* 0x000000ffff237224 */ /* 0x000fce00078e0024 */
.L_x_138:
[----:B------:R-:W-:-:S13]  /*5d40*/  FSETP.NE.AND P0, PT, |R0|, +INF , PT ;  /* 0x7f8000000000780b */ /* 0x000fda0003f05200 */
[----:B------:R-:W-:Y:S05]  /*5d50*/  @!P0 BRA `(.L_x_155) ;  /* 0x0000000000c08947 */ /* 0x000fea0003800000 */
[----:B------:R-:W-:-:S13]  /*5d60*/  ISETP.GE.AND P0, PT, R29, R2, PT ;  /* 0x000000021d00720c */ /* 0x000fda0003f06270 */
[----:B------:R-:W-:Y:S05]  /*5d70*/  @P0 BRA `(.L_x_156) ;  /* 0x0000000000a40947 */ /* 0x000fea0003800000 */
[C---:B------:R-:W-:Y:S01]  /*5d80*/  FSETP.GE.AND P0, PT, |R27|.reuse, |R0|, PT ;  /* 0x400000001b00720b */ /* 0x040fe20003f06200 */
[----:B------:R-:W-:Y:S01]  /*5d90*/  FADD R24, R27, R0 ;  /* 0x000000001b187221 */ /* 0x000fe20000000000 */
[----:B------:R-:W-:-:S03]  /*5da0*/  VIADD R31, R29, 0x1 ;  /* 0x000000011d1f7836 */ /* 0x000fc60000000000 */
[----:B-----5:R-:W-:Y:S01]  /*5db0*/  FADD R8, -R24, R0 ;  /* 0x0000000018087221 */ /* 0x020fe20000000100 */
[----:B0-----:R-:W-:-:S03]  /*5dc0*/  FADD R3, R27, -R24 ;  /* 0x800000181b037221 */ /* 0x001fc60000000000 */
[----:B-1----:R-:W-:-:S04]  /*5dd0*/  FADD R9, R27, R8 ;  /* 0x000000081b097221 */ /* 0x002fc80000000000 */
        /* <DEDUP_REMOVED lines=16> */
[----:B------:R-:W-:-:S07]  /*5ee0*/  IMAD.MOV.U32 R15, RZ, RZ, R3 ;  /* 0x000000ffff0f7224 */ /* 0x000fce00078e0003 */
.L_x_158:
[----:B------:R-:W-:Y:S01]  /*5ef0*/  IMAD.MOV.U32 R27, RZ, RZ, R24 ;  /* 0x000000ffff1b7224 */ /* 0x000fe200078e0018 */
[----:B------:R-:W-:Y:S01]  /*5f00*/  MOV R31, R2 ;  /* 0x00000002001f7202 */ /* 0x000fe20000000f00 */
[----:B------:R-:W-:Y:S01]  /*5f10*/  IMAD.MOV.U32 R3, RZ, RZ, R15 ;  /* 0x000000ffff037224 */ /* 0x000fe200078e000f */
[----:B------:R-:W-:Y:S06]  /*5f20*/  BRA `(.L_x_159) ;  /* 0x0000000000a47947 */ /* 0x000fec0003800000 */
.L_x_157:
        /* <DEDUP_REMOVED lines=12> */
.L_x_160:
[----:B------:R-:W-:Y:S01]  /*5ff0*/  IMAD.MOV.U32 R27, RZ, RZ, R24 ;  /* 0x000000ffff1b7224 */ /* 0x000fe200078e0018 */
[----:B------:R-:W-:Y:S06]  /*6000*/  BRA `(.L_x_159) ;  /* 0x00000000006c7947 */ /* 0x000fec0003800000 */
.L_x_156:
[----:B------:R-:W-:Y:S01]  /*6010*/  FADD R0, -R15, R0 ;  /* 0x000000000f007221 */ /* 0x000fe20000000100 */
[----:B------:R-:W-:-:S03]  /*6020*/  IMAD.MOV.U32 R31, RZ, RZ, R29 ;  /* 0x000000ffff1f7224 */ /* 0x000fc600078e001d */
[----:B------:R-:W-:-:S04]  /*6030*/  FFMA R15, R0, R6, R15 ;  /* 0x00000006000f7223 */ /* 0x000fc8000000000f */
[----:B0-----:R-:W-:Y:S01]  /*6040*/  IMAD.MOV.U32 R3, RZ, RZ, R15 ;  /* 0x000000ffff037224 */ /* 0x001fe200078e000f */
[----:B------:R-:W-:Y:S06]  /*6050*/  BRA `(.L_x_159) ;  /* 0x0000000000587947 */ /* 0x000fec0003800000 */
.L_x_155:
[----:B------:R-:W-:Y:S01]  /*6060*/  ISETP.NE.AND P0, PT, R29, RZ, PT ;  /* 0x000000ff1d00720c */ /* 0x000fe20003f05270 */
[----:B0-----:R-:W-:Y:S02]  /*6070*/  IMAD.MOV.U32 R3, RZ, RZ, 0x7fc00000 ;  /* 0x7fc00000ff037424 */ /* 0x001fe400078e00ff */
[----:B------:R-:W-:-:S10]  /*6080*/  IMAD.MOV.U32 R31, RZ, RZ, RZ ;  /* 0x000000ffff1f7224 */ /* 0x000fd400078e00ff */
[----:B------:R-:W-:Y:S05]  /*6090*/  @!P0 BRA `(.L_x_159) ;  /* 0x0000000000488947 */ /* 0x000fea0003800000 */
[----:B------:R-:W-:Y:S01]  /*60a0*/  ISETP.GE.AND P0, PT, R29, R2, PT ;  /* 0x000000021d00720c */ /* 0x000fe20003f06270 */
[----:B------:R-:W-:Y:S01]  /*60b0*/  IMAD.MOV.U32 R3, RZ, RZ, R15 ;  /* 0x000000ffff037224 */ /* 0x000fe200078e000f */
[----:B------:R-:W-:-:S11]  /*60c0*/  MOV R31, R29 ;  /* 0x0000001d001f7202 */ /* 0x000fd60000000f00 */
[----:B------:R-:W-:Y:S05]  /*60d0*/  @P0 BRA `(.L_x_159) ;  /* 0x0000000000380947 */ /* 0x000fea0003800000 */
[----:B------:R-:W-:Y:S01]  /*60e0*/  I2FP.F32.S32 R31, R29 ;  /* 0x0000001d001f7245 */ /* 0x000fe20000201400 */
[----:B------:R-:W-:-:S03]  /*60f0*/  FADD R0, R27, R16 ;  /* 0x000000101b007221 */ /* 0x000fc60000000000 */
[----:B------:R-:W0:Y:S08]  /*6100*/  MUFU.RCP R3, R31 ;  /* 0x0000001f00037308 */ /* 0x000e300000001000 */
[----:B------:R-:W2:Y:S01]  /*6110*/  FCHK P0, R0, R31 ;  /* 0x0000001f00007302 */ /* 0x000ea20000000000 */
[----:B0----5:R-:W-:-:S04]  /*6120*/  FFMA R8, -R31, R3, 1 ;  /* 0x3f8000001f087423 */ /* 0x021fc80000000103 */
[----:B------:R-:W-:-:S04]  /*6130*/  FFMA R3, R3, R8, R3 ;  /* 0x0000000803037223 */ /* 0x000fc80000000003 */
[----:B------:R-:W-:-:S04]  /*6140*/  FFMA R8, R0, R3, RZ ;  /* 0x0000000300087223 */ /* 0x000fc800000000ff */
[----:B-1----:R-:W-:-:S04]  /*6150*/  FFMA R9, -R31, R8, R0 ;  /* 0x000000081f097223 */ /* 0x002fc80000000100 */
[----:B------:R-:W-:Y:S01]  /*6160*/  FFMA R3, R3, R9, R8 ;  /* 0x0000000903037223 */ /* 0x000fe20000000008 */
[----:B--2---:R-:W-:Y:S06]  /*6170*/  @!P0 BRA `(.L_x_161) ;  /* 0x00000000000c8947 */ /* 0x004fec0003800000 */
[----:B------:R-:W-:Y:S01]  /*6180*/  IMAD.MOV.U32 R3, RZ, RZ, R31 ;  /* 0x000000ffff037224 */ /* 0x000fe200078e001f */
[----:B------:R-:W-:-:S07]  /*6190*/  MOV R8, 0x61b0 ;  /* 0x000061b000087802 */ /* 0x000fce0000000f00 */
[----:B------:R-:W-:Y:S05]  /*61a0*/  CALL.REL.NOINC `($__internal_1_$__cuda_sm3x_div_rn_noftz_f32_slowpath) ;  /* 0x0000000000707944 */ /* 0x000fea0003c00000 */
.L_x_161:
[----:B------:R-:W-:-:S07]  /*61b0*/  IMAD.MOV.U32 R31, RZ, RZ, R29 ;  /* 0x000000ffff1f7224 */ /* 0x000fce00078e001d */
.L_x_159:
[C---:B------:R-:W-:Y:S01]  /*61c0*/  ISETP.GE.AND P0, PT, R14.reuse, R7, PT ;  /* 0x000000070e00720c */ /* 0x040fe20003f06270 */
[----:B------:R-:W0:Y:S01]  /*61d0*/  LDCU UR6, c[0x0][0x3a8] ;  /* 0x00007500ff0677ac */ /* 0x000e220008000800 */
[----:B------:R-:W-:Y:S01]  /*61e0*/  IMAD.MOV.U32 R29, RZ, RZ, R31 ;  /* 0x000000ffff1d7224 */ /* 0x000fe200078e001f */
[----:B------:R-:W-:Y:S01]  /*61f0*/  MOV R24, R41 ;  /* 0x0000002900187202 */ /* 0x000fe20000000f00 */
[----:B------:R-:W-:Y:S01]  /*6200*/  IMAD.MOV.U32 R37, RZ, RZ, R39 ;  /* 0x000000ffff257224 */ /* 0x000fe200078e0027 */
[----:B------:R-:W-:Y:S01]  /*6210*/  UIADD3 UR4, UPT, UPT, UR4, 0x1, URZ ;  /* 0x0000000104047890 */ /* 0x000fe2000fffe0ff */
[----:B------:R-:W-:Y:S01]  /*6220*/  IMAD.MOV.U32 R43, RZ, RZ, R22 ;  /* 0x000000ffff2b7224 */ /* 0x000fe200078e0016 */
[----:B------:R-:W-:Y:S01]  /*6230*/  UIADD3 UR5, UPT, UPT, UR5, 0x1, URZ ;  /* 0x0000000105057890 */ /* 0x000fe2000fffe0ff */
[----:B------:R-:W-:Y:S01]  /*6240*/  IMAD.MOV.U32 R31, RZ, RZ, R40 ;  /* 0x000000ffff1f7224 */ /* 0x000fe200078e0028 */
[----:B------:R-:W-:Y:S01]  /*6250*/  UISETP.NE.AND UP0, UPT, UR4, UR12, UPT ;  /* 0x0000000c0400728c */ /* 0x000fe2000bf05270 */
[----:B------:R-:W-:Y:S01]  /*6260*/  IMAD.MOV.U32 R41, RZ, RZ, R28 ;  /* 0x000000ffff297224 */ /* 0x000fe200078e001c */
[----:B------:R-:W-:Y:S01]  /*6270*/  UISETP.NE.AND UP1, UPT, UR5, UR12, UPT ;  /* 0x0000000c0500728c */ /* 0x000fe2000bf25270 */
[----:B------:R-:W-:Y:S01]  /*6280*/  IMAD.MOV.U32 R36, RZ, RZ, R34 ;  /* 0x000000ffff247224 */ /* 0x000fe200078e0022 */
[----:B------:R-:W-:Y:S01]  /*6290*/  USEL UR4, UR4, URZ, UP0 ;  /* 0x000000ff04047287 */ /* 0x000fe20008000000 */
[----:B-1---5:R-:W-:Y:S01]  /*62a0*/  @P0 IMAD.WIDE.U32 R8, R14, 0x4, R4 ;  /* 0x000000040e080825 */ /* 0x022fe200078e0004 */
[----:B------:R-:W-:Y:S01]  /*62b0*/  USEL UR5, UR5, URZ, UP1 ;  /* 0x000000ff05057287 */ /* 0x000fe20008800000 */
[----:B------:R-:W-:-:S02]  /*62c0*/  MOV R33, R38 ;  /* 0x0000002600217202 */ /* 0x000fc40000000f00 */
[----:B------:R-:W-:Y:S01]  /*62d0*/  VIADD R14, R14, 0x1 ;  /* 0x000000010e0e7836 */ /* 0x000fe20000000000 */
[----:B------:R1:W-:Y:S01]  /*62e0*/  @P0 STG.E desc[UR10][R8.64], R3 ;  /* 0x0000000308000986 */ /* 0x0003e2000c10190a */
[----:B------:R-:W-:Y:S02]  /*62f0*/  IMAD.MOV.U32 R39, RZ, RZ, R30 ;  /* 0x000000ffff277224 */ /* 0x000fe400078e001e */
[----:B------:R-:W-:Y:S01]  /*6300*/  IMAD.MOV.U32 R26, RZ, RZ, R42 ;  /* 0x000000ffff1a7224 */ /* 0x000fe200078e002a */
[----:B0-----:R-:W-:Y:S01]  /*6310*/  ISETP.NE.AND P0, PT, R14, UR6, PT ;  /* 0x000000060e007c0c */ /* 0x001fe2000bf05270 */
[----:B------:R-:W-:Y:S01]  /*6320*/  UMOV UR6, UR7 ;  /* 0x0000000700067c82 */ /* 0x000fe20008000000 */
[----:B------:R-:W-:Y:S02]  /*6330*/  IMAD.MOV.U32 R45, RZ, RZ, R21 ;  /* 0x000000ffff2d7224 */ /* 0x000fe400078e0015 */
[----:B------:R-:W-:-:S09]  /*6340*/  IMAD.MOV.U32 R22, RZ, RZ, R20 ;  /* 0x000000ffff167224 */ /* 0x000fd200078e0014 */
[----:B-1----:R-:W-:Y:S05]  /*6350*/  @P0 BRA `(.L_x_162) ;  /* 0xffffffac00900947 */ /* 0x002fea000383ffff */
[----:B------:R-:W-:Y:S05]  /*6360*/  EXIT ;  /* 0x000000000000794d */ /* 0x000fea0003800000 */
        .weak           $__internal_1_$__cuda_sm3x_div_rn_noftz_f32_slowpath
        .type           $__internal_1_$__cuda_sm3x_div_rn_noftz_f32_slowpath,@function
        .size           $__internal_1_$__cuda_sm3x_div_rn_noftz_f32_slowpath,(.L_x_173 - $__internal_1_$__cuda_sm3x_div_rn_noftz_f32_slowpath)
$__internal_1_$__cuda_sm3x_div_rn_noftz_f32_slowpath:
[----:B------:R-:W-:Y:S02]  /*6370*/  SHF.R.U32.HI R9, RZ, 0x17, R3 ;  /* 0x00000017ff097819 */ /* 0x000fe40000011603 */
[----:B------:R-:W-:Y:S02]  /*6380*/  SHF.R.U32.HI R46, RZ, 0x17, R0 ;  /* 0x00000017ff2e7819 */ /* 0x000fe40000011600 */
[----:B------:R-:W-:Y:S02]  /*6390*/  LOP3.LUT R9, R9, 0xff, RZ, 0xc0, !PT ;  /* 0x000000ff09097812 */ /* 0x000fe400078ec0ff */
[----:B------:R-:W-:-:S03]  /*63a0*/  LOP3.LUT R46, R46, 0xff, RZ, 0xc0, !PT ;  /* 0x000000ff2e2e7812 */ /* 0x000fc600078ec0ff */
[----:B------:R-:W-:Y:S02]  /*63b0*/  VIADD R44, R9, 0xffffffff ;  /* 0xffffffff092c7836 */ /* 0x000fe40000000000 */
[----:B------:R-:W-:-:S03]  /*63c0*/  VIADD R47, R46, 0xffffffff ;  /* 0xffffffff2e2f7836 */ /* 0x000fc60000000000 */
[----:B------:R-:W-:-:S04]  /*63d0*/  ISETP.GT.U32.AND P1, PT, R44, 0xfd, PT ;  /* 0x000000fd2c00780c */ /* 0x000fc80003f24070 */
[----:B------:R-:W-:-:S13]  /*63e0*/  ISETP.GT.U32.OR P1, PT, R47, 0xfd, P1 ;  /* 0x000000fd2f00780c */ /* 0x000fda0000f24470 */
[----:B------:R-:W-:Y:S01]  /*63f0*/  @!P1 IMAD.MOV.U32 R43, RZ, RZ, RZ ;  /* 0x000000ffff2b9224 */ /* 0x000fe200078e00ff */
        /* <DEDUP_REMOVED lines=19> */
[----:B------:R-:W-:Y:S01]  /*6530*/  @P1 IMAD.MOV.U32 R43, RZ, RZ, RZ ;  /* 0x000000ffff2b1224 */ /* 0x000fe200078e00ff */
[----:B------:R-:W-:Y:S01]  /*6540*/  @!P1 MOV R43, 0xffffffc0 ;  /* 0xffffffc0002b9802 */ /* 0x000fe20000000f00 */
[----:B------:R-:W-:Y:S01]  /*6550*/  @!P1 FFMA R0, R0, 1.84467440737095516160e+19, RZ ;  /* 0x5f80000000009823 */ /* 0x000fe200000000ff */
[----:B------:R-:W-:-:S03]  /*6560*/  @!P2 FFMA R3, R3, 1.84467440737095516160e+19, RZ ;  /* 0x5f8000000303a823 */ /* 0x000fc600000000ff */
[----:B------:R-:W-:-:S07]  /*6570*/  @!P2 VIADD R43, R43, 0x40 ;  /* 0x000000402b2ba836 */ /* 0x000fce0000000000 */
.L_x_163:
[----:B------:R-:W-:Y:S01]  /*6580*/  LEA R44, R9, 0xc0800000, 0x17 ;  /* 0xc0800000092c7811 */ /* 0x000fe200078eb8ff */
[----:B------:R-:W-:-:S04]  /*6590*/  VIADD R46, R46, 0xffffff81 ;  /* 0xffffff812e2e7836 */ /* 0x000fc80000000000 */
[----:B------:R-:W-:Y:S02]  /*65a0*/  IMAD.IADD R49, R3, 0x1, -R44 ;  /* 0x0000000103317824 */ /* 0x000fe400078e0a2c */
[C---:B------:R-:W-:Y:S01]  /*65b0*/  IMAD R0, R46.reuse, -0x800000, R0 ;  /* 0xff8000002e007824 */ /* 0x040fe200078e0200 */
[----:B------:R-:W-:Y:S01]  /*65c0*/  IADD3 R46, PT, PT, R46, 0x7f, -R9 ;  /* 0x0000007f2e2e7810 */ /* 0x000fe20007ffe809 */
[----:B------:R-:W0:Y:S01]  /*65d0*/  MUFU.RCP R44, R49 ;  /* 0x00000031002c7308 */ /* 0x000e220000001000 */
[----:B------:R-:W-:-:S03]  /*65e0*/  FADD.FTZ R47, -R49, -RZ ;  /* 0x800000ff312f7221 */ /* 0x000fc60000010100 */
[----:B------:R-:W-:Y:S02]  /*65f0*/  IMAD.IADD R43, R46, 0x1, R43 ;  /* 0x000000012e2b7824 */ /* 0x000fe400078e022b */
[----:B0-----:R-:W-:-:S04]  /*6600*/  FFMA R3, R44, R47, 1 ;  /* 0x3f8000002c037423 */ /* 0x001fc8000000002f */
[----:B------:R-:W-:-:S04]  /*6610*/  FFMA R3, R44, R3, R44 ;  /* 0x000000032c037223 */ /* 0x000fc8000000002c */
[----:B------:R-:W-:-:S04]  /*6620*/  FFMA R44, R0, R3, RZ ;  /* 0x00000003002c7223 */ /* 0x000fc800000000ff */
[----:B------:R-:W-:-:S04]  /*6630*/  FFMA R48, R47, R44, R0 ;  /* 0x0000002c2f307223 */ /* 0x000fc80000000000 */
[----:B------:R-:W-:-:S04]  /*6640*/  FFMA R44, R3, R48, R44 ;  /* 0x00000030032c7223 */ /* 0x000fc8000000002c */
[----:B------:R-:W-:-:S04]  /*6650*/  FFMA R47, R47, R44, R0 ;  /* 0x0000002c2f2f7223 */ /* 0x000fc80000000000 */
        /* <DEDUP_REMOVED lines=36> */
.L_x_169:
[----:B------:R-:W-:-:S04]  /*68a0*/  LOP3.LUT R0, R0, 0x80000000, RZ, 0xc0, !PT ;  /* 0x8000000000007812 */ /* 0x000fc800078ec0ff */
[----:B------:R-:W-:Y:S01]  /*68b0*/  LOP3.LUT R0, R0, 0x7f800000, RZ, 0xfc, !PT ;  /* 0x7f80000000007812 */ /* 0x000fe200078efcff */
[----:B------:R-:W-:Y:S06]  /*68c0*/  BRA `(.L_x_170) ;  /* 0x0000000000287947 */ /* 0x000fec0003800000 */
.L_x_168:
[----:B------:R-:W-:Y:S01]  /*68d0*/  IMAD R0, R43, 0x800000, R0 ;  /* 0x008000002b007824 */ /* 0x000fe200078e0200 */
[----:B------:R-:W-:Y:S06]  /*68e0*/  BRA `(.L_x_170) ;  /* 0x0000000000207947 */ /* 0x000fec0003800000 */
.L_x_167:
[----:B------:R-:W-:-:S04]  /*68f0*/  LOP3.LUT R0, R3, 0x80000000, R0, 0x48, !PT ;  /* 0x8000000003007812 */ /* 0x000fc800078e4800 */
[----:B------:R-:W-:Y:S01]  /*6900*/  LOP3.LUT R0, R0, 0x7f800000, RZ, 0xfc, !PT ;  /* 0x7f80000000007812 */ /* 0x000fe200078efcff */
[----:B------:R-:W-:Y:S06]  /*6910*/  BRA `(.L_x_170) ;  /* 0x0000000000147947 */ /* 0x000fec0003800000 */
.L_x_166:
[----:B------:R-:W-:Y:S01]  /*6920*/  LOP3.LUT R0, R3, 0x80000000, R0, 0x48, !PT ;  /* 0x8000000003007812 */ /* 0x000fe200078e4800 */
[----:B------:R-:W-:Y:S06]  /*6930*/  BRA `(.L_x_170) ;  /* 0x00000000000c7947 */ /* 0x000fec0003800000 */
.L_x_165:
[----:B------:R-:W0:Y:S01]  /*6940*/  MUFU.RSQ R0, -QNAN ;  /* 0xffc0000000007908 */ /* 0x000e220000001400 */
[----:B------:R-:W-:Y:S05]  /*6950*/  BRA `(.L_x_170) ;  /* 0x0000000000047947 */ /* 0x000fea0003800000 */
.L_x_164:
[----:B------:R-:W-:-:S07]  /*6960*/  FADD.FTZ R0, R0, R3 ;  /* 0x0000000300007221 */ /* 0x000fce0000010000 */
.L_x_170:
[----:B------:R-:W-:Y:S02]  /*6970*/  IMAD.MOV.U32 R9, RZ, RZ, 0x0 ;  /* 0x00000000ff097424 */ /* 0x000fe400078e00ff */
[----:B0-----:R-:W-:Y:S02]  /*6980*/  IMAD.MOV.U32 R3, RZ, RZ, R0 ;  /* 0x000000ffff037224 */ /* 0x001fe400078e0000 */
[----:B------:R-:W-:Y:S05]  /*6990*/  RET.REL.NODEC R8 `(stc_batch_f32) ;  /* 0xffffff9408987950 */ /* 0x000fea0003c3ffff */
.L_x_171:
        /* <DEDUP_REMOVED lines=14> */
.L_x_173:


//--------------------- .nv.shared.stc_many_series_one_param_f32 --------------------------
	.section	.nv.shared.stc_many_series_one_param_f32,"aw",@nobits
	.sectionflags	@""
	.align	16
	.zero		1024


//--------------------- .nv.shared.reserved.0     --------------------------
	.section	.nv.shared.reserved.0,"aw",@nobits
	.weak		__nv_reservedSMEM_offset_0_alias
	.size		__nv_reservedSMEM_offset_0_alias, 0, 64
	.other		__nv_reservedSMEM_offset_0_alias,@"STO_CUDA_RESERVED_SHARED STV_DEFAULT"
__nv_reservedSMEM_offset_0_alias:
	.zero		0
	.zero		64


//--------------------- .nv.shared.stc_batch_f32  --------------------------
	.section	.nv.shared.stc_batch_f32,"aw",@nobits
	.sectionflags	@""
	.align	16
	.zero		1024


//--------------------- .nv.constant0.stc_many_series_one_param_f32 --------------------------
	.section	.nv.constant0.stc_many_series_one_param_f32,"a",@progbits
	.sectionflags	@""
	.align	4
.nv.constant0.stc_many_series_one_param_f32:
	.zero		944


//--------------------- .nv.constant0.stc_batch_f32 --------------------------
	.section	.nv.constant0.stc_batch_f32,"a",@progbits
	.sectionflags	@""
	.align	4
.nv.constant0.stc_batch_f32:
	.zero		960


//--------------------- SYMBOLS --------------------------

	.type		.nv.reservedSmem.offset0,@object
	.size		.nv.reservedSmem.offset0,0x4
	.type		.nv.reservedSmem.cap,@object
	.size		.nv.reservedSmem.cap,0x4
